def matmul_kernel(
    a_ptr,
    b_ptr,
    c_ptr,
    M,
    N,
    K,
    stride_am,
    stride_ak,
    stride_bk,
    stride_bn,
    stride_cm,
    stride_cn,
    BLOCK_M: tl.constexpr,
    BLOCK_N: tl.constexpr,
    BLOCK_K: tl.constexpr,
    GROUP_M: tl.constexpr,
):
    pid = tl.program_id(axis=0)
    num_pid_m = tl.cdiv(M, BLOCK_M)
    num_pid_n = tl.cdiv(N, BLOCK_N)
    num_pid_in_group = GROUP_M * num_pid_n
    group_id = pid // num_pid_in_group
    first_pid_m = group_id * GROUP_M
    group_size_m = min(num_pid_m - first_pid_m, GROUP_M)
    pid_m = first_pid_m + ((pid % num_pid_in_group) % group_size_m)
    pid_n = (pid % num_pid_in_group) // group_size_m

    offs_am = (pid_m * BLOCK_M + tl.arange(0, BLOCK_M)) % M
    offs_bn = (pid_n * BLOCK_N + tl.arange(0, BLOCK_N)) % N
    offs_k = tl.arange(0, BLOCK_K)
    a_ptrs = a_ptr + offs_am[:, None] * stride_am + offs_k[None, :] * stride_ak
    b_ptrs = b_ptr + offs_k[:, None] * stride_bk + offs_bn[None, :] * stride_bn

    acc = tl.zeros((BLOCK_M, BLOCK_N), dtype=tl.float32)
    for kk in range(0, tl.cdiv(K, BLOCK_K)):
        a = tl.load(a_ptrs, mask=offs_k[None, :] < K - kk * BLOCK_K, other=0.0)
        b = tl.load(b_ptrs, mask=offs_k[:, None] < K - kk * BLOCK_K, other=0.0)
        acc = tl.dot(a, b, acc)
        a_ptrs += BLOCK_K * stride_ak
        b_ptrs += BLOCK_K * stride_bk

    c = acc.to(c_ptr.dtype.element_ty)
    offs_cm = pid_m * BLOCK_M + tl.arange(0, BLOCK_M)
    offs_cn = pid_n * BLOCK_N + tl.arange(0, BLOCK_N)
    c_ptrs = c_ptr + offs_cm[:, None] * stride_cm + offs_cn[None, :] * stride_cn
    mask = (offs_cm[:, None] < M) & (offs_cn[None, :] < N)
    tl.store(c_ptrs, c, mask=mask)

# config = {"BLOCK_K": 32, "BLOCK_M": 256, "BLOCK_N": 128, "GROUP_M": 1, "arch": "sm_100", "dtype": "fp32", "num_ctas": 1, "num_stages": 3, "num_warps": 4}
# arch = sm_100


// ===== COMPILED SASS (sm_100a) =====

	.target	sm_100a

	.elftype	@"ET_EXEC"


//--------------------- .note.nv.tkinfo           --------------------------
	.section	.note.nv.tkinfo,"",@"SHT_NOTE"
	.sectionflags	@"SHF_NOTE_NV_TKINFO"
	.tkinfo
        /*0018*/ 	.word	0x00000081
        /*0030*/ 	.string	""
        /*0030*/ 	.string	"ptxas-blackwell"
        /*0030*/ 	.string	"Cuda compilation tools, release 12.9, V12.9.86"
        /*0030*/ 	.string	"Build cuda_12.9.r12.9/compiler.36037853_0"
        /*0030*/ 	.string	"-v  -suppress-debug-info  -lineinfo  -arch sm_100a "



//--------------------- .note.nv.cuver            --------------------------
	.section	.note.nv.cuver,"",@"SHT_NOTE"
	.sectionflags	@"SHF_NOTE_NV_CUVER"
        /*0018*/ 	.short	0x0001
        /*001a*/ 	.short	0x0064
        /*001c*/ 	.short	0x0001
        /*001e*/ 	.short	0x0000
        /*0020*/ 	.short	0x0001
        /*0022*/ 	.short	0x0000


//--------------------- .nv.info                  --------------------------
	.section	.nv.info,"",@"SHT_CUDA_INFO"
	.align	4


	//----- nvinfo : EIATTR_REGCOUNT
	.align		4
        /*0000*/ 	.byte	0x04, 0x2f
        /*0002*/ 	.short	(.L_4 - .L_3)
	.align		4
.L_3:
        /*0004*/ 	.word	index@(matmul_kernel)
        /*0008*/ 	.word	0x000000ff


	//----- nvinfo : EIATTR_FRAME_SIZE
	.align		4
.L_4:
        /*000c*/ 	.byte	0x04, 0x11
        /*000e*/ 	.short	(.L_6 - .L_5)
	.align		4
.L_5:
        /*0010*/ 	.word	index@($__internal_2_$__cuda_sm10x_tcgen05_guardrail_trap_unallocated_columns_being_dealloced)
        /*0014*/ 	.word	0x000001d8


	//----- nvinfo : EIATTR_FRAME_SIZE
	.align		4
.L_6:
        /*0018*/ 	.byte	0x04, 0x11
        /*001a*/ 	.short	(.L_8 - .L_7)
	.align		4
.L_7:
        /*001c*/ 	.word	index@($__internal_1_$__cuda_sm10x_tcgen05_guardrail_trap_phase_invalid_during_alloc)
        /*0020*/ 	.word	0x000001d8


	//----- nvinfo : EIATTR_FRAME_SIZE
	.align		4
.L_8:
        /*0024*/ 	.byte	0x04, 0x11
        /*0026*/ 	.short	(.L_10 - .L_9)
	.align		4
.L_9:
        /*0028*/ 	.word	index@($__internal_0_$__cuda_sm10x_tcgen05_guardrail_trap_col_being_dealloced_not_returned_by_alloc)
        /*002c*/ 	.word	0x000001d8


	//----- nvinfo : EIATTR_FRAME_SIZE
	.align		4
.L_10:
        /*0030*/ 	.byte	0x04, 0x11
        /*0032*/ 	.short	(.L_12 - .L_11)
	.align		4
.L_11:
        /*0034*/ 	.word	index@(matmul_kernel)
        /*0038*/ 	.word	0x000001d8


	//----- nvinfo : EIATTR_MIN_STACK_SIZE
	.align		4
.L_12:
        /*003c*/ 	.byte	0x04, 0x12
        /*003e*/ 	.short	(.L_14 - .L_13)
	.align		4
.L_13:
        /*0040*/ 	.word	index@(matmul_kernel)
        /*0044*/ 	.word	0x000001d8
.L_14:


//--------------------- .nv.info.matmul_kernel    --------------------------
	.section	.nv.info.matmul_kernel,"",@"SHT_CUDA_INFO"
	.sectionflags	@""
	.align	4


	//----- nvinfo : EIATTR_CUDA_API_VERSION
	.align		4
        /*0000*/ 	.byte	0x04, 0x37
        /*0002*/ 	.short	(.L_16 - .L_15)
.L_15:
        /*0004*/ 	.word	0x00000081


	//----- nvinfo : EIATTR_KPARAM_INFO
	.align		4
.L_16:
        /*0008*/ 	.byte	0x04, 0x17
        /*000a*/ 	.short	(.L_18 - .L_17)
.L_17:
        /*000c*/ 	.word	0x00000000
        /*0010*/ 	.short	0x000d
        /*0012*/ 	.short	0x0048
        /*0014*/ 	.byte	0x00, 0xf4, 0x21, 0x00


	//----- nvinfo : EIATTR_KPARAM_INFO
	.align		4
.L_18:
        /*0018*/ 	.byte	0x04, 0x17
        /*001a*/ 	.short	(.L_20 - .L_19)
.L_19:
        /*001c*/ 	.word	0x00000000
        /*0020*/ 	.short	0x000c
        /*0022*/ 	.short	0x0040
        /*0024*/ 	.byte	0x00, 0xf4, 0x21, 0x00


	//----- nvinfo : EIATTR_KPARAM_INFO
	.align		4
.L_20:
        /*0028*/ 	.byte	0x04, 0x17
        /*002a*/ 	.short	(.L_22 - .L_21)
.L_21:
        /*002c*/ 	.word	0x00000000
        /*0030*/ 	.short	0x000b
        /*0032*/ 	.short	0x0038
        /*0034*/ 	.byte	0x00, 0xf0, 0x11, 0x00


	//----- nvinfo : EIATTR_KPARAM_INFO
	.align		4
.L_22:
        /*0038*/ 	.byte	0x04, 0x17
        /*003a*/ 	.short	(.L_24 - .L_23)
.L_23:
        /*003c*/ 	.word	0x00000000
        /*0040*/ 	.short	0x000a
        /*0042*/ 	.short	0x0034
        /*0044*/ 	.byte	0x00, 0xf0, 0x11, 0x00


	//----- nvinfo : EIATTR_KPARAM_INFO
	.align		4
.L_24:
        /*0048*/ 	.byte	0x04, 0x17
        /*004a*/ 	.short	(.L_26 - .L_25)
.L_25:
        /*004c*/ 	.word	0x00000000
        /*0050*/ 	.short	0x0009
        /*0052*/ 	.short	0x0030
        /*0054*/ 	.byte	0x00, 0xf0, 0x11, 0x00


	//----- nvinfo : EIATTR_KPARAM_INFO
	.align		4
.L_26:
        /*0058*/ 	.byte	0x04, 0x17
        /*005a*/ 	.short	(.L_28 - .L_27)
.L_27:
        /*005c*/ 	.word	0x00000000
        /*0060*/ 	.short	0x0008
        /*0062*/ 	.short	0x002c
        /*0064*/ 	.byte	0x00, 0xf0, 0x11, 0x00


	//----- nvinfo : EIATTR_KPARAM_INFO
	.align		4
.L_28:
        /*0068*/ 	.byte	0x04, 0x17
        /*006a*/ 	.short	(.L_30 - .L_29)
.L_29:
        /*006c*/ 	.word	0x00000000
        /*0070*/ 	.short	0x0007
        /*0072*/ 	.short	0x0028
        /*0074*/ 	.byte	0x00, 0xf0, 0x11, 0x00


	//----- nvinfo : EIATTR_KPARAM_INFO
	.align		4
.L_30:
        /*0078*/ 	.byte	0x04, 0x17
        /*007a*/ 	.short	(.L_32 - .L_31)
.L_31:
        /*007c*/ 	.word	0x00000000
        /*0080*/ 	.short	0x0006
        /*0082*/ 	.short	0x0024
        /*0084*/ 	.byte	0x00, 0xf0, 0x11, 0x00


	//----- nvinfo : EIATTR_KPARAM_INFO
	.align		4
.L_32:
        /*0088*/ 	.byte	0x04, 0x17
        /*008a*/ 	.short	(.L_34 - .L_33)
.L_33:
        /*008c*/ 	.word	0x00000000
        /*0090*/ 	.short	0x0005
        /*0092*/ 	.short	0x0020
        /*0094*/ 	.byte	0x00, 0xf0, 0x11, 0x00


	//----- nvinfo : EIATTR_KPARAM_INFO
	.align		4
.L_34:
        /*0098*/ 	.byte	0x04, 0x17
        /*009a*/ 	.short	(.L_36 - .L_35)
.L_35:
        /*009c*/ 	.word	0x00000000
        /*00a0*/ 	.short	0x0004
        /*00a2*/ 	.short	0x001c
        /*00a4*/ 	.byte	0x00, 0xf0, 0x11, 0x00


	//----- nvinfo : EIATTR_KPARAM_INFO
	.align		4
.L_36:
        /*00a8*/ 	.byte	0x04, 0x17
        /*00aa*/ 	.short	(.L_38 - .L_37)
.L_37:
        /*00ac*/ 	.word	0x00000000
        /*00b0*/ 	.short	0x0003
        /*00b2*/ 	.short	0x0018
        /*00b4*/ 	.byte	0x00, 0xf0, 0x11, 0x00


	//----- nvinfo : EIATTR_KPARAM_INFO
	.align		4
.L_38:
        /*00b8*/ 	.byte	0x04, 0x17
        /*00ba*/ 	.short	(.L_40 - .L_39)
.L_39:
        /*00bc*/ 	.word	0x00000000
        /*00c0*/ 	.short	0x0002
        /*00c2*/ 	.short	0x0010
        /*00c4*/ 	.byte	0x00, 0xf4, 0x21, 0x00


	//----- nvinfo : EIATTR_KPARAM_INFO
	.align		4
.L_40:
        /*00c8*/ 	.byte	0x04, 0x17
        /*00ca*/ 	.short	(.L_42 - .L_41)
.L_41:
        /*00cc*/ 	.word	0x00000000
        /*00d0*/ 	.short	0x0001
        /*00d2*/ 	.short	0x0008
        /*00d4*/ 	.byte	0x00, 0xf4, 0x21, 0x00


	//----- nvinfo : EIATTR_KPARAM_INFO
	.align		4
.L_42:
        /*00d8*/ 	.byte	0x04, 0x17
        /*00da*/ 	.short	(.L_44 - .L_43)
.L_43:
        /*00dc*/ 	.word	0x00000000
        /*00e0*/ 	.short	0x0000
        /*00e2*/ 	.short	0x0000
        /*00e4*/ 	.byte	0x00, 0xf4, 0x21, 0x00


	//----- nvinfo : EIATTR_AT_ENTRY_FRAGMENTS
	.align		4
.L_44:
        /*00e8*/ 	.byte	0x04, 0x4f
        /*00ea*/ 	.short	(.L_46 - .L_45)


	//   ....[0]....
.L_45:
        /*00ec*/ 	.word	0x00000004


	//----- nvinfo : EIATTR_RESERVED_SMEM_USED
	.align		4
.L_46:
        /*00f0*/ 	.byte	0x01, 0x41
	.zero		2


	//----- nvinfo : EIATTR_SPARSE_MMA_MASK
	.align		4
        /*00f4*/ 	.byte	0x03, 0x50
        /*00f6*/ 	.short	0x0000


	//----- nvinfo : EIATTR_TCGEN05_1CTA_USED
	.align		4
        /*00f8*/ 	.byte	0x01, 0x51
	.zero		2


	//----- nvinfo : EIATTR_MAXREG_COUNT
	.align		4
        /*00fc*/ 	.byte	0x03, 0x1b
        /*00fe*/ 	.short	0x00ff


	//----- nvinfo : EIATTR_NUM_BARRIERS
	.align		4
        /*0100*/ 	.byte	0x02, 0x4c
        /*0102*/ 	.byte	0x01
	.zero		1


	//----- nvinfo : EIATTR_ANNOTATIONS
	.align		4
        /*0104*/ 	.byte	0x04, 0x55
        /*0106*/ 	.short	(.L_48 - .L_47)


	//   ....[0]....
.L_47:
        /*0108*/ 	.word	0x00000001
        /*010c*/ 	.byte	0xf0, 0x0e, 0x00, 0x00, 0x01, 0x00, 0x00, 0x00, 0x20, 0x25, 0x00, 0x00, 0x01, 0x00, 0x00, 0x00
        /* <DEDUP_REMOVED lines=119> */
        /*088c*/ 	.byte	0x40, 0xde, 0x00, 0x00, 0x01, 0x00, 0x00, 0x00, 0x50, 0xde, 0x00, 0x00


	//----- nvinfo : EIATTR_INT_WARP_WIDE_INSTR_OFFSETS
	.align		4
.L_48:
        /*0898*/ 	.byte	0x04, 0x31
        /*089a*/ 	.short	(.L_50 - .L_49)


	//   ....[0]....
.L_49:
        /*089c*/ 	.word	0x00002980


	//   ....[1]....
        /*08a0*/ 	.word	0x00002a00


	//   ....[2]....
        /*08a4*/ 	.word	0x00002a90


	//   ....[3]....
        /*08a8*/ 	.word	0x000135d0


	//   ....[4]....
        /*08ac*/ 	.word	0x00013620


	//----- nvinfo : EIATTR_COOP_GROUP_MASK_REGIDS
	.align		4
.L_50:
        /*08b0*/ 	.byte	0x04, 0x29
        /*08b2*/ 	.short	(.L_52 - .L_51)


	//   ....[0]....
.L_51:
        /*08b4*/ 	.word	0xffffffff


	//   ....[1]....
        /*08b8*/ 	.word	0xffffffff


	//   ....[2]....
        /*08bc*/ 	.word	0xffffffff


	//   ....[3]....
        /*08c0*/ 	.word	0xffffffff


	//----- nvinfo : EIATTR_COOP_GROUP_INSTR_OFFSETS
	.align		4
.L_52:
        /*08c4*/ 	.byte	0x04, 0x28
        /*08c6*/ 	.short	(.L_54 - .L_53)


	//   ....[0]....
.L_53:
        /*08c8*/ 	.word	0x00000070


	//   ....[1]....
        /*08cc*/ 	.word	0x00000330


	//   ....[2]....
        /*08d0*/ 	.word	0x00013460


	//   ....[3]....
        /*08d4*/ 	.word	0x000136d0


	//----- nvinfo : EIATTR_VRC_CTA_INIT_COUNT
	.align		4
.L_54:
        /*08d8*/ 	.byte	0x02, 0x4a
        /*08da*/ 	.byte	0x80
	.zero		1


	//----- nvinfo : EIATTR_MBARRIER_INSTR_OFFSETS
	.align		4
        /*08dc*/ 	.byte	0x04, 0x39
        /*08de*/ 	.short	(.L_56 - .L_55)


	//   ....[0]....
.L_55:
        /*08e0*/ 	.word	0x00002b30
        /*08e4*/ 	.word	0x000000ff
        /*08e8*/ 	.word	0x00000000
        /*08ec*/ 	.short	0x0100
        /*08ee*/ 	.byte	0x0c
	.zero		1


	//   ....[1]....
        /*08f0*/ 	.word	0x00002be0
        /*08f4*/ 	.word	0x000000ff
        /*08f8*/ 	.word	0x0001c008
        /*08fc*/ 	.short	0x0100
        /*08fe*/ 	.byte	0x0a
	.zero		1


	//   ....[2]....
        /*0900*/ 	.word	0x0000a8b0
        /*0904*/ 	.word	0x000000ff
        /*0908*/ 	.word	0x00000000
        /*090c*/ 	.short	0x010a
        /*090e*/ 	.byte	0x0c
	.zero		1


	//   ....[3]....
        /*0910*/ 	.word	0x0000d060
        /*0914*/ 	.word	0x000000ff
        /*0918*/ 	.word	0x00000000
        /*091c*/ 	.short	0x010a
        /*091e*/ 	.byte	0x0c
	.zero		1


	//   ....[4]....
        /*0920*/ 	.word	0x0000d120
        /*0924*/ 	.word	0x000000ff
        /*0928*/ 	.word	0x0001c000
        /*092c*/ 	.short	0x0108
        /*092e*/ 	.byte	0x0a
	.zero		1


	//   ....[5]....
        /*0930*/ 	.word	0x0000d1d0
        /*0934*/ 	.word	0x000000ff
        /*0938*/ 	.word	0x0001c008
        /*093c*/ 	.short	0x0108
        /*093e*/ 	.byte	0x0a
	.zero		1


	//   ....[6]....
        /*0940*/ 	.word	0x000136f0
        /*0944*/ 	.word	0x000000ff
        /*0948*/ 	.word	0x00000000
        /*094c*/ 	.short	0x010a
        /*094e*/ 	.byte	0x0c
	.zero		1


	//   ....[7]....
        /*0950*/ 	.word	0x00013720
        /*0954*/ 	.word	0x000000ff
        /*0958*/ 	.word	0x00000000
        /*095c*/ 	.short	0x010a
        /*095e*/ 	.byte	0x0c
	.zero		1


	//----- nvinfo : EIATTR_NUM_MBARRIERS
	.align		4
.L_56:
        /*0960*/ 	.byte	0x03, 0x38
        /*0962*/ 	.short	0x0002


	//----- nvinfo : EIATTR_EXIT_INSTR_OFFSETS
	.align		4
        /*0964*/ 	.byte	0x04, 0x1c
        /*0966*/ 	.short	(.L_58 - .L_57)


	//   ....[0]....
.L_57:
        /*0968*/ 	.word	0x000136e0


	//----- nvinfo : EIATTR_REQNTID
	.align		4
.L_58:
        /*096c*/ 	.byte	0x04, 0x10
        /*096e*/ 	.short	(.L_60 - .L_59)
.L_59:
        /*0970*/ 	.word	0x00000080
        /*0974*/ 	.word	0x00000001
        /*0978*/ 	.word	0x00000001


	//----- nvinfo : EIATTR_CRS_STACK_SIZE
	.align		4
.L_60:
        /*097c*/ 	.byte	0x04, 0x1e
        /*097e*/ 	.short	(.L_62 - .L_61)
.L_61:
        /*0980*/ 	.word	0x00000000


	//----- nvinfo : EIATTR_CBANK_PARAM_SIZE
	.align		4
.L_62:
        /*0984*/ 	.byte	0x03, 0x19
        /*0986*/ 	.short	0x0050


	//----- nvinfo : EIATTR_PARAM_CBANK
	.align		4
        /*0988*/ 	.byte	0x04, 0x0a
        /*098a*/ 	.short	(.L_64 - .L_63)
	.align		4
.L_63:
        /*098c*/ 	.word	index@(.nv.constant0.matmul_kernel)
        /*0990*/ 	.short	0x0380
        /*0992*/ 	.short	0x0050


	//----- nvinfo : EIATTR_SW_WAR
	.align		4
.L_64:
        /*0994*/ 	.byte	0x04, 0x36
        /*0996*/ 	.short	(.L_66 - .L_65)
.L_65:
        /*0998*/ 	.word	0x00000008
.L_66:


//--------------------- .nv.compat                --------------------------
	.section	.nv.compat,"",@"SHT_CUDA_COMPAT_INFO"
	.align	4
        /*0000*/ 	.byte	0x02, 0x02, 0x02, 0x00, 0x02, 0x05, 0x05, 0x00, 0x02, 0x03, 0x00, 0x00, 0x02, 0x06, 0x01, 0x00


//--------------------- .nv.callgraph             --------------------------
	.section	.nv.callgraph,"",@"SHT_CUDA_CALLGRAPH"
	.align	4
	.sectionentsize	8
	.align		4
        /*0000*/ 	.word	0x00000000
	.align		4
        /*0004*/ 	.word	0xffffffff
	.align		4
        /*0008*/ 	.word	0x00000000
	.align		4
        /*000c*/ 	.word	0xfffffffe
	.align		4
        /*0010*/ 	.word	0x00000000
	.align		4
        /*0014*/ 	.word	0xfffffffd
	.align		4
        /*0018*/ 	.word	0x00000000
	.align		4
        /*001c*/ 	.word	0xfffffffc


//--------------------- .text.matmul_kernel       --------------------------
	.section	.text.matmul_kernel,"ax",@progbits
	.align	128
        .global         matmul_kernel
        .type           matmul_kernel,@function
        .size           matmul_kernel,(.L_x_21 - matmul_kernel)
        .other          matmul_kernel,@"STO_CUDA_ENTRY STV_DEFAULT"
matmul_kernel:
.text.matmul_kernel:
[----:B------:R-:W1:Y:S01]  /*0000*/  LDC R1, c[0x0][0x37c] ;  /* 0x0000df00ff017b82 */ /* 0x000e620000000800 */
[----:B------:R-:W2:Y:S01]  /*0010*/  S2R R61, SR_TID.X ;  /* 0x00000000003d7919 */ /* 0x000ea20000002100 */
[----:B-1----:R-:W-:Y:S01]  /*0020*/  VIADD R1, R1, 0xfffffe28 ;  /* 0xfffffe2801017836 */ /* 0x002fe20000000000 */
[----:B--2---:R-:W-:-:S13]  /*0030*/  ISETP.GE.U32.AND P0, PT, R61, 0x20, PT ;  /* 0x000000203d00780c */ /* 0x004fda0003f06070 */
[----:B------:R-:W-:Y:S02]  /*0040*/  VOTEU.ANY UP0, P0 ;  /* 0x0000000000ff7886 */ /* 0x000fe40000000100 */
[----:B------:R-:W-:Y:S05]  /*0050*/  BRA.U UP0, `(.L_x_0) ;  /* 0x0000000100b87547 */ /* 0x000fea000b800000 */
[----:B------:R-:W1:Y:S01]  /*0060*/  S2UR UR6, SR_CgaCtaId ;  /* 0x00000000000679c3 */ /* 0x000e620000008800 */
[----:B------:R-:W-:Y:S01]  /*0070*/  NOP ;  /* 0x0000000000007918 */ /* 0x000fe20000000000 */
[----:B------:R-:W-:Y:S02]  /*0080*/  UMOV UR4, 0x40 ;  /* 0x0000004000047882 */ /* 0x000fe40000000000 */
[----:B-1----:R-:W-:-:S09]  /*0090*/  ULEA UR4, UR6, UR4, 0x18 ;  /* 0x0000000406047291 */ /* 0x002fd2000f8ec0ff */
[----:B------:R-:W1:Y:S01]  /*00a0*/  LDS.U8 R0, [UR4] ;  /* 0x00000004ff007984 */ /* 0x000e620008000000 */
[----:B------:R-:W-:Y:S02]  /*00b0*/  UMOV UR4, 0x400 ;  /* 0x0000040000047882 */ /* 0x000fe40000000000 */
[----:B------:R-:W-:Y:S01]  /*00c0*/  ULEA UR4, UR6, UR4, 0x18 ;  /* 0x0000000406047291 */ /* 0x000fe2000f8ec0ff */
[----:B-1----:R-:W-:-:S13]  /*00d0*/  ISETP.NE.AND P0, PT, R0, RZ, PT ;  /* 0x000000ff0000720c */ /* 0x002fda0003f05270 */
[----:B------:R-:W-:Y:S05]  /*00e0*/  @P0 BRA `(.L_x_1) ;  /* 0x00000000007c0947 */ /* 0x000fea0003800000 */
[----:B------:R-:W-:-:S13]  /*00f0*/  ELECT P0, URZ, PT ;  /* 0x0000000000ff782f */ /* 0x000fda0003800000 */
[----:B------:R-:W-:Y:S05]  /*0100*/  @!P0 BRA `(.L_x_2) ;  /* 0x0000000000848947 */ /* 0x000fea0003800000 */
[----:B------:R-:W-:Y:S01]  /*0110*/  UMOV UR5, 0x10 ;  /* 0x0000001000057882 */ /* 0x000fe20000000000 */
[----:B------:R-:W-:Y:S02]  /*0120*/  IMAD.MOV.U32 R4, RZ, RZ, 0x1 ;  /* 0x00000001ff047424 */ /* 0x000fe400078e00ff */
[----:B------:R-:W-:Y:S02]  /*0130*/  IMAD.MOV.U32 R5, RZ, RZ, 0xffff ;  /* 0x0000ffffff057424 */ /* 0x000fe400078e00ff */
[----:B------:R-:W-:Y:S04]  /*0140*/  DEPBAR.LE SB1, 0x36 ;  /* 0x00009d800000791a */ /* 0x000fe80000000000 */
[----:B------:R-:W1:Y:S02]  /*0150*/  UTCATOMSWS.FIND_AND_SET.ALIGN UP1, UR5, UR5 ;  /* 0x00000005000575e3 */ /* 0x000e640008020800 */
[----:B-1----:R-:W-:-:S04]  /*0160*/  PLOP3.LUT P0, PT, PT, PT, UP1, 0x80, 0x8 ;  /* 0x000000000008781c */ /* 0x002fc80003f0f018 */
[----:B------:R-:W-:-:S04]  /*0170*/  SEL R0, RZ, 0xffffffff, !P0 ;  /* 0xffffffffff007807 */ /* 0x000fc80004000000 */
[----:B------:R-:W-:Y:S01]  /*0180*/  ISETP.NE.AND P0, PT, R0, RZ, PT ;  /* 0x000000ff0000720c */ /* 0x000fe20003f05270 */
[----:B------:R-:W-:-:S12]  /*0190*/  IMAD.U32 R0, RZ, RZ, UR5 ;  /* 0x00000005ff007e24 */ /* 0x000fd8000f8e00ff */
[----:B------:R-:W-:Y:S05]  /*01a0*/  @P0 BRA `(.L_x_3) ;  /* 0x0000000000240947 */ /* 0x000fea0003800000 */
.L_x_4:
[----:B------:R-:W-:Y:S05]  /*01b0*/  NANOSLEEP 0x64 ;  /* 0x000000640000795d */ /* 0x000fea0003800000 */
[----:B------:R-:W-:-:S05]  /*01c0*/  UMOV UR5, 0x10 ;  /* 0x0000001000057882 */ /* 0x000fca0000000000 */
[----:B------:R-:W-:Y:S04]  /*01d0*/  DEPBAR.LE SB1, 0x36 ;  /* 0x00009d800000791a */ /* 0x000fe80000000000 */
[----:B------:R-:W1:Y:S02]  /*01e0*/  UTCATOMSWS.FIND_AND_SET.ALIGN UP1, UR5, UR5 ;  /* 0x00000005000575e3 */ /* 0x000e640008020800 */
[----:B-1----:R-:W-:-:S04]  /*01f0*/  PLOP3.LUT P0, PT, PT, PT, UP1, 0x80, 0x8 ;  /* 0x000000000008781c */ /* 0x002fc80003f0f018 */
[----:B------:R-:W-:-:S04]  /*0200*/  SEL R0, RZ, 0xffffffff, !P0 ;  /* 0xffffffffff007807 */ /* 0x000fc80004000000 */
[----:B------:R-:W-:Y:S01]  /*0210*/  ISETP.NE.AND P0, PT, R0, RZ, PT ;  /* 0x000000ff0000720c */ /* 0x000fe20003f05270 */
[----:B------:R-:W-:-:S12]  /*0220*/  IMAD.U32 R0, RZ, RZ, UR5 ;  /* 0x00000005ff007e24 */ /* 0x000fd8000f8e00ff */
[----:B------:R-:W-:Y:S05]  /*0230*/  @!P0 BRA `(.L_x_4) ;  /* 0xfffffffc00dc8947 */ /* 0x000fea000383ffff */
.L_x_3:
[C---:B------:R-:W-:Y:S01]  /*0240*/  VIADD R3, R0.reuse, 0x10 ;  /* 0x0000001000037836 */ /* 0x040fe20000000000 */
[----:B------:R-:W-:Y:S01]  /*0250*/  UMOV UR5, 0x50 ;  /* 0x0000005000057882 */ /* 0x000fe20000000000 */
[----:B------:R-:W-:Y:S01]  /*0260*/  SHF.L.U32 R2, R5, R0, RZ ;  /* 0x0000000005027219 */ /* 0x000fe200000006ff */
[----:B------:R-:W-:Y:S01]  /*0270*/  ULEA UR5, UR6, UR5, 0x18 ;  /* 0x0000000506057291 */ /* 0x000fe2000f8ec0ff */
[----:B------:R-:W-:Y:S01]  /*0280*/  IMAD.SHL.U32 R0, R0, 0x20, RZ ;  /* 0x0000002000007824 */ /* 0x000fe200078e00ff */
[----:B------:R-:W-:-:S04]  /*0290*/  SHF.L.U32 R3, R4, R3, RZ ;  /* 0x0000000304037219 */ /* 0x000fc800000006ff */
[----:B------:R-:W-:-:S05]  /*02a0*/  LOP3.LUT R2, R3, R2, RZ, 0xfc, !PT ;  /* 0x0000000203027212 */ /* 0x000fca00078efcff */
[----:B------:R1:W-:Y:S04]  /*02b0*/  ATOMS.OR RZ, [UR5], R2 ;  /* 0x00000002ffff798c */ /* 0x0003e8000b000005 */
[----:B------:R1:W-:Y:S01]  /*02c0*/  STS [UR4], R0 ;  /* 0x00000000ff007988 */ /* 0x0003e20008000804 */
[----:B------:R-:W-:Y:S05]  /*02d0*/  BRA `(.L_x_2) ;  /* 0x0000000000107947 */ /* 0x000fea0003800000 */
.L_x_1:
[----:B------:R-:W-:Y:S01]  /*02e0*/  IMAD.MOV.U32 R0, RZ, RZ, -0x1 ;  /* 0xffffffffff007424 */ /* 0x000fe200078e00ff */
[----:B------:R-:W-:-:S04]  /*02f0*/  MOV R2, 0x320 ;  /* 0x0000032000027802 */ /* 0x000fc80000000f00 */
[----:B------:R1:W-:Y:S03]  /*0300*/  STS [UR4], R0 ;  /* 0x00000000ff007988 */ /* 0x0003e60008000804 */
[----:B-1----:R-:W-:Y:S05]  /*0310*/  CALL.REL.NOINC `($__internal_1_$__cuda_sm10x_tcgen05_guardrail_trap_phase_invalid_during_alloc) ;  /* 0x0000013400187944 */ /* 0x002fea0003c00000 */
.L_x_2:
[----:B------:R-:W-:Y:S05]  /*0320*/  WARPSYNC.ALL ;  /* 0x0000000000007948 */ /* 0x000fea0003800000 */
[----:B------:R-:W-:Y:S01]  /*0330*/  NOP ;  /* 0x0000000000007918 */ /* 0x000fe20000000000 */
.L_x_0:
[----:B-1----:R-:W1:Y:S01]  /*0340*/  LDC.64 R2, c[0x0][0x398] ;  /* 0x0000e600ff027b82 */ /* 0x002e620000000a00 */
[----:B------:R-:W2:Y:S01]  /*0350*/  S2R R7, SR_CTAID.X ;  /* 0x0000000000077919 */ /* 0x000ea20000002500 */
[----:B------:R-:W-:Y:S01]  /*0360*/  UMOV UR10, 0x400 ;  /* 0x00000400000a7882 */ /* 0x000fe20000000000 */
[----:B------:R-:W-:Y:S01]  /*0370*/  LOP3.LUT R68, R61, 0x7f, RZ, 0xc0, !PT ;  /* 0x0000007f3d447812 */ /* 0x000fe200078ec0ff */
[----:B------:R-:W3:Y:S04]  /*0380*/  LDCU UR6, c[0x0][0x3a4] ;  /* 0x00007480ff0677ac */ /* 0x000ee80008000800 */
[----:B------:R-:W4:Y:S01]  /*0390*/  S2UR UR5, SR_CgaCtaId ;  /* 0x00000000000579c3 */ /* 0x000f220000008800 */
[----:B------:R-:W5:Y:S07]  /*03a0*/  LDCU.128 UR20, c[0x0][0x380] ;  /* 0x00007000ff1477ac */ /* 0x000f6e0008000c00 */
[----:B------:R-:W3:Y:S01]  /*03b0*/  LDC R66, c[0x0][0x3a0] ;  /* 0x0000e800ff427b82 */ /* 0x000ee20000000800 */
[----:B-1----:R-:W-:-:S05]  /*03c0*/  VIADD R0, R3, 0x7f ;  /* 0x0000007f03007836 */ /* 0x002fca0000000000 */
[----:B------:R-:W-:Y:S01]  /*03d0*/  SHF.R.S32.HI R5, RZ, 0x1f, R0 ;  /* 0x0000001fff057819 */ /* 0x000fe20000011400 */
[----:B----4-:R-:W-:-:S03]  /*03e0*/  ULEA UR10, UR5, UR10, 0x18 ;  /* 0x0000000a050a7291 */ /* 0x010fc6000f8ec0ff */
[----:B------:R-:W-:Y:S02]  /*03f0*/  LEA.HI R5, R5, R0, RZ, 0x7 ;  /* 0x0000000005057211 */ /* 0x000fe400078f38ff */
[----:B--2---:R-:W-:Y:S01]  /*0400*/  IABS R10, R7 ;  /* 0x00000007000a7213 */ /* 0x004fe20000000000 */
[----:B------:R-:W-:Y:S01]  /*0410*/  UIADD3 UR12, UPT, UPT, UR10, 0x1c000, URZ ;  /* 0x0001c0000a0c7890 */ /* 0x000fe2000fffe0ff */
[----:B------:R-:W-:-:S04]  /*0420*/  SHF.R.S32.HI R6, RZ, 0x7, R5 ;  /* 0x00000007ff067819 */ /* 0x000fc80000011405 */
[-C--:B------:R-:W-:Y:S02]  /*0430*/  IABS R9, R6.reuse ;  /* 0x0000000600097213 */ /* 0x080fe40000000000 */
[----:B------:R-:W-:Y:S02]  /*0440*/  IABS R12, R6 ;  /* 0x00000006000c7213 */ /* 0x000fe40000000000 */
[----:B------:R-:W1:Y:S08]  /*0450*/  I2F.RP R0, R9 ;  /* 0x0000000900007306 */ /* 0x000e700000209400 */
[----:B-1----:R-:W1:Y:S02]  /*0460*/  MUFU.RCP R0, R0 ;  /* 0x0000000000007308 */ /* 0x002e640000001000 */
[----:B-1----:R-:W-:-:S02]  /*0470*/  VIADD R4, R0, 0xffffffe ;  /* 0x0ffffffe00047836 */ /* 0x002fc40000000000 */
[----:B------:R-:W-:Y:S01]  /*0480*/  IMAD.MOV R0, RZ, RZ, -R12 ;  /* 0x000000ffff007224 */ /* 0x000fe200078e0a0c */
[----:B------:R-:W-:-:S03]  /*0490*/  IABS R12, R2 ;  /* 0x00000002000c7213 */ /* 0x000fc60000000000 */
[----:B------:R1:W2:Y:S02]  /*04a0*/  F2I.FTZ.U32.TRUNC.NTZ R5, R4 ;  /* 0x0000000400057305 */ /* 0x0002a4000021f000 */
[----:B-1----:R-:W-:Y:S02]  /*04b0*/  IMAD.MOV.U32 R4, RZ, RZ, RZ ;  /* 0x000000ffff047224 */ /* 0x002fe400078e00ff */
[----:B--2---:R-:W-:-:S04]  /*04c0*/  IMAD.MOV R8, RZ, RZ, -R5 ;  /* 0x000000ffff087224 */ /* 0x004fc800078e0a05 */
[----:B------:R-:W-:Y:S02]  /*04d0*/  IMAD R11, R8, R9, RZ ;  /* 0x00000009080b7224 */ /* 0x000fe400078e02ff */
[----:B------:R-:W-:Y:S02]  /*04e0*/  IMAD.MOV.U32 R8, RZ, RZ, R10 ;  /* 0x000000ffff087224 */ /* 0x000fe400078e000a */
[----:B------:R-:W-:-:S06]  /*04f0*/  IMAD.HI.U32 R5, R5, R11, R4 ;  /* 0x0000000b05057227 */ /* 0x000fcc00078e0004 */
[----:B------:R-:W-:-:S04]  /*0500*/  IMAD.HI.U32 R5, R5, R8, RZ ;  /* 0x0000000805057227 */ /* 0x000fc800078e00ff */
[----:B------:R-:W-:Y:S01]  /*0510*/  IMAD R0, R5, R0, R8 ;  /* 0x0000000005007224 */ /* 0x000fe200078e0208 */
[----:B------:R-:W-:Y:S04]  /*0520*/  BAR.SYNC.DEFER_BLOCKING 0x0 ;  /* 0x0000000000007b1d */ /* 0x000fe80000010000 */
[----:B------:R-:W-:-:S13]  /*0530*/  ISETP.GT.U32.AND P1, PT, R9, R0, PT ;  /* 0x000000000900720c */ /* 0x000fda0003f24070 */
[----:B------:R-:W-:Y:S02]  /*0540*/  @!P1 IMAD.IADD R0, R0, 0x1, -R9 ;  /* 0x0000000100009824 */ /* 0x000fe400078e0a09 */
[----:B------:R-:W-:Y:S01]  /*0550*/  @!P1 VIADD R5, R5, 0x1 ;  /* 0x0000000105059836 */ /* 0x000fe20000000000 */
[----:B------:R-:W-:Y:S02]  /*0560*/  ISETP.NE.AND P1, PT, R6, RZ, PT ;  /* 0x000000ff0600720c */ /* 0x000fe40003f25270 */
[----:B------:R-:W-:Y:S02]  /*0570*/  ISETP.GE.U32.AND P0, PT, R0, R9, PT ;  /* 0x000000090000720c */ /* 0x000fe40003f06070 */
[----:B------:R-:W-:-:S04]  /*0580*/  LOP3.LUT R0, R7, R6, RZ, 0x3c, !PT ;  /* 0x0000000607007212 */ /* 0x000fc800078e3cff */
[----:B------:R-:W-:Y:S01]  /*0590*/  ISETP.GE.AND P2, PT, R0, RZ, PT ;  /* 0x000000ff0000720c */ /* 0x000fe20003f46270 */
[----:B------:R-:W-:-:S06]  /*05a0*/  VIADD R0, R2, 0xff ;  /* 0x000000ff02007836 */ /* 0x000fcc0000000000 */
[----:B------:R-:W-:-:S05]  /*05b0*/  @P0 IADD3 R5, PT, PT, R5, 0x1, RZ ;  /* 0x0000000105050810 */ /* 0x000fca0007ffe0ff */
[----:B------:R-:W-:Y:S01]  /*05c0*/  IMAD.MOV.U32 R10, RZ, RZ, R5 ;  /* 0x000000ffff0a7224 */ /* 0x000fe200078e0005 */
[----:B------:R-:W-:-:S03]  /*05d0*/  SHF.R.S32.HI R5, RZ, 0x1f, R0 ;  /* 0x0000001fff057819 */ /* 0x000fc60000011400 */
[----:B------:R-:W-:Y:S01]  /*05e0*/  @!P2 IMAD.MOV R10, RZ, RZ, -R10 ;  /* 0x000000ffff0aa224 */ /* 0x000fe200078e0a0a */
[----:B------:R-:W-:Y:S02]  /*05f0*/  LEA.HI R5, R5, R0, RZ, 0x8 ;  /* 0x0000000005057211 */ /* 0x000fe400078f40ff */
[----:B------:R-:W-:-:S04]  /*0600*/  @!P1 LOP3.LUT R10, RZ, R6, RZ, 0x33, !PT ;  /* 0x00000006ff0a9212 */ /* 0x000fc800078e33ff */
[----:B------:R-:W-:Y:S01]  /*0610*/  LEA.HI.SX32 R5, R5, -R10, 0x18 ;  /* 0x8000000a05057211 */ /* 0x000fe200078fc2ff */
[----:B------:R-:W-:-:S03]  /*0620*/  IMAD.MOV R8, RZ, RZ, -R10 ;  /* 0x000000ffff087224 */ /* 0x000fc600078e0a0a */
[----:B------:R-:W-:Y:S01]  /*0630*/  VIMNMX R13, PT, PT, R5, 0x1, PT ;  /* 0x00000001050d7848 */ /* 0x000fe20003fe0100 */
[----:B------:R-:W-:-:S03]  /*0640*/  IMAD R14, R6, R8, R7 ;  /* 0x00000008060e7224 */ /* 0x000fc600078e0207 */
[----:B------:R-:W-:Y:S02]  /*0650*/  IABS R11, R13 ;  /* 0x0000000d000b7213 */ /* 0x000fe40000000000 */
[----:B------:R-:W-:Y:S02]  /*0660*/  IABS R8, R14 ;  /* 0x0000000e00087213 */ /* 0x000fe40000000000 */
[----:B------:R-:W1:Y:S08]  /*0670*/  I2F.RP R0, R11 ;  /* 0x0000000b00007306 */ /* 0x000e700000209400 */
[----:B-1----:R-:W1:Y:S02]  /*0680*/  MUFU.RCP R0, R0 ;  /* 0x0000000000007308 */ /* 0x002e640000001000 */
[----:B-1----:R-:W-:-:S06]  /*0690*/  VIADD R4, R0, 0xffffffe ;  /* 0x0ffffffe00047836 */ /* 0x002fcc0000000000 */
[----:B------:R1:W2:Y:S02]  /*06a0*/  F2I.FTZ.U32.TRUNC.NTZ R5, R4 ;  /* 0x0000000400057305 */ /* 0x0002a4000021f000 */
[----:B-1----:R-:W-:Y:S02]  /*06b0*/  IMAD.MOV.U32 R4, RZ, RZ, RZ ;  /* 0x000000ffff047224 */ /* 0x002fe400078e00ff */
[----:B--2---:R-:W-:-:S04]  /*06c0*/  IMAD.MOV R9, RZ, RZ, -R5 ;  /* 0x000000ffff097224 */ /* 0x004fc800078e0a05 */
[----:B------:R-:W-:Y:S01]  /*06d0*/  IMAD.MOV.U32 R6, RZ, RZ, R9 ;  /* 0x000000ffff067224 */ /* 0x000fe200078e0009 */
[----:B------:R-:W-:-:S03]  /*06e0*/  IABS R9, R13 ;  /* 0x0000000d00097213 */ /* 0x000fc60000000000 */
[----:B------:R-:W-:Y:S02]  /*06f0*/  IMAD R7, R6, R11, RZ ;  /* 0x0000000b06077224 */ /* 0x000fe400078e02ff */
[----:B------:R-:W-:Y:S02]  /*0700*/  IMAD.MOV.U32 R6, RZ, RZ, R8 ;  /* 0x000000ffff067224 */ /* 0x000fe400078e0008 */
[----:B------:R-:W-:Y:S01]  /*0710*/  IMAD.HI.U32 R5, R5, R7, R4 ;  /* 0x0000000705057227 */ /* 0x000fe200078e0004 */
[----:B------:R-:W1:Y:S01]  /*0720*/  I2F.RP R8, R12 ;  /* 0x0000000c00087306 */ /* 0x000e620000209400 */
[----:B------:R-:W-:Y:S02]  /*0730*/  IABS R4, R3 ;  /* 0x0000000300047213 */ /* 0x000fe40000000000 */
[----:B------:R-:W-:Y:S02]  /*0740*/  IMAD.MOV R0, RZ, RZ, -R9 ;  /* 0x000000ffff007224 */ /* 0x000fe400078e0a09 */
[----:B------:R-:W-:-:S03]  /*0750*/  IMAD.HI.U32 R5, R5, R6, RZ ;  /* 0x0000000605057227 */ /* 0x000fc600078e00ff */
[----:B------:R-:W2:Y:S01]  /*0760*/  I2F.RP R9, R4 ;  /* 0x0000000400097306 */ /* 0x000ea20000209400 */
[----:B------:R-:W-:-:S05]  /*0770*/  IMAD R0, R5, R0, R6 ;  /* 0x0000000005007224 */ /* 0x000fca00078e0206 */
[----:B------:R-:W-:Y:S02]  /*0780*/  ISETP.GT.U32.AND P1, PT, R11, R0, PT ;  /* 0x000000000b00720c */ /* 0x000fe40003f24070 */
[----:B-1----:R-:W1:Y:S08]  /*0790*/  MUFU.RCP R8, R8 ;  /* 0x0000000800087308 */ /* 0x002e700000001000 */
[----:B--2---:R-:W2:Y:S03]  /*07a0*/  MUFU.RCP R9, R9 ;  /* 0x0000000900097308 */ /* 0x004ea60000001000 */
[----:B------:R-:W-:-:S02]  /*07b0*/  @!P1 IMAD.IADD R0, R0, 0x1, -R11 ;  /* 0x0000000100009824 */ /* 0x000fc400078e0a0b */
[----:B------:R-:W-:Y:S01]  /*07c0*/  @!P1 VIADD R5, R5, 0x1 ;  /* 0x0000000105059836 */ /* 0x000fe20000000000 */
[----:B------:R-:W-:Y:S02]  /*07d0*/  ISETP.NE.AND P1, PT, R13, RZ, PT ;  /* 0x000000ff0d00720c */ /* 0x000fe40003f25270 */
[----:B------:R-:W-:Y:S01]  /*07e0*/  ISETP.GE.U32.AND P0, PT, R0, R11, PT ;  /* 0x0000000b0000720c */ /* 0x000fe20003f06070 */
[----:B-1----:R-:W-:Y:S01]  /*07f0*/  VIADD R6, R8, 0xffffffe ;  /* 0x0ffffffe08067836 */ /* 0x002fe20000000000 */
[----:B------:R-:W-:-:S03]  /*0800*/  LOP3.LUT R0, R14, R13, RZ, 0x3c, !PT ;  /* 0x0000000d0e007212 */ /* 0x000fc600078e3cff */
[----:B------:R1:W-:Y:S01]  /*0810*/  F2I.FTZ.U32.TRUNC.NTZ R7, R6 ;  /* 0x0000000600077305 */ /* 0x0003e2000021f000 */
[----:B------:R-:W-:Y:S01]  /*0820*/  ISETP.GE.AND P2, PT, R0, RZ, PT ;  /* 0x000000ff0000720c */ /* 0x000fe20003f46270 */
[----:B--2---:R-:W-:-:S06]  /*0830*/  VIADD R9, R9, 0xffffffe ;  /* 0x0ffffffe09097836 */ /* 0x004fcc0000000000 */
[----:B------:R-:W-:Y:S02]  /*0840*/  @P0 VIADD R5, R5, 0x1 ;  /* 0x0000000105050836 */ /* 0x000fe40000000000 */
[----:B-1----:R-:W-:Y:S01]  /*0850*/  IMAD.MOV.U32 R6, RZ, RZ, RZ ;  /* 0x000000ffff067224 */ /* 0x002fe200078e00ff */
[----:B------:R-:W1:Y:S01]  /*0860*/  F2I.FTZ.U32.TRUNC.NTZ R9, R9 ;  /* 0x0000000900097305 */ /* 0x000e62000021f000 */
[----:B------:R-:W-:-:S04]  /*0870*/  IMAD.MOV.U32 R11, RZ, RZ, R5 ;  /* 0x000000ffff0b7224 */ /* 0x000fc800078e0005 */
[----:B------:R-:W-:Y:S01]  /*0880*/  @!P2 IMAD.MOV R11, RZ, RZ, -R11 ;  /* 0x000000ffff0ba224 */ /* 0x000fe200078e0a0b */
[----:B------:R-:W-:-:S04]  /*0890*/  @!P1 LOP3.LUT R11, RZ, R13, RZ, 0x33, !PT ;  /* 0x0000000dff0b9212 */ /* 0x000fc800078e33ff */
[----:B------:R-:W-:-:S05]  /*08a0*/  IADD3 R0, PT, PT, -R11, RZ, RZ ;  /* 0x000000ff0b007210 */ /* 0x000fca0007ffe1ff */
[----:B------:R-:W-:Y:S02]  /*08b0*/  IMAD R0, R13, R0, R14 ;  /* 0x000000000d007224 */ /* 0x000fe400078e020e */
[----:B-1----:R-:W-:Y:S02]  /*08c0*/  IMAD.MOV R13, RZ, RZ, -R9 ;  /* 0x000000ffff0d7224 */ /* 0x002fe400078e0a09 */
[----:B------:R-:W-:Y:S02]  /*08d0*/  IMAD.IADD R5, R10, 0x1, R0 ;  /* 0x000000010a057824 */ /* 0x000fe400078e0200 */
[----:B------:R-:W-:Y:S01]  /*08e0*/  IMAD.MOV R0, RZ, RZ, -R7 ;  /* 0x000000ffff007224 */ /* 0x000fe200078e0a07 */
[----:B------:R-:W1:Y:S01]  /*08f0*/  LDS R10, [UR10] ;  /* 0x0000000aff0a7984 */ /* 0x000e620008000800 */
[----:B------:R-:W-:Y:S02]  /*0900*/  IMAD R198, R5, 0x100, R68 ;  /* 0x0000010005c67824 */ /* 0x000fe400078e0244 */
[----:B------:R-:W-:-:S02]  /*0910*/  IMAD.MOV.U32 R5, RZ, RZ, R0 ;  /* 0x000000ffff057224 */ /* 0x000fc400078e0000 */
[C---:B------:R-:W-:Y:S01]  /*0920*/  VIADD R199, R198.reuse, 0x80 ;  /* 0x00000080c6c77836 */ /* 0x040fe20000000000 */
[----:B------:R-:W-:Y:S01]  /*0930*/  IABS R0, R198 ;  /* 0x000000c600007213 */ /* 0x000fe20000000000 */
[----:B------:R-:W-:Y:S01]  /*0940*/  IMAD R5, R5, R12, RZ ;  /* 0x0000000c05057224 */ /* 0x000fe200078e02ff */
[----:B------:R-:W-:Y:S01]  /*0950*/  BAR.SYNC.DEFER_BLOCKING 0x0 ;  /* 0x0000000000007b1d */ /* 0x000fe20000010000 */
[----:B------:R-:W-:Y:S02]  /*0960*/  ISETP.GE.AND P2, PT, R198, RZ, PT ;  /* 0x000000ffc600720c */ /* 0x000fe40003f46270 */
[----:B------:R-:W-:Y:S01]  /*0970*/  IABS R8, R199 ;  /* 0x000000c700087213 */ /* 0x000fe20000000000 */
[----:B------:R-:W-:Y:S01]  /*0980*/  IMAD.HI.U32 R6, R7, R5, R6 ;  /* 0x0000000507067227 */ /* 0x000fe200078e0006 */
[----:B------:R-:W-:-:S03]  /*0990*/  ISETP.GE.AND P4, PT, R199, RZ, PT ;  /* 0x000000ffc700720c */ /* 0x000fc60003f86270 */
[----:B------:R-:W-:Y:S02]  /*09a0*/  IMAD.MOV.U32 R5, RZ, RZ, R0 ;  /* 0x000000ffff057224 */ /* 0x000fe400078e0000 */
[----:B------:R-:W-:Y:S01]  /*09b0*/  IMAD.MOV.U32 R7, RZ, RZ, R8 ;  /* 0x000000ffff077224 */ /* 0x000fe200078e0008 */
[----:B------:R-:W-:Y:S01]  /*09c0*/  SHF.R.U32.HI R8, RZ, 0x5, R61 ;  /* 0x00000005ff087819 */ /* 0x000fe2000001163d */
[----:B------:R-:W-:-:S03]  /*09d0*/  IMAD.HI.U32 R0, R6, R5, RZ ;  /* 0x0000000506007227 */ /* 0x000fc600078e00ff */
[----:B------:R-:W-:Y:S01]  /*09e0*/  R2UR UR7, R8 ;  /* 0x00000000080772ca */ /* 0x000fe200000e0000 */
[----:B------:R-:W-:Y:S01]  /*09f0*/  IMAD.HI.U32 R6, R6, R7, RZ ;  /* 0x0000000706067227 */ /* 0x000fe200078e00ff */
[----:B------:R-:W-:-:S03]  /*0a00*/  SHF.R.U32.HI R8, RZ, 0x5, R61 ;  /* 0x00000005ff087819 */ /* 0x000fc6000001163d */
[----:B------:R-:W-:Y:S02]  /*0a10*/  IMAD.MOV R0, RZ, RZ, -R0 ;  /* 0x000000ffff007224 */ /* 0x000fe400078e0a00 */
[----:B------:R-:W-:Y:S02]  /*0a20*/  IMAD.MOV R6, RZ, RZ, -R6 ;  /* 0x000000ffff067224 */ /* 0x000fe400078e0a06 */
[C---:B------:R-:W-:Y:S02]  /*0a30*/  IMAD R5, R12.reuse, R0, R5 ;  /* 0x000000000c057224 */ /* 0x040fe400078e0205 */
[----:B------:R-:W-:Y:S01]  /*0a40*/  IMAD R6, R12, R6, R7 ;  /* 0x000000060c067224 */ /* 0x000fe200078e0207 */
[----:B------:R-:W-:Y:S01]  /*0a50*/  SGXT.U32 R7, R8, 0x2 ;  /* 0x000000020807781a */ /* 0x000fe20000000000 */
[----:B------:R-:W-:Y:S01]  /*0a60*/  IMAD.SHL.U32 R0, R11, 0x80, RZ ;  /* 0x000000800b007824 */ /* 0x000fe200078e00ff */
[C---:B------:R-:W-:Y:S01]  /*0a70*/  ISETP.GT.U32.AND P0, PT, R12.reuse, R5, PT ;  /* 0x000000050c00720c */ /* 0x040fe20003f04070 */
[----:B------:R-:W-:Y:S01]  /*0a80*/  IMAD R11, R13, R4, RZ ;  /* 0x000000040d0b7224 */ /* 0x000fe200078e02ff */
[----:B------:R-:W-:Y:S01]  /*0a90*/  ISETP.GT.U32.AND P1, PT, R12, R6, PT ;  /* 0x000000060c00720c */ /* 0x000fe20003f24070 */
[----:B------:R-:W-:Y:S01]  /*0aa0*/  IMAD.MOV.U32 R8, RZ, RZ, RZ ;  /* 0x000000ffff087224 */ /* 0x000fe200078e00ff */
[----:B------:R-:W-:Y:S01]  /*0ab0*/  LOP3.LUT R7, R0, R7, RZ, 0xfc, !PT ;  /* 0x0000000700077212 */ /* 0x000fe200078efcff */
[----:B------:R-:W-:Y:S01]  /*0ac0*/  USHF.L.U32 UR4, UR7, 0x15, URZ ;  /* 0x0000001507047899 */ /* 0x000fe200080006ff */
[----:B-1----:R-:W-:Y:S01]  /*0ad0*/  R2UR UR15, R10 ;  /* 0x000000000a0f72ca */ /* 0x002fe200000e0000 */
[----:B------:R-:W-:Y:S01]  /*0ae0*/  IMAD.HI.U32 R8, R9, R11, R8 ;  /* 0x0000000b09087227 */ /* 0x000fe200078e0008 */
[----:B------:R-:W-:Y:S01]  /*0af0*/  LOP3.LUT R10, R7, 0x4, RZ, 0xfc, !PT ;  /* 0x00000004070a7812 */ /* 0x000fe200078efcff */
[----:B------:R-:W-:Y:S01]  /*0b00*/  ULOP3.LUT UR4, UR4, 0x600000, URZ, 0xc0, !UPT ;  /* 0x0060000004047892 */ /* 0x000fe2000f8ec0ff */
[----:B------:R-:W-:-:S02]  /*0b10*/  IABS R11, R7 ;  /* 0x00000007000b7213 */ /* 0x000fc40000000000 */
[----:B------:R-:W-:Y:S01]  /*0b20*/  IABS R13, R10 ;  /* 0x0000000a000d7213 */ /* 0x000fe20000000000 */
[--C-:B------:R-:W-:Y:S01]  /*0b30*/  @!P0 IMAD.IADD R5, R5, 0x1, -R12.reuse ;  /* 0x0000000105058824 */ /* 0x100fe200078e0a0c */
[----:B------:R-:W-:Y:S01]  /*0b40*/  LOP3.LUT R14, R7, 0x8, RZ, 0xfc, !PT ;  /* 0x00000008070e7812 */ /* 0x000fe200078efcff */
[----:B------:R-:W-:Y:S01]  /*0b50*/  @!P1 IMAD.IADD R6, R6, 0x1, -R12 ;  /* 0x0000000106069824 */ /* 0x000fe200078e0a0c */
[----:B------:R-:W-:Y:S01]  /*0b60*/  ISETP.GE.AND P1, PT, R10, RZ, PT ;  /* 0x000000ff0a00720c */ /* 0x000fe20003f26270 */
[----:B------:R-:W-:Y:S01]  /*0b70*/  IMAD.HI.U32 R10, R8, R13, RZ ;  /* 0x0000000d080a7227 */ /* 0x000fe200078e00ff */
[C---:B------:R-:W-:Y:S01]  /*0b80*/  ISETP.GT.U32.AND P0, PT, R12.reuse, R5, PT ;  /* 0x000000050c00720c */ /* 0x040fe20003f04070 */
[----:B------:R-:W-:Y:S01]  /*0b90*/  UIADD3 UR11, UPT, UPT, UR15, UR4, URZ ;  /* 0x000000040f0b7290 */ /* 0x000fe2000fffe0ff */
[----:B------:R-:W-:Y:S01]  /*0ba0*/  ISETP.GT.U32.AND P3, PT, R12, R6, PT ;  /* 0x000000060c00720c */ /* 0x000fe20003f64070 */
[----:B------:R-:W-:Y:S01]  /*0bb0*/  IMAD.HI.U32 R9, R8, R11, RZ ;  /* 0x0000000b08097227 */ /* 0x000fe200078e00ff */
[----:B------:R-:W-:-:S02]  /*0bc0*/  IABS R15, R14 ;  /* 0x0000000e000f7213 */ /* 0x000fc40000000000 */
[----:B------:R-:W-:Y:S01]  /*0bd0*/  ISETP.GE.AND P6, PT, R14, RZ, PT ;  /* 0x000000ff0e00720c */ /* 0x000fe20003fc6270 */
[----:B------:R-:W-:Y:S01]  /*0be0*/  IMAD.MOV R14, RZ, RZ, -R10 ;  /* 0x000000ffff0e7224 */ /* 0x000fe200078e0a0a */
[----:B------:R-:W-:Y:S01]  /*0bf0*/  IADD3 R9, PT, PT, -R9, RZ, RZ ;  /* 0x000000ff09097210 */ /* 0x000fe20007ffe1ff */
[----:B------:R-:W-:Y:S01]  /*0c00*/  IMAD.HI.U32 R10, R8, R15, RZ ;  /* 0x0000000f080a7227 */ /* 0x000fe200078e00ff */
[C---:B------:R-:W-:Y:S02]  /*0c10*/  LOP3.LUT R16, R7.reuse, 0x20, RZ, 0xfc, !PT ;  /* 0x0000002007107812 */ /* 0x040fe400078efcff */
[----:B------:R-:W-:Y:S01]  /*0c20*/  LOP3.LUT R18, R7, 0x28, RZ, 0xfc, !PT ;  /* 0x0000002807127812 */ /* 0x000fe200078efcff */
[--C-:B------:R-:W-:Y:S01]  /*0c30*/  @!P0 IMAD.IADD R5, R5, 0x1, -R12.reuse ;  /* 0x0000000105058824 */ /* 0x100fe200078e0a0c */
[----:B------:R-:W-:Y:S01]  /*0c40*/  ISETP.NE.AND P0, PT, R2, RZ, PT ;  /* 0x000000ff0200720c */ /* 0x000fe20003f05270 */
[----:B------:R-:W-:Y:S01]  /*0c50*/  @!P3 IMAD.IADD R6, R6, 0x1, -R12 ;  /* 0x000000010606b824 */ /* 0x000fe200078e0a0c */
[----:B------:R-:W-:Y:S01]  /*0c60*/  LOP3.LUT R2, RZ, R2, RZ, 0x33, !PT ;  /* 0x00000002ff027212 */ /* 0x000fe200078e33ff */
[----:B------:R-:W-:Y:S01]  /*0c70*/  IMAD.MOV R10, RZ, RZ, -R10 ;  /* 0x000000ffff0a7224 */ /* 0x000fe200078e0a0a */
[C---:B------:R-:W-:Y:S01]  /*0c80*/  LOP3.LUT R12, R7.reuse, 0x18, RZ, 0xfc, !PT ;  /* 0x00000018070c7812 */ /* 0x040fe200078efcff */
[C---:B------:R-:W-:Y:S01]  /*0c90*/  IMAD R9, R4.reuse, R9, R11 ;  /* 0x0000000904097224 */ /* 0x040fe200078e020b */
[----:B------:R-:W-:Y:S01]  /*0ca0*/  IABS R23, R16 ;  /* 0x0000001000177213 */ /* 0x000fe20000000000 */
[----:B------:R-:W-:Y:S01]  /*0cb0*/  @!P2 IMAD.MOV R5, RZ, RZ, -R5 ;  /* 0x000000ffff05a224 */ /* 0x000fe200078e0a05 */
[----:B------:R-:W-:Y:S01]  /*0cc0*/  IABS R19, R12 ;  /* 0x0000000c00137213 */ /* 0x000fe20000000000 */
[----:B------:R-:W-:Y:S01]  /*0cd0*/  @!P4 IMAD.MOV R6, RZ, RZ, -R6 ;  /* 0x000000ffff06c224 */ /* 0x000fe200078e0a06 */
[C---:B------:R-:W-:Y:S01]  /*0ce0*/  LOP3.LUT R20, R7.reuse, 0x2c, RZ, 0xfc, !PT ;  /* 0x0000002c07147812 */ /* 0x040fe200078efcff */
[----:B------:R-:W-:Y:S01]  /*0cf0*/  IMAD R11, R4, R14, R13 ;  /* 0x0000000e040b7224 */ /* 0x000fe200078e020d */
[----:B------:R-:W-:Y:S01]  /*0d00*/  SEL R212, R2, R5, !P0 ;  /* 0x0000000502d47207 */ /* 0x000fe20004000000 */
[----:B------:R-:W-:Y:S01]  /*0d10*/  IMAD R13, R4, R10, R15 ;  /* 0x0000000a040d7224 */ /* 0x000fe200078e020f */
[----:B------:R-:W-:Y:S01]  /*0d20*/  SEL R218, R2, R6, !P0 ;  /* 0x0000000602da7207 */ /* 0x000fe20004000000 */
[C---:B---3--:R-:W-:Y:S01]  /*0d30*/  VIADD R10, R66.reuse, 0xffffffec ;  /* 0xffffffec420a7836 */ /* 0x048fe20000000000 */
[----:B------:R-:W-:Y:S01]  /*0d40*/  LOP3.LUT R14, R7, 0x1c, RZ, 0xfc, !PT ;  /* 0x0000001c070e7812 */ /* 0x000fe200078efcff */
[C---:B------:R-:W-:Y:S01]  /*0d50*/  VIADD R2, R66.reuse, 0xffffffed ;  /* 0xffffffed42027836 */ /* 0x040fe20000000000 */
[----:B------:R-:W-:Y:S01]  /*0d60*/  IABS R27, R18 ;  /* 0x00000012001b7213 */ /* 0x000fe20000000000 */
[----:B------:R-:W-:Y:S01]  /*0d70*/  VIADD R5, R66, 0xffffffe8 ;  /* 0xffffffe842057836 */ /* 0x000fe20000000000 */
[----:B------:R-:W-:Y:S01]  /*0d80*/  ISETP.GE.U32.AND P4, PT, R10, 0x7fffffcd, PT ;  /* 0x7fffffcd0a00780c */ /* 0x000fe20003f86070 */
[----:B------:R-:W-:Y:S01]  /*0d90*/  VIADD R10, R66, 0xffffffee ;  /* 0xffffffee420a7836 */ /* 0x000fe20000000000 */
[----:B------:R-:W-:Y:S01]  /*0da0*/  ISETP.GE.U32.AND P0, PT, R2, 0x7fffffce, PT ;  /* 0x7fffffce0200780c */ /* 0x000fe20003f06070 */
[C---:B------:R-:W-:Y:S01]  /*0db0*/  VIADD R6, R66.reuse, 0xffffffef ;  /* 0xffffffef42067836 */ /* 0x040fe20000000000 */
[----:B------:R-:W-:Y:S01]  /*0dc0*/  ISETP.GE.U32.AND P3, PT, R5, 0x7fffffc9, PT ;  /* 0x7fffffc90500780c */ /* 0x000fe20003f66070 */
[----:B------:R-:W-:Y:S01]  /*0dd0*/  VIADD R2, R66, 0xffffffe9 ;  /* 0xffffffe942027836 */ /* 0x000fe20000000000 */
[----:B------:R-:W-:Y:S01]  /*0de0*/  ISETP.GE.U32.AND P5, PT, R10, 0x7fffffcf, PT ;  /* 0x7fffffcf0a00780c */ /* 0x000fe20003fa6070 */
[----:B------:R-:W-:Y:S01]  /*0df0*/  VIADD R5, R66, 0xffffffeb ;  /* 0xffffffeb42057836 */ /* 0x000fe20000000000 */
[----:B------:R-:W-:Y:S01]  /*0e00*/  ISETP.GE.U32.AND P2, PT, R6, 0x7fffffd0, PT ;  /* 0x7fffffd00600780c */ /* 0x000fe20003f46070 */
[----:B------:R-:W-:Y:S01]  /*0e10*/  VIADD R6, R66, 0xffffffea ;  /* 0xffffffea42067836 */ /* 0x000fe20000000000 */
[----:B------:R-:W-:Y:S01]  /*0e20*/  SEL R40, RZ, 0x1, P4 ;  /* 0x00000001ff287807 */ /* 0x000fe20002000000 */
[----:B------:R-:W-:Y:S01]  /*0e30*/  IMAD R212, R212, UR6, RZ ;  /* 0x00000006d4d47c24 */ /* 0x000fe2000f8e02ff */
[----:B------:R-:W-:Y:S01]  /*0e40*/  ISETP.GE.U32.AND P4, PT, R2, 0x7fffffca, PT ;  /* 0x7fffffca0200780c */ /* 0x000fe20003f86070 */
[----:B------:R-:W-:Y:S01]  /*0e50*/  IMAD R218, R218, UR6, RZ ;  /* 0x00000006dada7c24 */ /* 0x000fe2000f8e02ff */
[----:B------:R-:W-:Y:S01]  /*0e60*/  SEL R2, RZ, 0x4, P5 ;  /* 0x00000004ff027807 */ /* 0x000fe20002800000 */
[----:B------:R-:W-:Y:S01]  /*0e70*/  IMAD.SHL.U32 R52, R212, 0x4, RZ ;  /* 0x00000004d4347824 */ /* 0x000fe200078e00ff */
[----:B------:R-:W-:Y:S01]  /*0e80*/  SEL R43, RZ, 0x1fffe, P0 ;  /* 0x0001fffeff2b7807 */ /* 0x000fe20000000000 */
[----:B------:R-:W-:Y:S01]  /*0e90*/  UMOV UR6, 0x1 ;  /* 0x0000000100067882 */ /* 0x000fe20000000000 */
[----:B------:R-:W-:Y:S01]  /*0ea0*/  ISETP.GE.U32.AND P5, PT, R5, 0x7fffffcc, PT ;  /* 0x7fffffcc0500780c */ /* 0x000fe20003fa6070 */
[----:B------:R-:W-:Y:S01]  /*0eb0*/  VIADD R5, R66, 0xffffffe5 ;  /* 0xffffffe542057836 */ /* 0x000fe20000000000 */
[----:B------:R-:W-:Y:S01]  /*0ec0*/  ISETP.GE.U32.AND P0, PT, R6, 0x7fffffcb, PT ;  /* 0x7fffffcb0600780c */ /* 0x000fe20003f06070 */
[----:B------:R-:W-:Y:S01]  /*0ed0*/  VIADD R6, R66, 0xffffffe4 ;  /* 0xffffffe442067836 */ /* 0x000fe20000000000 */
[----:B------:R-:W-:Y:S01]  /*0ee0*/  SEL R46, RZ, 0x1, P3 ;  /* 0x00000001ff2e7807 */ /* 0x000fe20001800000 */
[----:B------:R1:W-:Y:S01]  /*0ef0*/  STL [R1+0xe4], R52 ;  /* 0x0000e43401007387 */ /* 0x0003e20000100800 */
[----:B------:R-:W-:-:S02]  /*0f00*/  SEL R35, RZ, 0x7fff8, P2 ;  /* 0x0007fff8ff237807 */ /* 0x000fc40001000000 */
[----:B------:R-:W-:Y:S01]  /*0f10*/  ISETP.GE.U32.AND P3, PT, R5, 0x7fffffc6, PT ;  /* 0x7fffffc60500780c */ /* 0x000fe20003f66070 */
[----:B------:R-:W-:Y:S01]  /*0f20*/  VIADD R5, R66, 0xffffffe1 ;  /* 0xffffffe142057836 */ /* 0x000fe20000000000 */
[----:B------:R-:W-:Y:S02]  /*0f30*/  ISETP.GE.U32.AND P2, PT, R6, 0x7fffffc5, PT ;  /* 0x7fffffc50600780c */ /* 0x000fe40003f46070 */
[----:B------:R-:W-:Y:S02]  /*0f40*/  SEL R38, RZ, 0x4, P0 ;  /* 0x00000004ff267807 */ /* 0x000fe40000000000 */
[----:B------:R-:W-:Y:S02]  /*0f50*/  SEL R44, RZ, 0x1, P2 ;  /* 0x00000001ff2c7807 */ /* 0x000fe40001000000 */
[----:B------:R-:W-:Y:S01]  /*0f60*/  ISETP.GE.U32.AND P2, PT, R5, 0x7fffffc2, PT ;  /* 0x7fffffc20500780c */ /* 0x000fe20003f46070 */
[----:B------:R-:W-:Y:S01]  /*0f70*/  VIADD R5, R66, 0xffffffe2 ;  /* 0xffffffe242057836 */ /* 0x000fe20000000000 */
[----:B------:R-:W-:-:S02]  /*0f80*/  ISETP.GT.U32.AND P0, PT, R4, R9, PT ;  /* 0x000000090400720c */ /* 0x000fc40003f04070 */
[----:B------:R-:W-:Y:S02]  /*0f90*/  SEL R42, RZ, 0x1fffe, P2 ;  /* 0x0001fffeff2a7807 */ /* 0x000fe40001000000 */
[----:B------:R-:W-:Y:S02]  /*0fa0*/  ISETP.GT.U32.AND P2, PT, R4, R13, PT ;  /* 0x0000000d0400720c */ /* 0x000fe40003f44070 */
[----:B------:R-:W-:Y:S02]  /*0fb0*/  IADD3 R6, PT, PT, R66, -0x1a, RZ ;  /* 0xffffffe642067810 */ /* 0x000fe40007ffe0ff */
[----:B------:R-:W-:Y:S02]  /*0fc0*/  LOP3.LUT R10, R7, 0xc, RZ, 0xfc, !PT ;  /* 0x0000000c070a7812 */ /* 0x000fe400078efcff */
[----:B------:R-:W-:Y:S02]  /*0fd0*/  SEL R47, RZ, 0x1fffe, P4 ;  /* 0x0001fffeff2f7807 */ /* 0x000fe40002000000 */
[----:B------:R-:W-:Y:S01]  /*0fe0*/  SEL R45, RZ, 0x1fffe, P3 ;  /* 0x0001fffeff2d7807 */ /* 0x000fe20001800000 */
[--C-:B------:R-:W-:Y:S01]  /*0ff0*/  @!P0 IMAD.IADD R9, R9, 0x1, -R4.reuse ;  /* 0x0000000109098824 */ /* 0x100fe200078e0a04 */
[----:B------:R-:W-:Y:S01]  /*1000*/  ISETP.GE.U32.AND P4, PT, R6, 0x7fffffc7, PT ;  /* 0x7fffffc70600780c */ /* 0x000fe20003f86070 */
[----:B------:R-:W-:Y:S01]  /*1010*/  VIADD R6, R66, 0xffffffe7 ;  /* 0xffffffe742067836 */ /* 0x000fe20000000000 */
[----:B------:R-:W-:Y:S01]  /*1020*/  ISETP.GT.U32.AND P3, PT, R4, R11, PT ;  /* 0x0000000b0400720c */ /* 0x000fe20003f64070 */
[----:B------:R-:W-:Y:S01]  /*1030*/  @!P2 IMAD.IADD R13, R13, 0x1, -R4 ;  /* 0x000000010d0da824 */ /* 0x000fe200078e0a04 */
[----:B------:R-:W-:-:S02]  /*1040*/  IABS R15, R10 ;  /* 0x0000000a000f7213 */ /* 0x000fc40000000000 */
[----:B------:R-:W-:Y:S02]  /*1050*/  SEL R34, RZ, 0x4, P4 ;  /* 0x00000004ff227807 */ /* 0x000fe40002000000 */
[----:B------:R-:W-:Y:S01]  /*1060*/  ISETP.GE.U32.AND P4, PT, R5, 0x7fffffc3, PT ;  /* 0x7fffffc30500780c */ /* 0x000fe20003f86070 */
[----:B------:R-:W-:Y:S01]  /*1070*/  IMAD.HI.U32 R5, R8, R15, RZ ;  /* 0x0000000f08057227 */ /* 0x000fe200078e00ff */
[----:B------:R-:W-:Y:S02]  /*1080*/  ISETP.GT.U32.AND P2, PT, R4, R13, PT ;  /* 0x0000000d0400720c */ /* 0x000fe40003f44070 */
[----:B------:R-:W-:Y:S01]  /*1090*/  SEL R39, RZ, 0x7fff8, P5 ;  /* 0x0007fff8ff277807 */ /* 0x000fe20002800000 */
[----:B------:R-:W-:Y:S01]  /*10a0*/  IMAD.MOV R5, RZ, RZ, -R5 ;  /* 0x000000ffff057224 */ /* 0x000fe200078e0a05 */
[----:B------:R-:W-:Y:S01]  /*10b0*/  ISETP.GE.U32.AND P5, PT, R6, 0x7fffffc8, PT ;  /* 0x7fffffc80600780c */ /* 0x000fe20003fa6070 */
[----:B------:R-:W-:Y:S01]  /*10c0*/  VIADD R6, R66, 0xffffffe3 ;  /* 0xffffffe342067836 */ /* 0x000fe20000000000 */
[C---:B------:R-:W-:Y:S01]  /*10d0*/  ISETP.GT.U32.AND P0, PT, R4.reuse, R9, PT ;  /* 0x000000090400720c */ /* 0x040fe20003f04070 */
[----:B------:R-:W-:Y:S01]  /*10e0*/  @!P3 IMAD.IADD R11, R11, 0x1, -R4 ;  /* 0x000000010b0bb824 */ /* 0x000fe200078e0a04 */
[----:B------:R-:W-:Y:S01]  /*10f0*/  SEL R37, RZ, 0x7fff8, P5 ;  /* 0x0007fff8ff257807 */ /* 0x000fe20002800000 */
[----:B------:R-:W-:Y:S01]  /*1100*/  IMAD R5, R4, R5, R15 ;  /* 0x0000000504057224 */ /* 0x000fe200078e020f */
[----:B------:R-:W-:-:S02]  /*1110*/  ISETP.GE.U32.AND P5, PT, R6, 0x7fffffc4, PT ;  /* 0x7fffffc40600780c */ /* 0x000fc40003fa6070 */
[----:B------:R-:W-:Y:S01]  /*1120*/  ISETP.GE.AND P3, PT, R7, RZ, PT ;  /* 0x000000ff0700720c */ /* 0x000fe20003f66270 */
[--C-:B------:R-:W-:Y:S01]  /*1130*/  @!P2 IMAD.IADD R13, R13, 0x1, -R4.reuse ;  /* 0x000000010d0da824 */ /* 0x100fe200078e0a04 */
[----:B------:R-:W-:Y:S02]  /*1140*/  LOP3.LUT R6, R7, 0x10, RZ, 0xfc, !PT ;  /* 0x0000001007067812 */ /* 0x000fe400078efcff */
[----:B------:R-:W-:Y:S01]  /*1150*/  SEL R41, RZ, 0x7fff8, P5 ;  /* 0x0007fff8ff297807 */ /* 0x000fe20002800000 */
[----:B------:R-:W-:Y:S01]  /*1160*/  @!P6 IMAD.MOV R13, RZ, RZ, -R13 ;  /* 0x000000ffff0de224 */ /* 0x000fe200078e0a0d */
[----:B------:R-:W-:Y:S01]  /*1170*/  SEL R36, RZ, 0x4, P4 ;  /* 0x00000004ff247807 */ /* 0x000fe20002000000 */
[----:B------:R-:W-:Y:S01]  /*1180*/  @!P0 IMAD.IADD R9, R9, 0x1, -R4 ;  /* 0x0000000109098824 */ /* 0x000fe200078e0a04 */
[----:B------:R-:W-:Y:S02]  /*1190*/  ISETP.GT.U32.AND P5, PT, R4, R11, PT ;  /* 0x0000000b0400720c */ /* 0x000fe40003fa4070 */
[----:B------:R-:W-:-:S02]  /*11a0*/  ISETP.GE.AND P4, PT, R10, RZ, PT ;  /* 0x000000ff0a00720c */ /* 0x000fc40003f86270 */
[----:B------:R-:W-:Y:S01]  /*11b0*/  IABS R15, R6 ;  /* 0x00000006000f7213 */ /* 0x000fe20000000000 */
[----:B------:R-:W-:Y:S01]  /*11c0*/  @!P3 IMAD.MOV R9, RZ, RZ, -R9 ;  /* 0x000000ffff09b224 */ /* 0x000fe200078e0a09 */
[----:B------:R-:W-:Y:S02]  /*11d0*/  ISETP.GT.U32.AND P2, PT, R4, R5, PT ;  /* 0x000000050400720c */ /* 0x000fe40003f44070 */
[----:B------:R-:W-:Y:S02]  /*11e0*/  LOP3.LUT R10, R7, 0x14, RZ, 0xfc, !PT ;  /* 0x00000014070a7812 */ /* 0x000fe400078efcff */
[----:B------:R-:W-:Y:S01]  /*11f0*/  ISETP.GE.AND P0, PT, R6, RZ, PT ;  /* 0x000000ff0600720c */ /* 0x000fe20003f06270 */
[----:B------:R-:W-:Y:S01]  /*1200*/  IMAD.HI.U32 R6, R8, R15, RZ ;  /* 0x0000000f08067227 */ /* 0x000fe200078e00ff */
[----:B------:R-:W-:Y:S02]  /*1210*/  IABS R17, R10 ;  /* 0x0000000a00117213 */ /* 0x000fe40000000000 */
[----:B------:R-:W-:Y:S01]  /*1220*/  ISETP.GE.AND P3, PT, R10, RZ, PT ;  /* 0x000000ff0a00720c */ /* 0x000fe20003f66270 */
[----:B------:R-:W-:Y:S01]  /*1230*/  IMAD.MOV R6, RZ, RZ, -R6 ;  /* 0x000000ffff067224 */ /* 0x000fe200078e0a06 */
[----:B------:R-:W-:Y:S01]  /*1240*/  IABS R21, R14 ;  /* 0x0000000e00157213 */ /* 0x000fe20000000000 */
[----:B------:R-:W-:Y:S01]  /*1250*/  IMAD.HI.U32 R10, R8, R17, RZ ;  /* 0x00000011080a7227 */ /* 0x000fe200078e00ff */
[----:B------:R-:W-:-:S02]  /*1260*/  IABS R29, R20 ;  /* 0x00000014001d7213 */ /* 0x000fc40000000000 */
[----:B------:R-:W-:Y:S01]  /*1270*/  LOP3.LUT R22, R7, 0x54, RZ, 0xfc, !PT ;  /* 0x0000005407167812 */ /* 0x000fe200078efcff */
[--C-:B------:R-:W-:Y:S01]  /*1280*/  @!P5 IMAD.IADD R11, R11, 0x1, -R4.reuse ;  /* 0x000000010b0bd824 */ /* 0x100fe200078e0a04 */
[----:B------:R-:W-:Y:S01]  /*1290*/  ISETP.GE.AND P5, PT, R12, RZ, PT ;  /* 0x000000ff0c00720c */ /* 0x000fe20003fa6270 */
[C---:B------:R-:W-:Y:S01]  /*12a0*/  IMAD R15, R4.reuse, R6, R15 ;  /* 0x00000006040f7224 */ /* 0x040fe200078e020f */
[----:B------:R-:W-:Y:S01]  /*12b0*/  LOP3.LUT R24, R7, 0x58, RZ, 0xfc, !PT ;  /* 0x0000005807187812 */ /* 0x000fe200078efcff */
[----:B------:R-:W-:Y:S01]  /*12c0*/  @!P2 IMAD.IADD R5, R5, 0x1, -R4 ;  /* 0x000000010505a824 */ /* 0x000fe200078e0a04 */
[----:B------:R-:W-:Y:S01]  /*12d0*/  @!P1 IADD3 R11, PT, PT, -R11, RZ, RZ ;  /* 0x000000ff0b0b9210 */ /* 0x000fe20007ffe1ff */
[----:B------:R-:W-:Y:S01]  /*12e0*/  IMAD.MOV R10, RZ, RZ, -R10 ;  /* 0x000000ffff0a7224 */ /* 0x000fe200078e0a0a */
[----:B------:R-:W-:Y:S01]  /*12f0*/  ISETP.GT.U32.AND P2, PT, R4, R15, PT ;  /* 0x0000000f0400720c */ /* 0x000fe20003f44070 */
[----:B------:R-:W-:Y:S01]  /*1300*/  IMAD.HI.U32 R6, R8, R21, RZ ;  /* 0x0000001508067227 */ /* 0x000fe200078e00ff */
[----:B------:R-:W-:-:S02]  /*1310*/  ISETP.GT.U32.AND P1, PT, R4, R5, PT ;  /* 0x000000050400720c */ /* 0x000fc40003f24070 */
[----:B------:R-:W-:Y:S01]  /*1320*/  IABS R73, R22 ;  /* 0x0000001600497213 */ /* 0x000fe20000000000 */
[----:B------:R-:W-:Y:S01]  /*1330*/  IMAD R17, R4, R10, R17 ;  /* 0x0000000a04117224 */ /* 0x000fe200078e0211 */
[----:B------:R-:W-:Y:S01]  /*1340*/  IABS R77, R24 ;  /* 0x00000018004d7213 */ /* 0x000fe20000000000 */
[----:B------:R-:W-:Y:S01]  /*1350*/  IMAD.HI.U32 R12, R8, R19, RZ ;  /* 0x00000013080c7227 */ /* 0x000fe200078e00ff */
[C---:B------:R-:W-:Y:S02]  /*1360*/  LOP3.LUT R26, R7.reuse, 0x5c, RZ, 0xfc, !PT ;  /* 0x0000005c071a7812 */ /* 0x040fe400078efcff */
[C---:B------:R-:W-:Y:S01]  /*1370*/  ISETP.GT.U32.AND P6, PT, R4.reuse, R17, PT ;  /* 0x000000110400720c */ /* 0x040fe20003fc4070 */
[----:B------:R-:W-:Y:S01]  /*1380*/  IMAD.MOV R6, RZ, RZ, -R6 ;  /* 0x000000ffff067224 */ /* 0x000fe200078e0a06 */
[C---:B------:R-:W-:Y:S01]  /*1390*/  LOP3.LUT R28, R7.reuse, 0x60, RZ, 0xfc, !PT ;  /* 0x00000060071c7812 */ /* 0x040fe200078efcff */
[----:B------:R-:W-:Y:S01]  /*13a0*/  IMAD.MOV R12, RZ, RZ, -R12 ;  /* 0x000000ffff0c7224 */ /* 0x000fe200078e0a0c */
[----:B------:R-:W-:Y:S01]  /*13b0*/  LOP3.LUT R30, R7, 0x64, RZ, 0xfc, !PT ;  /* 0x00000064071e7812 */ /* 0x000fe200078efcff */
[C---:B------:R-:W-:Y:S01]  /*13c0*/  IMAD R21, R4.reuse, R6, R21 ;  /* 0x0000000604157224 */ /* 0x040fe200078e0215 */
[----:B------:R-:W-:Y:S01]  /*13d0*/  IABS R81, R28 ;  /* 0x0000001c00517213 */ /* 0x000fe20000000000 */
[--C-:B------:R-:W-:Y:S01]  /*13e0*/  @!P1 IMAD.IADD R5, R5, 0x1, -R4.reuse ;  /* 0x0000000105059824 */ /* 0x100fe200078e0a04 */
[----:B------:R-:W-:Y:S01]  /*13f0*/  IABS R83, R30 ;  /* 0x0000001e00537213 */ /* 0x000fe20000000000 */
[--C-:B------:R-:W-:Y:S01]  /*1400*/  @!P2 IMAD.IADD R15, R15, 0x1, -R4.reuse ;  /* 0x000000010f0fa824 */ /* 0x100fe200078e0a04 */
[C---:B------:R-:W-:Y:S01]  /*1410*/  LOP3.LUT R32, R7.reuse, 0x68, RZ, 0xfc, !PT ;  /* 0x0000006807207812 */ /* 0x040fe200078efcff */
[C---:B------:R-:W-:Y:S01]  /*1420*/  IMAD R19, R4.reuse, R12, R19 ;  /* 0x0000000c04137224 */ /* 0x040fe200078e0213 */
[----:B------:R-:W-:Y:S01]  /*1430*/  LOP3.LUT R12, R7, 0x24, RZ, 0xfc, !PT ;  /* 0x00000024070c7812 */ /* 0x000fe200078efcff */
[----:B------:R-:W-:Y:S01]  /*1440*/  @!P4 IMAD.MOV R5, RZ, RZ, -R5 ;  /* 0x000000ffff05c224 */ /* 0x000fe200078e0a05 */
[C---:B------:R-:W-:Y:S01]  /*1450*/  ISETP.GT.U32.AND P2, PT, R4.reuse, R15, PT ;  /* 0x0000000f0400720c */ /* 0x040fe20003f44070 */
[----:B------:R-:W-:Y:S01]  /*1460*/  @!P6 IMAD.IADD R17, R17, 0x1, -R4 ;  /* 0x000000011111e824 */ /* 0x000fe200078e0a04 */
[----:B------:R-:W-:Y:S01]  /*1470*/  ISETP.GT.U32.AND P4, PT, R4, R21, PT ;  /* 0x000000150400720c */ /* 0x000fe20003f84070 */
[----:B------:R-:W-:Y:S01]  /*1480*/  IMAD.HI.U32 R10, R8, R23, RZ ;  /* 0x00000017080a7227 */ /* 0x000fe200078e00ff */
[----:B------:R-:W-:-:S02]  /*1490*/  IABS R25, R12 ;  /* 0x0000000c00197213 */ /* 0x000fc40000000000 */
[C---:B------:R-:W-:Y:S01]  /*14a0*/  ISETP.GT.U32.AND P6, PT, R4.reuse, R17, PT ;  /* 0x000000110400720c */ /* 0x040fe20003fc4070 */
[----:B------:R-:W-:Y:S01]  /*14b0*/  IMAD.MOV R10, RZ, RZ, -R10 ;  /* 0x000000ffff0a7224 */ /* 0x000fe200078e0a0a */
[----:B------:R-:W-:Y:S01]  /*14c0*/  ISETP.GT.U32.AND P1, PT, R4, R19, PT ;  /* 0x000000130400720c */ /* 0x000fe20003f24070 */
[----:B------:R-:W-:Y:S01]  /*14d0*/  IMAD.HI.U32 R6, R8, R25, RZ ;  /* 0x0000001908067227 */ /* 0x000fe200078e00ff */
[C---:B------:R-:W-:Y:S02]  /*14e0*/  LOP3.LUT R48, R7.reuse, 0x74, RZ, 0xfc, !PT ;  /* 0x0000007407307812 */ /* 0x040fe400078efcff */
[----:B------:R-:W-:Y:S01]  /*14f0*/  LOP3.LUT R50, R7, 0x78, RZ, 0xfc, !PT ;  /* 0x0000007807327812 */ /* 0x000fe200078efcff */
[----:B------:R-:W-:Y:S01]  /*1500*/  IMAD.MOV R6, RZ, RZ, -R6 ;  /* 0x000000ffff067224 */ /* 0x000fe200078e0a06 */
[----:B------:R-:W-:Y:S01]  /*1510*/  IABS R85, R32 ;  /* 0x0000002000557213 */ /* 0x000fe20000000000 */
[--C-:B------:R-:W-:Y:S01]  /*1520*/  @!P2 IMAD.IADD R15, R15, 0x1, -R4.reuse ;  /* 0x000000010f0fa824 */ /* 0x100fe200078e0a04 */
[----:B------:R-:W-:Y:S01]  /*1530*/  IABS R91, R48 ;  /* 0x00000030005b7213 */ /* 0x000fe20000000000 */
[--C-:B------:R-:W-:Y:S01]  /*1540*/  @!P4 IMAD.IADD R21, R21, 0x1, -R4.reuse ;  /* 0x000000011515c824 */ /* 0x100fe200078e0a04 */
[----:B------:R-:W-:Y:S01]  /*1550*/  ISETP.GE.AND P4, PT, R14, RZ, PT ;  /* 0x000000ff0e00720c */ /* 0x000fe20003f86270 */
[C---:B------:R-:W-:Y:S01]  /*1560*/  IMAD R23, R4.reuse, R10, R23 ;  /* 0x0000000a04177224 */ /* 0x040fe200078e0217 */
[----:B------:R-:W-:Y:S01]  /*1570*/  LOP3.LUT R14, R7, 0x44, RZ, 0xfc, !PT ;  /* 0x00000044070e7812 */ /* 0x000fe200078efcff */
[C---:B------:R-:W-:Y:S01]  /*1580*/  IMAD R25, R4.reuse, R6, R25 ;  /* 0x0000000604197224 */ /* 0x040fe200078e0219 */
[----:B------:R-:W-:Y:S01]  /*1590*/  IABS R93, R50 ;  /* 0x00000032005d7213 */ /* 0x000fe20000000000 */
[----:B------:R-:W-:Y:S01]  /*15a0*/  @!P0 IMAD.MOV R15, RZ, RZ, -R15 ;  /* 0x000000ffff0f8224 */ /* 0x000fe200078e0a0f */
[C---:B------:R-:W-:Y:S01]  /*15b0*/  ISETP.GT.U32.AND P0, PT, R4.reuse, R21, PT ;  /* 0x000000150400720c */ /* 0x040fe20003f04070 */
[----:B------:R-:W-:Y:S01]  /*15c0*/  @!P6 IMAD.IADD R17, R17, 0x1, -R4 ;  /* 0x000000011111e824 */ /* 0x000fe200078e0a04 */
[----:B------:R-:W-:Y:S01]  /*15d0*/  ISETP.GT.U32.AND P2, PT, R4, R23, PT ;  /* 0x000000170400720c */ /* 0x000fe20003f44070 */
[----:B------:R-:W-:Y:S01]  /*15e0*/  IMAD.HI.U32 R6, R8, R27, RZ ;  /* 0x0000001b08067227 */ /* 0x000fe200078e00ff */
[----:B------:R-:W-:-:S02]  /*15f0*/  ISETP.GT.U32.AND P6, PT, R4, R25, PT ;  /* 0x000000190400720c */ /* 0x000fc40003fc4070 */
[----:B------:R-:W-:Y:S01]  /*1600*/  IABS R57, R14 ;  /* 0x0000000e00397213 */ /* 0x000fe20000000000 */
[----:B------:R-:W-:Y:S02]  /*1610*/  @!P1 IMAD.IADD R19, R19, 0x1, -R4 ;  /* 0x0000000113139824 */ /* 0x000fe400078e0a04 */
[----:B------:R-:W-:-:S03]  /*1620*/  IMAD.HI.U32 R10, R8, R29, RZ ;  /* 0x0000001d080a7227 */ /* 0x000fc600078e00ff */
[C---:B------:R-:W-:Y:S01]  /*1630*/  ISETP.GT.U32.AND P1, PT, R4.reuse, R19, PT ;  /* 0x000000130400720c */ /* 0x040fe20003f24070 */
[----:B------:R-:W-:Y:S02]  /*1640*/  IMAD.MOV R6, RZ, RZ, -R6 ;  /* 0x000000ffff067224 */ /* 0x000fe400078e0a06 */
[----:B------:R-:W-:Y:S01]  /*1650*/  IMAD.MOV R10, RZ, RZ, -R10 ;  /* 0x000000ffff0a7224 */ /* 0x000fe200078e0a0a */
[----:B------:R-:W-:Y:S01]  /*1660*/  @!P2 IADD3 R23, PT, PT, R23, -R4, RZ ;  /* 0x800000041717a210 */ /* 0x000fe20007ffe0ff */
[C---:B------:R-:W-:Y:S01]  /*1670*/  IMAD R27, R4.reuse, R6, R27 ;  /* 0x00000006041b7224 */ /* 0x040fe200078e021b */
[----:B------:R-:W-:Y:S01]  /*1680*/  LOP3.LUT R6, R7, 0x30, RZ, 0xfc, !PT ;  /* 0x0000003007067812 */ /* 0x000fe200078efcff */
[----:B------:R-:W-:Y:S01]  /*1690*/  IMAD R29, R4, R10, R29 ;  /* 0x0000000a041d7224 */ /* 0x000fe200078e021d */
[----:B------:R-:W-:Y:S01]  /*16a0*/  ISETP.GE.AND P2, PT, R12, RZ, PT ;  /* 0x000000ff0c00720c */ /* 0x000fe20003f46270 */
[--C-:B------:R-:W-:Y:S01]  /*16b0*/  @!P0 IMAD.IADD R21, R21, 0x1, -R4.reuse ;  /* 0x0000000115158824 */ /* 0x100fe200078e0a04 */
[C---:B------:R-:W-:Y:S01]  /*16c0*/  ISETP.GT.U32.AND P0, PT, R4.reuse, R27, PT ;  /* 0x0000001b0400720c */ /* 0x040fe20003f04070 */
[--C-:B------:R-:W-:Y:S01]  /*16d0*/  @!P6 IMAD.IADD R25, R25, 0x1, -R4.reuse ;  /* 0x000000011919e824 */ /* 0x100fe200078e0a04 */
[C---:B------:R-:W-:Y:S01]  /*16e0*/  ISETP.GT.U32.AND P6, PT, R4.reuse, R23, PT ;  /* 0x000000170400720c */ /* 0x040fe20003fc4070 */
[----:B------:R-:W-:Y:S01]  /*16f0*/  @!P4 IMAD.MOV R21, RZ, RZ, -R21 ;  /* 0x000000ffff15c224 */ /* 0x000fe200078e0a15 */
[C---:B------:R-:W-:Y:S01]  /*1700*/  ISETP.GT.U32.AND P4, PT, R4.reuse, R29, PT ;  /* 0x0000001d0400720c */ /* 0x040fe20003f84070 */
[----:B------:R-:W-:Y:S01]  /*1710*/  @!P3 IMAD.MOV R17, RZ, RZ, -R17 ;  /* 0x000000ffff11b224 */ /* 0x000fe200078e0a11 */
[----:B------:R-:W-:Y:S01]  /*1720*/  ISETP.GT.U32.AND P3, PT, R4, R25, PT ;  /* 0x000000190400720c */ /* 0x000fe20003f64070 */
[----:B------:R-:W-:Y:S01]  /*1730*/  @!P1 IMAD.IADD R19, R19, 0x1, -R4 ;  /* 0x0000000113139824 */ /* 0x000fe200078e0a04 */
[----:B------:R-:W-:-:S02]  /*1740*/  ISETP.GE.AND P1, PT, R16, RZ, PT ;  /* 0x000000ff1000720c */ /* 0x000fc40003f26270 */
[----:B------:R-:W-:Y:S01]  /*1750*/  IABS R31, R6 ;  /* 0x00000006001f7213 */ /* 0x000fe20000000000 */
[----:B------:R-:W-:Y:S01]  /*1760*/  @!P5 IMAD.MOV R19, RZ, RZ, -R19 ;  /* 0x000000ffff13d224 */ /* 0x000fe200078e0a13 */
[----:B------:R-:W-:Y:S01]  /*1770*/  LOP3.LUT R12, R7, 0x34, RZ, 0xfc, !PT ;  /* 0x00000034070c7812 */ /* 0x000fe200078efcff */
[--C-:B------:R-:W-:Y:S01]  /*1780*/  @!P0 IMAD.IADD R27, R27, 0x1, -R4.reuse ;  /* 0x000000011b1b8824 */ /* 0x100fe200078e0a04 */
[----:B------:R-:W-:Y:S01]  /*1790*/  ISETP.GE.AND P5, PT, R18, RZ, PT ;  /* 0x000000ff1200720c */ /* 0x000fe20003fa6270 */
[--C-:B------:R-:W-:Y:S01]  /*17a0*/  @!P6 IMAD.IADD R23, R23, 0x1, -R4.reuse ;  /* 0x000000011717e824 */ /* 0x100fe200078e0a04 */
[----:B------:R-:W-:Y:S01]  /*17b0*/  IABS R33, R12 ;  /* 0x0000000c00217213 */ /* 0x000fe20000000000 */
[--C-:B------:R-:W-:Y:S01]  /*17c0*/  @!P4 IMAD.IADD R29, R29, 0x1, -R4.reuse ;  /* 0x000000011d1dc824 */ /* 0x100fe200078e0a04 */
[----:B------:R-:W-:Y:S01]  /*17d0*/  ISETP.GT.U32.AND P4, PT, R4, R27, PT ;  /* 0x0000001b0400720c */ /* 0x000fe20003f84070 */
[----:B------:R-:W-:Y:S01]  /*17e0*/  @!P3 IMAD.IADD R25, R25, 0x1, -R4 ;  /* 0x000000011919b824 */ /* 0x000fe200078e0a04 */
[----:B------:R-:W-:Y:S01]  /*17f0*/  ISETP.GE.AND P3, PT, R6, RZ, PT ;  /* 0x000000ff0600720c */ /* 0x000fe20003f66270 */
[----:B------:R-:W-:Y:S01]  /*1800*/  IMAD.HI.U32 R6, R8, R31, RZ ;  /* 0x0000001f08067227 */ /* 0x000fe200078e00ff */
[----:B------:R-:W-:-:S02]  /*1810*/  ISETP.GE.AND P6, PT, R20, RZ, PT ;  /* 0x000000ff1400720c */ /* 0x000fc40003fc6270 */
[----:B------:R-:W-:Y:S01]  /*1820*/  ISETP.GE.AND P0, PT, R12, RZ, PT ;  /* 0x000000ff0c00720c */ /* 0x000fe20003f06270 */
[----:B------:R-:W-:Y:S01]  /*1830*/  @!P1 IMAD.MOV R23, RZ, RZ, -R23 ;  /* 0x000000ffff179224 */ /* 0x000fe200078e0a17 */
[----:B------:R-:W-:Y:S01]  /*1840*/  ISETP.GT.U32.AND P1, PT, R4, R29, PT ;  /* 0x0000001d0400720c */ /* 0x000fe20003f24070 */
[----:B------:R-:W-:Y:S01]  /*1850*/  IMAD.MOV R6, RZ, RZ, -R6 ;  /* 0x000000ffff067224 */ /* 0x000fe200078e0a06 */
[C---:B------:R-:W-:Y:S01]  /*1860*/  LOP3.LUT R12, R7.reuse, 0x40, RZ, 0xfc, !PT ;  /* 0x00000040070c7812 */ /* 0x040fe200078efcff */
[----:B------:R-:W-:Y:S01]  /*1870*/  IMAD.HI.U32 R10, R8, R33, RZ ;  /* 0x00000021080a7227 */ /* 0x000fe200078e00ff */
[C---:B------:R-:W-:Y:S02]  /*1880*/  LOP3.LUT R16, R7.reuse, 0x48, RZ, 0xfc, !PT ;  /* 0x0000004807107812 */ /* 0x040fe400078efcff */
[C---:B------:R-:W-:Y:S01]  /*1890*/  LOP3.LUT R18, R7.reuse, 0x4c, RZ, 0xfc, !PT ;  /* 0x0000004c07127812 */ /* 0x040fe200078efcff */
[C---:B------:R-:W-:Y:S01]  /*18a0*/  IMAD R31, R4.reuse, R6, R31 ;  /* 0x00000006041f7224 */ /* 0x040fe200078e021f */
[----:B------:R-:W-:Y:S01]  /*18b0*/  LOP3.LUT R6, R7, 0x38, RZ, 0xfc, !PT ;  /* 0x0000003807067812 */ /* 0x000fe200078efcff */
[----:B------:R-:W-:Y:S01]  /*18c0*/  @!P4 IMAD.IADD R27, R27, 0x1, -R4 ;  /* 0x000000011b1bc824 */ /* 0x000fe200078e0a04 */
[----:B------:R-:W-:Y:S01]  /*18d0*/  IABS R67, R16 ;  /* 0x0000001000437213 */ /* 0x000fe20000000000 */
[----:B------:R-:W-:Y:S01]  /*18e0*/  IMAD.MOV R10, RZ, RZ, -R10 ;  /* 0x000000ffff0a7224 */ /* 0x000fe200078e0a0a */
[C---:B------:R-:W-:Y:S01]  /*18f0*/  ISETP.GT.U32.AND P4, PT, R4.reuse, R31, PT ;  /* 0x0000001f0400720c */ /* 0x040fe20003f84070 */
[--C-:B------:R-:W-:Y:S01]  /*1900*/  @!P1 IMAD.IADD R29, R29, 0x1, -R4.reuse ;  /* 0x000000011d1d9824 */ /* 0x100fe200078e0a04 */
[----:B------:R-:W-:Y:S01]  /*1910*/  MOV R51, R27 ;  /* 0x0000001b00337202 */ /* 0x000fe20000000f00 */
[C---:B------:R-:W-:Y:S01]  /*1920*/  IMAD R33, R4.reuse, R10, R33 ;  /* 0x0000000a04217224 */ /* 0x040fe200078e0221 */
[----:B------:R-:W-:Y:S01]  /*1930*/  LOP3.LUT R10, R7, 0x3c, RZ, 0xfc, !PT ;  /* 0x0000003c070a7812 */ /* 0x000fe200078efcff */
[----:B------:R-:W-:Y:S01]  /*1940*/  IMAD.MOV.U32 R53, RZ, RZ, R29 ;  /* 0x000000ffff357224 */ /* 0x000fe200078e001d */
[----:B------:R-:W-:Y:S01]  /*1950*/  IABS R29, R12 ;  /* 0x0000000c001d7213 */ /* 0x000fe20000000000 */
[----:B------:R-:W-:Y:S01]  /*1960*/  IMAD.MOV.U32 R49, RZ, RZ, R25 ;  /* 0x000000ffff317224 */ /* 0x000fe200078e0019 */
[----:B------:R-:W-:Y:S01]  /*1970*/  IABS R25, R6 ;  /* 0x0000000600197213 */ /* 0x000fe20000000000 */
[----:B------:R-:W-:Y:S01]  /*1980*/  @!P6 IMAD.MOV R53, RZ, RZ, -R53 ;  /* 0x000000ffff35e224 */ /* 0x000fe200078e0a35 */
[----:B------:R-:W-:Y:S01]  /*1990*/  ISETP.GT.U32.AND P6, PT, R4, R33, PT ;  /* 0x000000210400720c */ /* 0x000fe20003fc4070 */
[----:B------:R-:W-:Y:S01]  /*19a0*/  @!P2 IMAD.MOV R49, RZ, RZ, -R49 ;  /* 0x000000ffff31a224 */ /* 0x000fe200078e0a31 */
[----:B------:R-:W-:Y:S01]  /*19b0*/  ISETP.GE.AND P2, PT, R6, RZ, PT ;  /* 0x000000ff0600720c */ /* 0x000fe20003f46270 */
[----:B------:R-:W-:Y:S01]  /*19c0*/  @!P4 IMAD.IADD R31, R31, 0x1, -R4 ;  /* 0x000000011f1fc824 */ /* 0x000fe200078e0a04 */
[----:B------:R-:W-:Y:S01]  /*19d0*/  IABS R27, R10 ;  /* 0x0000000a001b7213 */ /* 0x000fe20000000000 */
[----:B------:R-:W-:Y:S01]  /*19e0*/  IMAD.HI.U32 R6, R8, R25, RZ ;  /* 0x0000001908067227 */ /* 0x000fe200078e00ff */
[----:B------:R-:W-:-:S02]  /*19f0*/  ISETP.GE.AND P1, PT, R10, RZ, PT ;  /* 0x000000ff0a00720c */ /* 0x000fc40003f26270 */
[----:B------:R-:W-:Y:S01]  /*1a00*/  ISETP.GT.U32.AND P4, PT, R4, R31, PT ;  /* 0x0000001f0400720c */ /* 0x000fe20003f84070 */
[----:B------:R-:W-:Y:S01]  /*1a10*/  IMAD.MOV R6, RZ, RZ, -R6 ;  /* 0x000000ffff067224 */ /* 0x000fe200078e0a06 */
[----:B------:R-:W-:Y:S01]  /*1a20*/  IABS R69, R18 ;  /* 0x0000001200457213 */ /* 0x000fe20000000000 */
[----:B------:R-:W-:Y:S01]  /*1a30*/  IMAD.HI.U32 R10, R8, R27, RZ ;  /* 0x0000001b080a7227 */ /* 0x000fe200078e00ff */
[----:B------:R-:W-:-:S03]  /*1a40*/  LOP3.LUT R20, R7, 0x50, RZ, 0xfc, !PT ;  /* 0x0000005007147812 */ /* 0x000fc600078efcff */
[----:B------:R-:W-:Y:S01]  /*1a50*/  @!P6 IMAD.IADD R33, R33, 0x1, -R4 ;  /* 0x000000012121e824 */ /* 0x000fe200078e0a04 */
[----:B------:R-:W-:Y:S01]  /*1a60*/  IABS R71, R20 ;  /* 0x0000001400477213 */ /* 0x000fe20000000000 */
[----:B------:R-:W-:Y:S02]  /*1a70*/  IMAD R25, R4, R6, R25 ;  /* 0x0000000604197224 */ /* 0x000fe400078e0219 */
[----:B------:R-:W-:Y:S01]  /*1a80*/  IMAD.HI.U32 R6, R8, R29, RZ ;  /* 0x0000001d08067227 */ /* 0x000fe200078e00ff */
[----:B------:R-:W-:-:S03]  /*1a90*/  ISETP.GT.U32.AND P6, PT, R4, R33, PT ;  /* 0x000000210400720c */ /* 0x000fc60003fc4070 */
[----:B------:R-:W-:Y:S02]  /*1aa0*/  IMAD.MOV R10, RZ, RZ, -R10 ;  /* 0x000000ffff0a7224 */ /* 0x000fe400078e0a0a */
[----:B------:R-:W-:Y:S01]  /*1ab0*/  @!P4 IMAD.IADD R31, R31, 0x1, -R4 ;  /* 0x000000011f1fc824 */ /* 0x000fe200078e0a04 */
[----:B------:R-:W-:Y:S01]  /*1ac0*/  ISETP.GT.U32.AND P4, PT, R4, R25, PT ;  /* 0x000000190400720c */ /* 0x000fe20003f84070 */
[----:B------:R-:W-:Y:S01]  /*1ad0*/  @!P5 IMAD.MOV R51, RZ, RZ, -R51 ;  /* 0x000000ffff33d224 */ /* 0x000fe200078e0a33 */
[----:B------:R-:W-:Y:S01]  /*1ae0*/  ISETP.GE.AND P5, PT, R12, RZ, PT ;  /* 0x000000ff0c00720c */ /* 0x000fe20003fa6270 */
[----:B------:R-:W-:Y:S02]  /*1af0*/  IMAD.MOV R12, RZ, RZ, -R6 ;  /* 0x000000ffff0c7224 */ /* 0x000fe400078e0a06 */
[----:B------:R-:W-:Y:S02]  /*1b00*/  IMAD R27, R4, R10, R27 ;  /* 0x0000000a041b7224 */ /* 0x000fe400078e021b */
[----:B------:R-:W-:-:S02]  /*1b10*/  IMAD.MOV.U32 R55, RZ, RZ, R31 ;  /* 0x000000ffff377224 */ /* 0x000fc400078e001f */
[C---:B------:R-:W-:Y:S02]  /*1b20*/  IMAD R29, R4.reuse, R12, R29 ;  /* 0x0000000c041d7224 */ /* 0x040fe400078e021d */
[----:B------:R-:W-:Y:S01]  /*1b30*/  @!P3 IMAD.MOV R55, RZ, RZ, -R55 ;  /* 0x000000ffff37b224 */ /* 0x000fe200078e0a37 */
[C---:B------:R-:W-:Y:S01]  /*1b40*/  ISETP.GT.U32.AND P3, PT, R4.reuse, R27, PT ;  /* 0x0000001b0400720c */ /* 0x040fe20003f64070 */
[----:B------:R-:W-:Y:S01]  /*1b50*/  @!P6 IMAD.IADD R33, R33, 0x1, -R4 ;  /* 0x000000012121e824 */ /* 0x000fe200078e0a04 */
[----:B------:R-:W-:Y:S01]  /*1b60*/  ISETP.GT.U32.AND P6, PT, R4, R29, PT ;  /* 0x0000001d0400720c */ /* 0x000fe20003fc4070 */
[----:B------:R-:W-:-:S04]  /*1b70*/  IMAD.HI.U32 R6, R8, R67, RZ ;  /* 0x0000004308067227 */ /* 0x000fc800078e00ff */
[----:B------:R-:W-:Y:S02]  /*1b80*/  IMAD.MOV R6, RZ, RZ, -R6 ;  /* 0x000000ffff067224 */ /* 0x000fe400078e0a06 */
[--C-:B------:R-:W-:Y:S02]  /*1b90*/  @!P4 IMAD.IADD R25, R25, 0x1, -R4.reuse ;  /* 0x000000011919c824 */ /* 0x100fe400078e0a04 */
[C---:B------:R-:W-:Y:S02]  /*1ba0*/  IMAD R67, R4.reuse, R6, R67 ;  /* 0x0000000604437224 */ /* 0x040fe400078e0243 */
[----:B------:R-:W-:Y:S01]  /*1bb0*/  @!P3 IMAD.IADD R27, R27, 0x1, -R4 ;  /* 0x000000011b1bb824 */ /* 0x000fe200078e0a04 */
[----:B------:R-:W-:Y:S01]  /*1bc0*/  ISETP.GT.U32.AND P4, PT, R4, R25, PT ;  /* 0x000000190400720c */ /* 0x000fe20003f84070 */
[----:B------:R-:W-:Y:S01]  /*1bd0*/  IMAD.HI.U32 R6, R8, R69, RZ ;  /* 0x0000004508067227 */ /* 0x000fe200078e00ff */
[----:B------:R-:W-:Y:S02]  /*1be0*/  @!P6 IADD3 R29, PT, PT, R29, -R4, RZ ;  /* 0x800000041d1de210 */ /* 0x000fe40007ffe0ff */
[C---:B------:R-:W-:Y:S01]  /*1bf0*/  ISETP.GT.U32.AND P3, PT, R4.reuse, R27, PT ;  /* 0x0000001b0400720c */ /* 0x040fe20003f64070 */
[----:B------:R-:W-:Y:S01]  /*1c00*/  IMAD.MOV R6, RZ, RZ, -R6 ;  /* 0x000000ffff067224 */ /* 0x000fe200078e0a06 */
[----:B------:R-:W-:Y:S01]  /*1c10*/  ISETP.GT.U32.AND P6, PT, R4, R29, PT ;  /* 0x0000001d0400720c */ /* 0x000fe20003fc4070 */
[----:B------:R-:W-:-:S04]  /*1c20*/  IMAD.HI.U32 R10, R8, R57, RZ ;  /* 0x00000039080a7227 */ /* 0x000fc800078e00ff */
[C---:B------:R-:W-:Y:S02]  /*1c30*/  IMAD R69, R4.reuse, R6, R69 ;  /* 0x0000000604457224 */ /* 0x040fe400078e0245 */
[----:B------:R-:W-:Y:S02]  /*1c40*/  IMAD.MOV R10, RZ, RZ, -R10 ;  /* 0x000000ffff0a7224 */ /* 0x000fe400078e0a0a */
[--C-:B------:R-:W-:Y:S02]  /*1c50*/  @!P4 IMAD.IADD R25, R25, 0x1, -R4.reuse ;  /* 0x000000011919c824 */ /* 0x100fe400078e0a04 */
[--C-:B------:R-:W-:Y:S01]  /*1c60*/  @!P3 IMAD.IADD R27, R27, 0x1, -R4.reuse ;  /* 0x000000011b1bb824 */ /* 0x100fe200078e0a04 */
[C---:B------:R-:W-:Y:S01]  /*1c70*/  ISETP.GT.U32.AND P3, PT, R4.reuse, R67, PT ;  /* 0x000000430400720c */ /* 0x040fe20003f64070 */
[----:B------:R-:W-:Y:S01]  /*1c80*/  @!P6 IMAD.IADD R29, R29, 0x1, -R4 ;  /* 0x000000011d1de824 */ /* 0x000fe200078e0a04 */
[C---:B------:R-:W-:Y:S01]  /*1c90*/  ISETP.GT.U32.AND P6, PT, R4.reuse, R69, PT ;  /* 0x000000450400720c */ /* 0x040fe20003fc4070 */
[----:B------:R-:W-:-:S02]  /*1ca0*/  IMAD R31, R4, R10, R57 ;  /* 0x0000000a041f7224 */ /* 0x000fc400078e0239 */
[----:B------:R-:W-:Y:S01]  /*1cb0*/  IMAD.MOV.U32 R57, RZ, RZ, R33 ;  /* 0x000000ffff397224 */ /* 0x000fe200078e0021 */
[----:B------:R-:W-:Y:S01]  /*1cc0*/  IABS R33, R26 ;  /* 0x0000001a00217213 */ /* 0x000fe20000000000 */
[----:B------:R-:W-:Y:S01]  /*1cd0*/  IMAD.HI.U32 R10, R8, R73, RZ ;  /* 0x00000049080a7227 */ /* 0x000fe200078e00ff */
[----:B------:R-:W-:Y:S02]  /*1ce0*/  ISETP.GT.U32.AND P4, PT, R4, R31, PT ;  /* 0x0000001f0400720c */ /* 0x000fe40003f84070 */
[----:B------:R-:W-:Y:S01]  /*1cf0*/  MOV R63, R29 ;  /* 0x0000001d003f7202 */ /* 0x000fe20000000f00 */
[----:B------:R-:W-:Y:S02]  /*1d00*/  @!P0 IMAD.MOV R57, RZ, RZ, -R57 ;  /* 0x000000ffff398224 */ /* 0x000fe400078e0a39 */
[--C-:B------:R-:W-:Y:S02]  /*1d10*/  @!P3 IMAD.IADD R67, R67, 0x1, -R4.reuse ;  /* 0x000000014343b824 */ /* 0x100fe400078e0a04 */
[----:B------:R-:W-:-:S02]  /*1d20*/  @!P6 IMAD.IADD R69, R69, 0x1, -R4 ;  /* 0x000000014545e824 */ /* 0x000fc400078e0a04 */
[----:B------:R-:W-:Y:S01]  /*1d30*/  IMAD.HI.U32 R12, R8, R77, RZ ;  /* 0x0000004d080c7227 */ /* 0x000fe200078e00ff */
[C---:B------:R-:W-:Y:S02]  /*1d40*/  ISETP.GT.U32.AND P6, PT, R4.reuse, R67, PT ;  /* 0x000000430400720c */ /* 0x040fe40003fc4070 */
[----:B------:R-:W-:Y:S01]  /*1d50*/  ISETP.GT.U32.AND P0, PT, R4, R69, PT ;  /* 0x000000450400720c */ /* 0x000fe20003f04070 */
[----:B------:R-:W-:Y:S02]  /*1d60*/  IMAD.MOV R10, RZ, RZ, -R10 ;  /* 0x000000ffff0a7224 */ /* 0x000fe400078e0a0a */
[----:B------:R-:W-:Y:S01]  /*1d70*/  @!P4 IMAD.IADD R31, R31, 0x1, -R4 ;  /* 0x000000011f1fc824 */ /* 0x000fe200078e0a04 */
[----:B------:R-:W-:Y:S01]  /*1d80*/  ISETP.GE.AND P4, PT, R14, RZ, PT ;  /* 0x000000ff0e00720c */ /* 0x000fe20003f86270 */
[----:B------:R-:W-:Y:S01]  /*1d90*/  IMAD.HI.U32 R6, R8, R71, RZ ;  /* 0x0000004708067227 */ /* 0x000fe200078e00ff */
[----:B------:R-:W-:Y:S02]  /*1da0*/  LOP3.LUT R14, R7, 0x7c, RZ, 0xfc, !PT ;  /* 0x0000007c070e7812 */ /* 0x000fe400078efcff */
[C---:B------:R-:W-:Y:S01]  /*1db0*/  ISETP.GT.U32.AND P3, PT, R4.reuse, R31, PT ;  /* 0x0000001f0400720c */ /* 0x040fe20003f64070 */
[----:B------:R-:W-:Y:S01]  /*1dc0*/  IMAD.MOV R12, RZ, RZ, -R12 ;  /* 0x000000ffff0c7224 */ /* 0x000fe200078e0a0c */
[----:B------:R-:W-:Y:S01]  /*1dd0*/  IABS R75, R14 ;  /* 0x0000000e004b7213 */ /* 0x000fe20000000000 */
[----:B------:R-:W-:-:S02]  /*1de0*/  IMAD R73, R4, R10, R73 ;  /* 0x0000000a04497224 */ /* 0x000fc400078e0249 */
[----:B------:R-:W-:Y:S02]  /*1df0*/  IMAD.MOV R6, RZ, RZ, -R6 ;  /* 0x000000ffff067224 */ /* 0x000fe400078e0a06 */
[C---:B------:R-:W-:Y:S02]  /*1e00*/  IMAD R77, R4.reuse, R12, R77 ;  /* 0x0000000c044d7224 */ /* 0x040fe400078e024d */
[----:B------:R-:W-:Y:S01]  /*1e10*/  @!P6 IMAD.IADD R67, R67, 0x1, -R4 ;  /* 0x000000014343e824 */ /* 0x000fe200078e0a04 */
[C---:B------:R-:W-:Y:S01]  /*1e20*/  ISETP.GT.U32.AND P6, PT, R4.reuse, R73, PT ;  /* 0x000000490400720c */ /* 0x040fe20003fc4070 */
[----:B------:R-:W-:Y:S02]  /*1e30*/  IMAD R71, R4, R6, R71 ;  /* 0x0000000604477224 */ /* 0x000fe400078e0247 */
[----:B------:R-:W-:-:S04]  /*1e40*/  IMAD.HI.U32 R6, R8, R33, RZ ;  /* 0x0000002108067227 */ /* 0x000fc800078e00ff */
[----:B------:R-:W-:Y:S01]  /*1e50*/  @!P0 IMAD.IADD R69, R69, 0x1, -R4 ;  /* 0x0000000145458824 */ /* 0x000fe200078e0a04 */
[C---:B------:R-:W-:Y:S01]  /*1e60*/  ISETP.GT.U32.AND P0, PT, R4.reuse, R77, PT ;  /* 0x0000004d0400720c */ /* 0x040fe20003f04070 */
[----:B------:R-:W-:Y:S02]  /*1e70*/  IMAD.MOV R12, RZ, RZ, -R6 ;  /* 0x000000ffff0c7224 */ /* 0x000fe400078e0a06 */
[--C-:B------:R-:W-:Y:S01]  /*1e80*/  @!P3 IMAD.IADD R31, R31, 0x1, -R4.reuse ;  /* 0x000000011f1fb824 */ /* 0x100fe200078e0a04 */
[C---:B------:R-:W-:Y:S01]  /*1e90*/  ISETP.GT.U32.AND P3, PT, R4.reuse, R71, PT ;  /* 0x000000470400720c */ /* 0x040fe20003f64070 */
[----:B------:R-:W-:Y:S02]  /*1ea0*/  IMAD R33, R4, R12, R33 ;  /* 0x0000000c04217224 */ /* 0x000fe400078e0221 */
[----:B------:R-:W-:Y:S02]  /*1eb0*/  @!P6 IMAD.IADD R73, R73, 0x1, -R4 ;  /* 0x000000014949e824 */ /* 0x000fe400078e0a04 */
[----:B------:R-:W-:Y:S01]  /*1ec0*/  IMAD.HI.U32 R6, R8, R81, RZ ;  /* 0x0000005108067227 */ /* 0x000fe200078e00ff */
[----:B------:R-:W-:-:S03]  /*1ed0*/  ISETP.GT.U32.AND P6, PT, R4, R33, PT ;  /* 0x000000210400720c */ /* 0x000fc60003fc4070 */
[----:B------:R-:W-:Y:S01]  /*1ee0*/  @!P0 IMAD.IADD R77, R77, 0x1, -R4 ;  /* 0x000000014d4d8824 */ /* 0x000fe200078e0a04 */
[----:B------:R-:W-:Y:S01]  /*1ef0*/  ISETP.GE.AND P0, PT, R18, RZ, PT ;  /* 0x000000ff1200720c */ /* 0x000fe20003f06270 */
[----:B------:R-:W-:Y:S01]  /*1f00*/  IMAD.MOV R6, RZ, RZ, -R6 ;  /* 0x000000ffff067224 */ /* 0x000fe200078e0a06 */
[----:B------:R-:W-:Y:S01]  /*1f10*/  LOP3.LUT R18, R7, 0x70, RZ, 0xfc, !PT ;  /* 0x0000007007127812 */ /* 0x000fe200078efcff */
[----:B------:R-:W-:Y:S01]  /*1f20*/  IMAD.MOV.U32 R59, RZ, RZ, R27 ;  /* 0x000000ffff3b7224 */ /* 0x000fe200078e001b */
[----:B------:R-:W-:Y:S01]  /*1f30*/  @!P3 IADD3 R71, PT, PT, R71, -R4, RZ ;  /* 0x800000044747b210 */ /* 0x000fe20007ffe0ff */
[----:B------:R-:W-:Y:S01]  /*1f40*/  IMAD R81, R4, R6, R81 ;  /* 0x0000000604517224 */ /* 0x000fe200078e0251 */
[----:B------:R-:W-:Y:S01]  /*1f50*/  IABS R89, R18 ;  /* 0x0000001200597213 */ /* 0x000fe20000000000 */
[----:B------:R-:W-:Y:S01]  /*1f60*/  IMAD.HI.U32 R10, R8, R83, RZ ;  /* 0x00000053080a7227 */ /* 0x000fe200078e00ff */
[----:B------:R-:W-:Y:S02]  /*1f70*/  ISETP.GE.AND P3, PT, R16, RZ, PT ;  /* 0x000000ff1000720c */ /* 0x000fe40003f66270 */
[----:B------:R-:W-:Y:S01]  /*1f80*/  LOP3.LUT R16, R7, 0x6c, RZ, 0xfc, !PT ;  /* 0x0000006c07107812 */ /* 0x000fe200078efcff */
[----:B------:R-:W-:-:S03]  /*1f90*/  IMAD.HI.U32 R7, R8, R89, RZ ;  /* 0x0000005908077227 */ /* 0x000fc600078e00ff */
[----:B------:R-:W-:Y:S01]  /*1fa0*/  IABS R87, R16 ;  /* 0x0000001000577213 */ /* 0x000fe20000000000 */
[----:B------:R-:W-:Y:S01]  /*1fb0*/  @!P6 IMAD.IADD R33, R33, 0x1, -R4 ;  /* 0x000000012121e824 */ /* 0x000fe200078e0a04 */
[C---:B------:R-:W-:Y:S01]  /*1fc0*/  ISETP.GT.U32.AND P6, PT, R4.reuse, R81, PT ;  /* 0x000000510400720c */ /* 0x040fe20003fc4070 */
[----:B------:R-:W-:Y:S02]  /*1fd0*/  IMAD.MOV R7, RZ, RZ, -R7 ;  /* 0x000000ffff077224 */ /* 0x000fe400078e0a07 */
[----:B------:R-:W-:Y:S01]  /*1fe0*/  @!P1 IMAD.MOV R59, RZ, RZ, -R59 ;  /* 0x000000ffff3b9224 */ /* 0x000fe200078e0a3b */
[C---:B------:R-:W-:Y:S01]  /*1ff0*/  ISETP.GT.U32.AND P1, PT, R4.reuse, R73, PT ;  /* 0x000000490400720c */ /* 0x040fe20003f24070 */
[----:B------:R-:W-:Y:S02]  /*2000*/  IMAD.MOV R10, RZ, RZ, -R10 ;  /* 0x000000ffff0a7224 */ /* 0x000fe400078e0a0a */
[----:B------:R-:W-:Y:S02]  /*2010*/  IMAD R89, R4, R7, R89 ;  /* 0x0000000704597224 */ /* 0x000fe400078e0259 */
[----:B------:R-:W-:-:S02]  /*2020*/  IMAD.MOV.U32 R7, RZ, RZ, R25 ;  /* 0x000000ffff077224 */ /* 0x000fc400078e0019 */
[----:B------:R-:W-:Y:S02]  /*2030*/  IMAD R83, R4, R10, R83 ;  /* 0x0000000a04537224 */ /* 0x000fe400078e0253 */
[----:B------:R-:W-:-:S04]  /*2040*/  IMAD.HI.U32 R12, R8, R85, RZ ;  /* 0x00000055080c7227 */ /* 0x000fc800078e00ff */
[----:B------:R-:W-:Y:S01]  /*2050*/  @!P2 IMAD.MOV R7, RZ, RZ, -R7 ;  /* 0x000000ffff07a224 */ /* 0x000fe200078e0a07 */
[C---:B------:R-:W-:Y:S01]  /*2060*/  ISETP.GT.U32.AND P2, PT, R4.reuse, R71, PT ;  /* 0x000000470400720c */ /* 0x040fe20003f44070 */
[----:B------:R-:W-:Y:S01]  /*2070*/  @!P5 IMAD.MOV R63, RZ, RZ, -R63 ;  /* 0x000000ffff3fd224 */ /* 0x000fe200078e0a3f */
[----:B------:R-:W-:Y:S01]  /*2080*/  ISETP.GT.U32.AND P5, PT, R4, R77, PT ;  /* 0x0000004d0400720c */ /* 0x000fe20003fa4070 */
[----:B------:R-:W-:-:S04]  /*2090*/  IMAD.HI.U32 R6, R8, R87, RZ ;  /* 0x0000005708067227 */ /* 0x000fc800078e00ff */
[----:B------:R-:W-:-:S04]  /*20a0*/  IMAD.HI.U32 R10, R8, R91, RZ ;  /* 0x0000005b080a7227 */ /* 0x000fc800078e00ff */
[----:B------:R-:W-:Y:S01]  /*20b0*/  @!P6 IMAD.IADD R81, R81, 0x1, -R4 ;  /* 0x000000015151e824 */ /* 0x000fe200078e0a04 */
[C---:B------:R-:W-:Y:S01]  /*20c0*/  ISETP.GT.U32.AND P6, PT, R4.reuse, R83, PT ;  /* 0x000000530400720c */ /* 0x040fe20003fc4070 */
[----:B------:R-:W-:Y:S02]  /*20d0*/  IMAD.MOV R12, RZ, RZ, -R12 ;  /* 0x000000ffff0c7224 */ /* 0x000fe400078e0a0c */
[----:B------:R-:W-:Y:S02]  /*20e0*/  IMAD.MOV R6, RZ, RZ, -R6 ;  /* 0x000000ffff067224 */ /* 0x000fe400078e0a06 */
[----:B------:R-:W-:Y:S02]  /*20f0*/  IMAD.MOV R10, RZ, RZ, -R10 ;  /* 0x000000ffff0a7224 */ /* 0x000fe400078e0a0a */
[----:B------:R-:W-:Y:S02]  /*2100*/  IMAD.MOV.U32 R65, RZ, RZ, R31 ;  /* 0x000000ffff417224 */ /* 0x000fe400078e001f */
[----:B------:R-:W-:Y:S01]  /*2110*/  @!P1 IMAD.IADD R73, R73, 0x1, -R4 ;  /* 0x0000000149499824 */ /* 0x000fe200078e0a04 */
[C---:B------:R-:W-:Y:S01]  /*2120*/  ISETP.GT.U32.AND P1, PT, R4.reuse, R89, PT ;  /* 0x000000590400720c */ /* 0x040fe20003f24070 */
[----:B------:R-:W-:-:S02]  /*2130*/  IMAD R85, R4, R12, R85 ;  /* 0x0000000c04557224 */ /* 0x000fc400078e0255 */
[----:B------:R-:W-:Y:S01]  /*2140*/  IMAD R87, R4, R6, R87 ;  /* 0x0000000604577224 */ /* 0x000fe200078e0257 */
[----:B------:R-:W-:Y:S01]  /*2150*/  IADD3 R6, PT, PT, R66, -0x2, RZ ;  /* 0xfffffffe42067810 */ /* 0x000fe20007ffe0ff */
[C---:B------:R-:W-:Y:S02]  /*2160*/  IMAD R91, R4.reuse, R10, R91 ;  /* 0x0000000a045b7224 */ /* 0x040fe400078e025b */
[----:B------:R-:W-:Y:S01]  /*2170*/  @!P4 IMAD.MOV R65, RZ, RZ, -R65 ;  /* 0x000000ffff41c224 */ /* 0x000fe200078e0a41 */
[C---:B------:R-:W-:Y:S01]  /*2180*/  ISETP.GT.U32.AND P4, PT, R4.reuse, R33, PT ;  /* 0x000000210400720c */ /* 0x040fe20003f84070 */
[----:B------:R-:W-:Y:S01]  /*2190*/  @!P3 IMAD.MOV R67, RZ, RZ, -R67 ;  /* 0x000000ffff43b224 */ /* 0x000fe200078e0a43 */
[----:B------:R-:W-:Y:S01]  /*21a0*/  ISETP.GT.U32.AND P3, PT, R4, R81, PT ;  /* 0x000000510400720c */ /* 0x000fe20003f64070 */
[----:B------:R-:W-:-:S04]  /*21b0*/  IMAD.HI.U32 R12, R8, R93, RZ ;  /* 0x0000005d080c7227 */ /* 0x000fc800078e00ff */
[----:B------:R-:W-:Y:S01]  /*21c0*/  @!P0 IMAD.MOV R69, RZ, RZ, -R69 ;  /* 0x000000ffff458224 */ /* 0x000fe200078e0a45 */
[----:B------:R-:W-:Y:S01]  /*21d0*/  ISETP.GT.U32.AND P0, PT, R4, R85, PT ;  /* 0x000000550400720c */ /* 0x000fe20003f04070 */
[----:B------:R-:W-:-:S04]  /*21e0*/  IMAD.HI.U32 R8, R8, R75, RZ ;  /* 0x0000004b08087227 */ /* 0x000fc800078e00ff */
[--C-:B------:R-:W-:Y:S01]  /*21f0*/  @!P2 IMAD.IADD R71, R71, 0x1, -R4.reuse ;  /* 0x000000014747a824 */ /* 0x100fe200078e0a04 */
[C---:B------:R-:W-:Y:S01]  /*2200*/  ISETP.GT.U32.AND P2, PT, R4.reuse, R87, PT ;  /* 0x000000570400720c */ /* 0x040fe20003f44070 */
[--C-:B------:R-:W-:Y:S01]  /*2210*/  @!P5 IMAD.IADD R77, R77, 0x1, -R4.reuse ;  /* 0x000000014d4dd824 */ /* 0x100fe200078e0a04 */
[C---:B------:R-:W-:Y:S01]  /*2220*/  ISETP.GT.U32.AND P5, PT, R4.reuse, R91, PT ;  /* 0x0000005b0400720c */ /* 0x040fe20003fa4070 */
[----:B------:R-:W-:Y:S02]  /*2230*/  @!P6 IMAD.IADD R83, R83, 0x1, -R4 ;  /* 0x000000015353e824 */ /* 0x000fe400078e0a04 */
[----:B------:R-:W-:Y:S02]  /*2240*/  IMAD.MOV R12, RZ, RZ, -R12 ;  /* 0x000000ffff0c7224 */ /* 0x000fe400078e0a0c */
[----:B------:R-:W-:Y:S01]  /*2250*/  IMAD.MOV R8, RZ, RZ, -R8 ;  /* 0x000000ffff087224 */ /* 0x000fe200078e0a08 */
[C---:B------:R-:W-:Y:S01]  /*2260*/  ISETP.GT.U32.AND P6, PT, R4.reuse, R83, PT ;  /* 0x000000530400720c */ /* 0x040fe20003fc4070 */
[----:B------:R-:W-:-:S02]  /*2270*/  IMAD R93, R4, R12, R93 ;  /* 0x0000000c045d7224 */ /* 0x000fc400078e025d */
[----:B------:R-:W-:Y:S02]  /*2280*/  IMAD R25, R4, R8, R75 ;  /* 0x0000000804197224 */ /* 0x000fe400078e024b */
[--C-:B------:R-:W-:Y:S01]  /*2290*/  @!P1 IMAD.IADD R89, R89, 0x1, -R4.reuse ;  /* 0x0000000159599824 */ /* 0x100fe200078e0a04 */
[----:B------:R-:W-:Y:S01]  /*22a0*/  ISETP.GE.AND P1, PT, R26, RZ, PT ;  /* 0x000000ff1a00720c */ /* 0x000fe20003f26270 */
[--C-:B------:R-:W-:Y:S01]  /*22b0*/  @!P4 IMAD.IADD R33, R33, 0x1, -R4.reuse ;  /* 0x000000012121c824 */ /* 0x100fe200078e0a04 */
[C---:B------:R-:W-:Y:S01]  /*22c0*/  ISETP.GT.U32.AND P4, PT, R4.reuse, R93, PT ;  /* 0x0000005d0400720c */ /* 0x040fe20003f84070 */
[--C-:B------:R-:W-:Y:S01]  /*22d0*/  @!P3 IMAD.IADD R81, R81, 0x1, -R4.reuse ;  /* 0x000000015151b824 */ /* 0x100fe200078e0a04 */
[----:B------:R-:W-:Y:S01]  /*22e0*/  ISETP.GT.U32.AND P3, PT, R4, R25, PT ;  /* 0x000000190400720c */ /* 0x000fe20003f64070 */
[--C-:B------:R-:W-:Y:S01]  /*22f0*/  @!P0 IMAD.IADD R85, R85, 0x1, -R4.reuse ;  /* 0x0000000155558824 */ /* 0x100fe200078e0a04 */
[----:B------:R-:W-:Y:S01]  /*2300*/  ISETP.GE.AND P0, PT, R22, RZ, PT ;  /* 0x000000ff1600720c */ /* 0x000fe20003f06270 */
[--C-:B------:R-:W-:Y:S01]  /*2310*/  @!P2 IMAD.IADD R87, R87, 0x1, -R4.reuse ;  /* 0x000000015757a824 */ /* 0x100fe200078e0a04 */
[----:B------:R-:W-:Y:S01]  /*2320*/  ISETP.GE.AND P2, PT, R24, RZ, PT ;  /* 0x000000ff1800720c */ /* 0x000fe20003f46270 */
[----:B------:R-:W-:Y:S01]  /*2330*/  @!P5 IMAD.IADD R91, R91, 0x1, -R4 ;  /* 0x000000015b5bd824 */ /* 0x000fe200078e0a04 */
[----:B------:R-:W-:Y:S01]  /*2340*/  ISETP.GE.AND P5, PT, R28, RZ, PT ;  /* 0x000000ff1c00720c */ /* 0x000fe20003fa6270 */
[----:B------:R-:W-:-:S02]  /*2350*/  IMAD.MOV.U32 R79, RZ, RZ, R33 ;  /* 0x000000ffff4f7224 */ /* 0x000fc400078e0021 */
[--C-:B------:R-:W-:Y:S01]  /*2360*/  @!P6 IMAD.IADD R83, R83, 0x1, -R4.reuse ;  /* 0x000000015353e824 */ /* 0x100fe200078e0a04 */
[----:B------:R-:W-:Y:S01]  /*2370*/  ISETP.GE.AND P6, PT, R20, RZ, PT ;  /* 0x000000ff1400720c */ /* 0x000fe20003fc6270 */
[----:B------:R-:W-:Y:S01]  /*2380*/  @!P1 IMAD.MOV R79, RZ, RZ, -R79 ;  /* 0x000000ffff4f9224 */ /* 0x000fe200078e0a4f */
[----:B------:R-:W-:Y:S01]  /*2390*/  ISETP.GT.U32.AND P1, PT, R4, R91, PT ;  /* 0x0000005b0400720c */ /* 0x000fe20003f24070 */
[----:B------:R-:W-:Y:S01]  /*23a0*/  IMAD.MOV.U32 R75, RZ, RZ, R73 ;  /* 0x000000ffff4b7224 */ /* 0x000fe200078e0049 */
[----:B------:R-:W-:Y:S01]  /*23b0*/  @!P4 IADD3 R93, PT, PT, R93, -R4, RZ ;  /* 0x800000045d5dc210 */ /* 0x000fe20007ffe0ff */
[--C-:B------:R-:W-:Y:S01]  /*23c0*/  @!P3 IMAD.IADD R25, R25, 0x1, -R4.reuse ;  /* 0x000000011919b824 */ /* 0x100fe200078e0a04 */
[----:B------:R-:W-:Y:S01]  /*23d0*/  ISETP.GE.AND P4, PT, R30, RZ, PT ;  /* 0x000000ff1e00720c */ /* 0x000fe20003f86270 */
[----:B------:R-:W-:Y:S01]  /*23e0*/  @!P0 IMAD.MOV R75, RZ, RZ, -R75 ;  /* 0x000000ffff4b8224 */ /* 0x000fe200078e0a4b */
[C---:B------:R-:W-:Y:S01]  /*23f0*/  ISETP.GT.U32.AND P3, PT, R4.reuse, R85, PT ;  /* 0x000000550400720c */ /* 0x040fe20003f64070 */
[----:B------:R-:W-:Y:S01]  /*2400*/  @!P2 IMAD.MOV R77, RZ, RZ, -R77 ;  /* 0x000000ffff4da224 */ /* 0x000fe200078e0a4d */
[C---:B------:R-:W-:Y:S01]  /*2410*/  ISETP.GT.U32.AND P0, PT, R4.reuse, R87, PT ;  /* 0x000000570400720c */ /* 0x040fe20003f04070 */
[----:B------:R-:W-:Y:S01]  /*2420*/  @!P5 IMAD.MOV R81, RZ, RZ, -R81 ;  /* 0x000000ffff51d224 */ /* 0x000fe200078e0a51 */
[C---:B------:R-:W-:Y:S01]  /*2430*/  ISETP.GT.U32.AND P2, PT, R4.reuse, R89, PT ;  /* 0x000000590400720c */ /* 0x040fe20003f44070 */
[----:B------:R-:W-:Y:S01]  /*2440*/  @!P6 IMAD.MOV R71, RZ, RZ, -R71 ;  /* 0x000000ffff47e224 */ /* 0x000fe200078e0a47 */
[C---:B------:R-:W-:Y:S01]  /*2450*/  ISETP.GT.U32.AND P5, PT, R4.reuse, R93, PT ;  /* 0x0000005d0400720c */ /* 0x040fe20003fa4070 */
[----:B------:R-:W-:Y:S01]  /*2460*/  @!P1 IMAD.IADD R91, R91, 0x1, -R4 ;  /* 0x000000015b5b9824 */ /* 0x000fe200078e0a04 */
[----:B------:R-:W-:Y:S01]  /*2470*/  ISETP.GT.U32.AND P6, PT, R4, R25, PT ;  /* 0x000000190400720c */ /* 0x000fe20003fc4070 */
[----:B------:R-:W2:Y:S01]  /*2480*/  LDC.64 R72, c[0x0][0x3a8] ;  /* 0x0000ea00ff487b82 */ /* 0x000ea20000000a00 */
[----:B------:R-:W-:Y:S01]  /*2490*/  ISETP.GE.AND P1, PT, R50, RZ, PT ;  /* 0x000000ff3200720c */ /* 0x000fe20003f26270 */
[----:B------:R-:W-:-:S02]  /*24a0*/  IMAD.SHL.U32 R50, R218, 0x4, RZ ;  /* 0x00000004da327824 */ /* 0x000fc400078e00ff */
[----:B------:R-:W-:Y:S01]  /*24b0*/  @!P4 IMAD.MOV R83, RZ, RZ, -R83 ;  /* 0x000000ffff53c224 */ /* 0x000fe200078e0a53 */
[----:B------:R-:W-:Y:S01]  /*24c0*/  ISETP.GE.AND P4, PT, R32, RZ, PT ;  /* 0x000000ff2000720c */ /* 0x000fe20003f86270 */
[--C-:B------:R-:W-:Y:S01]  /*24d0*/  @!P3 IMAD.IADD R85, R85, 0x1, -R4.reuse ;  /* 0x000000015555b824 */ /* 0x100fe200078e0a04 */
[----:B------:R-:W-:Y:S01]  /*24e0*/  ISETP.GE.AND P3, PT, R16, RZ, PT ;  /* 0x000000ff1000720c */ /* 0x000fe20003f66270 */
[--C-:B------:R-:W-:Y:S01]  /*24f0*/  @!P0 IMAD.IADD R87, R87, 0x1, -R4.reuse ;  /* 0x0000000157578824 */ /* 0x100fe200078e0a04 */
[----:B------:R-:W-:Y:S01]  /*2500*/  ISETP.GE.AND P0, PT, R18, RZ, PT ;  /* 0x000000ff1200720c */ /* 0x000fe20003f06270 */
[--C-:B------:R-:W-:Y:S01]  /*2510*/  @!P2 IMAD.IADD R89, R89, 0x1, -R4.reuse ;  /* 0x000000015959a824 */ /* 0x100fe200078e0a04 */
[----:B------:R1:W-:Y:S01]  /*2520*/  STL [R1+0xe0], R50 ;  /* 0x0000e03201007387 */ /* 0x0003e20000100800 */
[--C-:B------:R-:W-:Y:S01]  /*2530*/  @!P5 IMAD.IADD R93, R93, 0x1, -R4.reuse ;  /* 0x000000015d5dd824 */ /* 0x100fe200078e0a04 */
[----:B------:R-:W-:Y:S01]  /*2540*/  ISETP.GE.AND P2, PT, R48, RZ, PT ;  /* 0x000000ff3000720c */ /* 0x000fe20003f46270 */
[----:B------:R-:W-:Y:S01]  /*2550*/  @!P6 IMAD.IADD R25, R25, 0x1, -R4 ;  /* 0x000000011919e824 */ /* 0x000fe200078e0a04 */
[----:B------:R-:W-:Y:S01]  /*2560*/  ISETP.GE.AND P5, PT, R14, RZ, PT ;  /* 0x000000ff0e00720c */ /* 0x000fe20003fa6270 */
[----:B------:R-:W-:Y:S01]  /*2570*/  VIADD R4, R66, 0xffffffff ;  /* 0xffffffff42047836 */ /* 0x000fe20000000000 */
[----:B------:R-:W-:Y:S01]  /*2580*/  ISETP.NE.AND P6, PT, R3, RZ, PT ;  /* 0x000000ff0300720c */ /* 0x000fe20003fc5270 */
[----:B------:R-:W-:Y:S01]  /*2590*/  IMAD.MOV.U32 R219, RZ, RZ, R25 ;  /* 0x000000ffffdb7224 */ /* 0x000fe200078e0019 */
[----:B------:R-:W-:Y:S01]  /*25a0*/  LOP3.LUT R48, RZ, R3, RZ, 0x33, !PT ;  /* 0x00000003ff307212 */ /* 0x000fe200078e33ff */
[----:B------:R-:W-:Y:S01]  /*25b0*/  @!P4 IMAD.MOV R85, RZ, RZ, -R85 ;  /* 0x000000ffff55c224 */ /* 0x000fe200078e0a55 */
[----:B------:R-:W-:Y:S01]  /*25c0*/  ISETP.GE.U32.AND P4, PT, R4, 0x7fffffe0, PT ;  /* 0x7fffffe00400780c */ /* 0x000fe20003f86070 */
[----:B------:R-:W-:Y:S01]  /*25d0*/  @!P3 IMAD.MOV R87, RZ, RZ, -R87 ;  /* 0x000000ffff57b224 */ /* 0x000fe200078e0a57 */
[----:B------:R-:W-:Y:S01]  /*25e0*/  ISETP.GE.U32.AND P3, PT, R6, 0x7fffffdf, PT ;  /* 0x7fffffdf0600780c */ /* 0x000fe20003f66070 */
[----:B------:R-:W-:Y:S01]  /*25f0*/  @!P0 IMAD.MOV R89, RZ, RZ, -R89 ;  /* 0x000000ffff598224 */ /* 0x000fe200078e0a59 */
[----:B-----5:R-:W-:Y:S01]  /*2600*/  IADD3 R238, P0, PT, R52, UR20, RZ ;  /* 0x0000001434ee7c10 */ /* 0x020fe2000ff1e0ff */
[----:B------:R-:W-:Y:S01]  /*2610*/  VIADD R4, R66, 0xfffffffd ;  /* 0xfffffffd42047836 */ /* 0x000fe20000000000 */
[----:B------:R-:W-:Y:S01]  /*2620*/  SEL R26, R48, R21, !P6 ;  /* 0x00000015301a7207 */ /* 0x000fe20007000000 */
[----:B------:R-:W-:Y:S01]  /*2630*/  VIADD R6, R66, 0xfffffffc ;  /* 0xfffffffc42067836 */ /* 0x000fe20000000000 */
[----:B------:R-:W-:Y:S01]  /*2640*/  LEA.HI.X.SX32 R239, R212, UR21, 0x2, P0 ;  /* 0x00000015d4ef7c11 */ /* 0x000fe200080f16ff */
[----:B------:R-:W-:Y:S01]  /*2650*/  @!P2 IMAD.MOV R91, RZ, RZ, -R91 ;  /* 0x000000ffff5ba224 */ /* 0x000fe200078e0a5b */
[----:B------:R-:W-:Y:S01]  /*2660*/  ISETP.GE.U32.AND P2, PT, R4, 0x7fffffde, PT ;  /* 0x7fffffde0400780c */ /* 0x000fe20003f46070 */
[----:B------:R-:W-:Y:S01]  /*2670*/  @!P1 IMAD.MOV R93, RZ, RZ, -R93 ;  /* 0x000000ffff5d9224 */ /* 0x000fe200078e0a5d */
[----:B------:R-:W-:Y:S01]  /*2680*/  ISETP.GE.U32.AND P0, PT, R6, 0x7fffffdd, PT ;  /* 0x7fffffdd0600780c */ /* 0x000fe20003f06070 */
[----:B------:R-:W-:Y:S01]  /*2690*/  @!P5 IMAD.MOV R219, RZ, RZ, -R219 ;  /* 0x000000ffffdbd224 */ /* 0x000fe200078e0adb */
[----:B------:R-:W-:-:S02]  /*26a0*/  SEL R33, R48, R9, !P6 ;  /* 0x0000000930217207 */ /* 0x000fc40007000000 */
[C---:B------:R-:W-:Y:S02]  /*26b0*/  SEL R32, R48.reuse, R11, !P6 ;  /* 0x0000000b30207207 */ /* 0x040fe40007000000 */
[C---:B------:R-:W-:Y:S02]  /*26c0*/  SEL R31, R48.reuse, R13, !P6 ;  /* 0x0000000d301f7207 */ /* 0x040fe40007000000 */
[C---:B------:R-:W-:Y:S02]  /*26d0*/  SEL R30, R48.reuse, R5, !P6 ;  /* 0x00000005301e7207 */ /* 0x040fe40007000000 */
[C---:B------:R-:W-:Y:S02]  /*26e0*/  SEL R29, R48.reuse, R15, !P6 ;  /* 0x0000000f301d7207 */ /* 0x040fe40007000000 */
[C---:B------:R-:W-:Y:S02]  /*26f0*/  SEL R28, R48.reuse, R17, !P6 ;  /* 0x00000011301c7207 */ /* 0x040fe40007000000 */
        /* <DEDUP_REMOVED lines=24> */
[----:B------:R-:W-:Y:S01]  /*2880*/  SEL R219, R48, R219, !P6 ;  /* 0x000000db30db7207 */ /* 0x000fe20007000000 */
[----:B------:R-:W-:Y:S01]  /*2890*/  VIADD R48, R66, 0xfffffffb ;  /* 0xfffffffb42307836 */ /* 0x000fe20000000000 */
[----:B------:R-:W-:-:S02]  /*28a0*/  ISETP.NE.U32.AND P1, PT, R68, RZ, PT ;  /* 0x000000ff4400720c */ /* 0x000fc40003f25070 */
[----:B------:R-:W-:Y:S01]  /*28b0*/  IADD3 R236, P5, PT, R50, UR20, RZ ;  /* 0x0000001432ec7c10 */ /* 0x000fe2000ffbe0ff */
[----:B-12---:R-:W-:-:S12]  /*28c0*/  BRA.U UP0, `(.L_x_5) ;  /* 0x0000000100187547 */ /* 0x006fd8000b800000 */
[----:B------:R-:W-:Y:S01]  /*28d0*/  ELECT P6, URZ, PT ;  /* 0x0000000000ff782f */ /* 0x000fe200038c0000 */
[----:B------:R-:W-:Y:S01]  /*28e0*/  IMAD.MOV.U32 R3, RZ, RZ, 0x1 ;  /* 0x00000001ff037424 */ /* 0x000fe200078e00ff */
[----:B------:R-:W-:Y:S01]  /*28f0*/  UMOV UR4, 0x40 ;  /* 0x0000004000047882 */ /* 0x000fe20000000000 */
[----:B------:R-:W-:Y:S01]  /*2900*/  UVIRTCOUNT.DEALLOC.SMPOOL 0x80 ;  /* 0x000000800000784c */ /* 0x000fe20000000000 */
[----:B------:R-:W-:-:S09]  /*2910*/  ULEA UR4, UR5, UR4, 0x18 ;  /* 0x0000000405047291 */ /* 0x000fd2000f8ec0ff */
[----:B------:R1:W-:Y:S03]  /*2920*/  @P6 STS.U8 [UR4], R3 ;  /* 0x00000003ff006988 */ /* 0x0003e60008000004 */
.L_x_5:
[----:B------:R-:W-:Y:S01]  /*2930*/  STTM.x64 tmem[UR11], RZ ;  /* 0x000000ff000079ed */ /* 0x000fe2000834000b */
[----:B------:R-:W-:Y:S01]  /*2940*/  STTM.x64 tmem[UR11+0x40], RZ ;  /* 0x000040ff000079ed */ /* 0x000fe2000834000b */
[----:B------:R-:W-:Y:S01]  /*2950*/  STTM.x64 tmem[UR11+0x80], RZ ;  /* 0x000080ff000079ed */ /* 0x000fe2000834000b */
[----:B------:R-:W-:Y:S01]  /*2960*/  STTM.x64 tmem[UR11+0xc0], RZ ;  /* 0x0000c0ff000079ed */ /* 0x000fe2000834000b */
[----:B------:R-:W2:Y:S02]  /*2970*/  FENCE.VIEW.ASYNC.T ;  /* 0x00000000000073c6 */ /* 0x000ea40000000200 */
[----:B--2---:R-:W-:Y:S01]  /*2980*/  VOTEU.ALL UP1, P1 ;  /* 0x0000000000ff7886 */ /* 0x004fe20000820000 */
[----:B------:R-:W2:Y:S01]  /*2990*/  LDCU.64 UR18, c[0x0][0x358] ;  /* 0x00006b00ff1277ac */ /* 0x000ea20008000a00 */
[----:B------:R-:W-:Y:S01]  /*29a0*/  IMAD.SHL.U32 R68, R68, 0x4, RZ ;  /* 0x0000000444447824 */ /* 0x000fe200078e00ff */
[----:B------:R-:W-:Y:S01]  /*29b0*/  LEA.HI.X.SX32 R237, R218, UR21, 0x2, P5 ;  /* 0x00000015daed7c11 */ /* 0x000fe2000a8f16ff */
[----:B-1----:R-:W-:Y:S01]  /*29c0*/  VIADD R3, R66, 0xfffffffa ;  /* 0xfffffffa42037836 */ /* 0x002fe20000000000 */
[----:B------:R-:W-:-:S04]  /*29d0*/  @!UP1 UIADD3 UR8, UPT, UPT, -UR6, 0x100000, URZ ;  /* 0x0010000006089890 */ /* 0x000fc8000fffe1ff */
[----:B------:R-:W-:Y:S02]  /*29e0*/  @!UP1 USHF.L.U32 UR9, UR8, 0xb, URZ ;  /* 0x0000000b08099899 */ /* 0x000fe400080006ff */
[----:B------:R-:W-:Y:S01]  /*29f0*/  @!UP1 USHF.L.U32 UR8, UR8, 0x1, URZ ;  /* 0x0000000108089899 */ /* 0x000fe200080006ff */
[----:B------:R-:W-:Y:S01]  /*2a00*/  VOTEU.ALL UP2, P1 ;  /* 0x0000000000ff7886 */ /* 0x000fe20000840000 */
[----:B------:R-:W-:-:S04]  /*2a10*/  @!UP1 UIADD3 UR4, UPT, UPT, -UR6, 0x100000, URZ ;  /* 0x0010000006049890 */ /* 0x000fc8000fffe1ff */
[----:B------:R-:W-:Y:S02]  /*2a20*/  @!UP1 USHF.L.U32 UR5, UR4, 0xb, URZ ;  /* 0x0000000b04059899 */ /* 0x000fe400080006ff */
[----:B------:R-:W-:Y:S01]  /*2a30*/  @!UP1 USHF.L.U32 UR4, UR4, 0x1, URZ ;  /* 0x0000000104049899 */ /* 0x000fe200080006ff */
[----:B------:R-:W-:Y:S01]  /*2a40*/  BAR.SYNC.DEFER_BLOCKING 0x0 ;  /* 0x0000000000007b1d */ /* 0x000fe20000010000 */
[----:B------:R-:W-:Y:S01]  /*2a50*/  VIADD R217, R68, UR10 ;  /* 0x0000000a44d97c36 */ /* 0x000fe20008000000 */
[----:B------:R-:W-:Y:S01]  /*2a60*/  ISETP.GE.U32.AND P5, PT, R48, 0x7fffffdc, PT ;  /* 0x7fffffdc3000780c */ /* 0x000fe20003fa6070 */
[C---:B------:R-:W-:Y:S01]  /*2a70*/  IMAD.WIDE R234, R72.reuse, 0x4, R238 ;  /* 0x0000000448ea7825 */ /* 0x040fe200078e02ee */
[----:B------:R-:W-:Y:S02]  /*2a80*/  LOP3.LUT R64, R61, 0x1f, RZ, 0xc0, !PT ;  /* 0x0000001f3d407812 */ /* 0x000fe400078ec0ff */
[----:B------:R-:W-:Y:S01]  /*2a90*/  VOTEU.ALL UP1, P1 ;  /* 0x0000000000ff7886 */ /* 0x000fe20000820000 */
[----:B------:R-:W-:-:S04]  /*2aa0*/  IMAD.WIDE R232, R72, 0x4, R236 ;  /* 0x0000000448e87825 */ /* 0x000fc800078e02ec */
[C---:B------:R-:W-:Y:S02]  /*2ab0*/  IMAD.SHL.U32 R50, R72.reuse, 0x2, RZ ;  /* 0x0000000248327824 */ /* 0x040fe400078e00ff */
[----:B------:R-:W-:Y:S02]  /*2ac0*/  IMAD R49, R72, 0x3, RZ ;  /* 0x0000000348317824 */ /* 0x000fe400078e02ff */
[C---:B------:R-:W-:Y:S01]  /*2ad0*/  IMAD.WIDE R230, R50.reuse, 0x4, R238 ;  /* 0x0000000432e67825 */ /* 0x040fe200078e02ee */
[----:B------:R-:W-:Y:S03]  /*2ae0*/  STL [R1+0x1cc], R50 ;  /* 0x0001cc3201007387 */ /* 0x000fe60000100800 */
[----:B------:R-:W-:Y:S01]  /*2af0*/  IMAD.WIDE R228, R50, 0x4, R236 ;  /* 0x0000000432e47825 */ /* 0x000fe200078e02ec */
[----:B------:R1:W-:Y:S03]  /*2b00*/  STL [R1+0x1c8], R49 ;  /* 0x0001c83101007387 */ /* 0x0003e60000100800 */
[C---:B------:R-:W-:Y:S01]  /*2b10*/  IMAD.WIDE R226, R49.reuse, 0x4, R238 ;  /* 0x0000000431e27825 */ /* 0x040fe200078e02ee */
[----:B------:R-:W3:Y:S02]  /*2b20*/  FENCE.VIEW.ASYNC.S ;  /* 0x00000000000073c6 */ /* 0x000ee40000000000 */
[----:B---3--:R-:W3:Y:S02]  /*2b30*/  @!UP1 SYNCS.EXCH.64 URZ, [UR12], UR8 ;  /* 0x000000080cff95b2 */ /* 0x008ee40008000100 */
[----:B---3--:R-:W-:Y:S01]  /*2b40*/  BAR.SYNC.DEFER_BLOCKING 0x0 ;  /* 0x0000000000007b1d */ /* 0x008fe20000010000 */
[----:B------:R-:W-:-:S04]  /*2b50*/  IMAD.WIDE R224, R49, 0x4, R236 ;  /* 0x0000000431e07825 */ /* 0x000fc800078e02ec */
[C---:B-1----:R-:W-:Y:S02]  /*2b60*/  IMAD.SHL.U32 R49, R72.reuse, 0x4, RZ ;  /* 0x0000000448317824 */ /* 0x042fe400078e00ff */
[----:B------:R-:W-:Y:S02]  /*2b70*/  IMAD R48, R72, 0x5, RZ ;  /* 0x0000000548307824 */ /* 0x000fe400078e02ff */
[C---:B------:R-:W-:Y:S01]  /*2b80*/  IMAD.WIDE R222, R49.reuse, 0x4, R238 ;  /* 0x0000000431de7825 */ /* 0x040fe200078e02ee */
[----:B------:R1:W-:Y:S03]  /*2b90*/  STL [R1+0x1c4], R49 ;  /* 0x0001c43101007387 */ /* 0x0003e60000100800 */
[----:B------:R-:W-:Y:S01]  /*2ba0*/  IMAD.WIDE R220, R49, 0x4, R236 ;  /* 0x0000000431dc7825 */ /* 0x000fe200078e02ec */
[----:B------:R3:W-:Y:S03]  /*2bb0*/  STL [R1+0x1c0], R48 ;  /* 0x0001c03001007387 */ /* 0x0007e60000100800 */
[----:B------:R-:W-:-:S04]  /*2bc0*/  IMAD.WIDE R70, R48, 0x4, R238 ;  /* 0x0000000430467825 */ /* 0x000fc800078e02ee */
[----:B-1----:R-:W-:Y:S01]  /*2bd0*/  IMAD R49, R72, 0x6, RZ ;  /* 0x0000000648317824 */ /* 0x002fe200078e02ff */
[----:B------:R1:W2:Y:S02]  /*2be0*/  @!UP2 SYNCS.EXCH.64 URZ, [UR10+0x1c008], UR4 ;  /* 0x01c008040affa5b2 */ /* 0x0002a40008000100 */
[----:B------:R-:W-:Y:S01]  /*2bf0*/  @!PT LDS RZ, [RZ] ;  /* 0x00000000fffff984 */ /* 0x000fe20000000800 */
[----:B------:R-:W-:Y:S01]  /*2c00*/  @!PT LDS RZ, [RZ] ;  /* 0x00000000fffff984 */ /* 0x000fe20000000800 */
[----:B------:R-:W-:Y:S01]  /*2c10*/  @!PT LDS RZ, [RZ] ;  /* 0x00000000fffff984 */ /* 0x000fe20000000800 */
[----:B--2---:R-:W-:Y:S01]  /*2c20*/  LDGSTS.E [R217], desc[UR18][R238.64], !P4 ;  /* 0x00000000eed97fae */ /* 0x004fe2000e1a1012 */
[----:B------:R-:W-:-:S03]  /*2c30*/  IMAD.WIDE R74, R48, 0x4, R236 ;  /* 0x00000004304a7825 */ /* 0x000fc600078e02ec */
[----:B------:R-:W-:Y:S01]  /*2c40*/  LDGSTS.E [R217+0x200], desc[UR18][R236.64], !P4 ;  /* 0x00200000ecd97fae */ /* 0x000fe2000e1a1012 */
[----:B------:R-:W-:Y:S01]  /*2c50*/  ISETP.GE.U32.AND P4, PT, R3, 0x7fffffdb, PT ;  /* 0x7fffffdb0300780c */ /* 0x000fe20003f86070 */
[----:B---3--:R-:W-:Y:S01]  /*2c60*/  IMAD R48, R72, 0x7, RZ ;  /* 0x0000000748307824 */ /* 0x008fe200078e02ff */
[C---:B------:R-:W-:Y:S01]  /*2c70*/  IADD3 R3, PT, PT, R66.reuse, -0x7, RZ ;  /* 0xfffffff942037810 */ /* 0x040fe20007ffe0ff */
[----:B------:R2:W-:Y:S01]  /*2c80*/  LDGSTS.E [R217+0x400], desc[UR18][R234.64], !P3 ;  /* 0x00400000ead97fae */ /* 0x0005e2000d9a1012 */
[----:B------:R-:W-:Y:S01]  /*2c90*/  IMAD.WIDE R76, R49, 0x4, R238 ;  /* 0x00000004314c7825 */ /* 0x000fe200078e02ee */
[----:B-1----:R-:W1:Y:S02]  /*2ca0*/  LDCU UR4, c[0x0][0x3b0] ;  /* 0x00007600ff0477ac */ /* 0x002e640008000800 */
[----:B------:R3:W-:Y:S01]  /*2cb0*/  LDGSTS.E [R217+0x600], desc[UR18][R232.64], !P3 ;  /* 0x00600000e8d97fae */ /* 0x0007e2000d9a1012 */
[----:B------:R-:W-:Y:S01]  /*2cc0*/  ISETP.GE.U32.AND P3, PT, R3, 0x7fffffda, PT ;  /* 0x7fffffda0300780c */ /* 0x000fe20003f66070 */
[----:B------:R-:W-:-:S02]  /*2cd0*/  VIADD R3, R66, 0xfffffff8 ;  /* 0xfffffff842037836 */ /* 0x000fc40000000000 */
[----:B------:R4:W-:Y:S01]  /*2ce0*/  LDGSTS.E [R217+0x800], desc[UR18][R230.64], !P2 ;  /* 0x00800000e6d97fae */ /* 0x0009e2000d1a1012 */
[----:B------:R-:W-:-:S03]  /*2cf0*/  IMAD.WIDE R78, R49, 0x4, R236 ;  /* 0x00000004314e7825 */ /* 0x000fc600078e02ec */
[----:B------:R5:W-:Y:S01]  /*2d00*/  LDGSTS.E [R217+0xa00], desc[UR18][R228.64], !P2 ;  /* 0x00a00000e4d97fae */ /* 0x000be2000d1a1012 */
[----:B------:R-:W-:Y:S01]  /*2d10*/  ISETP.GE.U32.AND P2, PT, R3, 0x7fffffd9, PT ;  /* 0x7fffffd90300780c */ /* 0x000fe20003f46070 */
[----:B------:R-:W-:Y:S02]  /*2d20*/  VIADD R3, R66, 0xfffffff7 ;  /* 0xfffffff742037836 */ /* 0x000fe40000000000 */
[----:B------:R1:W-:Y:S01]  /*2d30*/  LDGSTS.E [R217+0xc00], desc[UR18][R226.64], !P0 ;  /* 0x00c00000e2d97fae */ /* 0x0003e2000c1a1012 */
[----:B------:R-:W-:-:S03]  /*2d40*/  IMAD.WIDE R80, R48, 0x4, R238 ;  /* 0x0000000430507825 */ /* 0x000fc600078e02ee */
[----:B------:R1:W-:Y:S01]  /*2d50*/  LDGSTS.E [R217+0xe00], desc[UR18][R224.64], !P0 ;  /* 0x00e00000e0d97fae */ /* 0x0003e2000c1a1012 */
[----:B------:R-:W-:Y:S01]  /*2d60*/  ISETP.GE.U32.AND P0, PT, R3, 0x7fffffd8, PT ;  /* 0x7fffffd80300780c */ /* 0x000fe20003f06070 */
[----:B------:R-:W-:Y:S02]  /*2d70*/  VIADD R3, R66, 0xfffffff6 ;  /* 0xfffffff642037836 */ /* 0x000fe40000000000 */
[----:B------:R1:W-:Y:S01]  /*2d80*/  STL [R1+0x1bc], R49 ;  /* 0x0001bc3101007387 */ /* 0x0003e20000100800 */
[----:B------:R-:W-:-:S03]  /*2d90*/  IMAD.WIDE R82, R48, 0x4, R236 ;  /* 0x0000000430527825 */ /* 0x000fc600078e02ec */
[----:B------:R2:W-:Y:S01]  /*2da0*/  LDGSTS.E [R217+0x1000], desc[UR18][R222.64], !P5 ;  /* 0x01000000ded97fae */ /* 0x0005e2000e9a1012 */
[----:B------:R-:W-:Y:S02]  /*2db0*/  IMAD.IADD R46, R46, 0x1, R47 ;  /* 0x000000012e2e7824 */ /* 0x000fe400078e022f */
[C---:B------:R-:W-:Y:S01]  /*2dc0*/  IMAD R50, R72.reuse, 0x9, RZ ;  /* 0x0000000948327824 */ /* 0x040fe200078e02ff */
[----:B------:R2:W-:Y:S01]  /*2dd0*/  LDGSTS.E [R217+0x1200], desc[UR18][R220.64], !P5 ;  /* 0x01200000dcd97fae */ /* 0x0005e2000e9a1012 */
[----:B------:R-:W-:Y:S01]  /*2de0*/  ISETP.GE.U32.AND P5, PT, R3, 0x7fffffd7, PT ;  /* 0x7fffffd70300780c */ /* 0x000fe20003fa6070 */
[----:B-1----:R-:W-:Y:S01]  /*2df0*/  IMAD.SHL.U32 R49, R72, 0x8, RZ ;  /* 0x0000000848317824 */ /* 0x002fe200078e00ff */
[----:B------:R-:W-:Y:S01]  /*2e00*/  LOP3.LUT R46, R46, 0x3, RZ, 0xc0, !PT ;  /* 0x000000032e2e7812 */ /* 0x000fe200078ec0ff */
[----:B------:R-:W-:Y:S01]  /*2e10*/  VIADD R3, R66, 0xfffffff5 ;  /* 0xfffffff542037836 */ /* 0x000fe20000000000 */
[----:B------:R1:W-:Y:S01]  /*2e20*/  LDGSTS.E [R217+0x1400], desc[UR18][R70.64], !P4 ;  /* 0x0140000046d97fae */ /* 0x0003e2000e1a1012 */
[----:B------:R-:W-:Y:S01]  /*2e30*/  IMAD.WIDE R84, R49, 0x4, R238 ;  /* 0x0000000431547825 */ /* 0x000fe200078e02ee */
[----:B------:R-:W-:-:S02]  /*2e40*/  IADD3 R38, PT, PT, R46, R39, R38 ;  /* 0x000000272e267210 */ /* 0x000fc40007ffe026 */
[----:B------:R1:W-:Y:S01]  /*2e50*/  LDGSTS.E [R217+0x1600], desc[UR18][R74.64], !P4 ;  /* 0x016000004ad97fae */ /* 0x0003e2000e1a1012 */
[----:B------:R-:W-:Y:S01]  /*2e60*/  IMAD.WIDE R86, R49, 0x4, R236 ;  /* 0x0000000431567825 */ /* 0x000fe200078e02ec */
[----:B------:R-:W-:Y:S02]  /*2e70*/  ISETP.GE.U32.AND P4, PT, R3, 0x7fffffd6, PT ;  /* 0x7fffffd60300780c */ /* 0x000fe40003f86070 */
[----:B------:R1:W-:Y:S01]  /*2e80*/  STL [R1+0x1b8], R48 ;  /* 0x0001b83001007387 */ /* 0x0003e20000100800 */
[----:B------:R-:W-:Y:S02]  /*2e90*/  VIADD R3, R66, 0xfffffff4 ;  /* 0xfffffff442037836 */ /* 0x000fe40000000000 */
[C---:B------:R-:W-:Y:S01]  /*2ea0*/  IMAD.WIDE R88, R50.reuse, 0x4, R238 ;  /* 0x0000000432587825 */ /* 0x040fe200078e02ee */
[----:B------:R2:W-:Y:S03]  /*2eb0*/  LDGSTS.E [R217+0x1800], desc[UR18][R76.64], !P3 ;  /* 0x018000004cd97fae */ /* 0x0005e6000d9a1012 */
[----:B------:R-:W-:Y:S01]  /*2ec0*/  IMAD.WIDE R90, R50, 0x4, R236 ;  /* 0x00000004325a7825 */ /* 0x000fe200078e02ec */
[----:B------:R2:W-:Y:S01]  /*2ed0*/  LDGSTS.E [R217+0x1a00], desc[UR18][R78.64], !P3 ;  /* 0x01a000004ed97fae */ /* 0x0005e2000d9a1012 */
[----:B------:R-:W-:-:S02]  /*2ee0*/  ISETP.GE.U32.AND P3, PT, R3, 0x7fffffd5, PT ;  /* 0x7fffffd50300780c */ /* 0x000fc40003f66070 */
[C---:B-1----:R-:W-:Y:S01]  /*2ef0*/  VIADD R48, R66.reuse, 0xffffffe0 ;  /* 0xffffffe042307836 */ /* 0x042fe20000000000 */
[----:B------:R1:W-:Y:S01]  /*2f00*/  LDGSTS.E [R217+0x1c00], desc[UR18][R80.64], !P2 ;  /* 0x01c0000050d97fae */ /* 0x0003e2000d1a1012 */
[----:B------:R-:W-:Y:S02]  /*2f10*/  VIADD R3, R66, 0xfffffff3 ;  /* 0xfffffff342037836 */ /* 0x000fe40000000000 */
[----:B------:R-:W-:Y:S01]  /*2f20*/  IMAD.IADD R44, R44, 0x1, R45 ;  /* 0x000000012c2c7824 */ /* 0x000fe200078e022d */
[----:B------:R1:W-:Y:S01]  /*2f30*/  LDGSTS.E [R217+0x1e00], desc[UR18][R82.64], !P2 ;  /* 0x01e0000052d97fae */ /* 0x0003e2000d1a1012 */
[----:B------:R-:W-:Y:S01]  /*2f40*/  IMAD.IADD R40, R40, 0x1, R43 ;  /* 0x0000000128287824 */ /* 0x000fe200078e022b */
[----:B------:R-:W-:Y:S01]  /*2f50*/  ISETP.GE.U32.AND P2, PT, R3, 0x7fffffd4, PT ;  /* 0x7fffffd40300780c */ /* 0x000fe20003f46070 */
[----:B------:R-:W-:Y:S01]  /*2f60*/  VIADD R3, R66, 0xfffffff2 ;  /* 0xfffffff242037836 */ /* 0x000fe20000000000 */
[----:B------:R1:W-:Y:S01]  /*2f70*/  LDGSTS.E [R217+0x2000], desc[UR18][R84.64], !P0 ;  /* 0x0200000054d97fae */ /* 0x0003e2000c1a1012 */
[----:B------:R-:W-:Y:S01]  /*2f80*/  LOP3.LUT R44, R44, 0x3, RZ, 0xc0, !PT ;  /* 0x000000032c2c7812 */ /* 0x000fe200078ec0ff */
[----:B------:R-:W-:Y:S01]  /*2f90*/  VIADD R45, R66, 0xffffffc2 ;  /* 0xffffffc2422d7836 */ /* 0x000fe20000000000 */
[----:B------:R-:W-:Y:S01]  /*2fa0*/  LOP3.LUT R40, R40, 0x3, RZ, 0xc0, !PT ;  /* 0x0000000328287812 */ /* 0x000fe200078ec0ff */
[----:B------:R1:W-:Y:S01]  /*2fb0*/  LDGSTS.E [R217+0x2200], desc[UR18][R86.64], !P0 ;  /* 0x0220000056d97fae */ /* 0x0003e2000c1a1012 */
[----:B------:R-:W-:Y:S01]  /*2fc0*/  ISETP.GE.U32.AND P0, PT, R48, 0x7fffffc1, PT ;  /* 0x7fffffc13000780c */ /* 0x000fe20003f06070 */
[----:B------:R-:W-:Y:S01]  /*2fd0*/  VIADD R46, R66, 0xffffffdc ;  /* 0xffffffdc422e7836 */ /* 0x000fe20000000000 */
[----:B------:R-:W-:Y:S01]  /*2fe0*/  IADD3 R34, PT, PT, R44, R37, R34 ;  /* 0x000000252c227210 */ /* 0x000fe20007ffe022 */
[----:B------:R1:W-:Y:S01]  /*2ff0*/  STL [R1+0x1b4], R49 ;  /* 0x0001b43101007387 */ /* 0x0003e20000100800 */
[----:B------:R-:W-:Y:S01]  /*3000*/  SEL R47, RZ, 0x1, P0 ;  /* 0x00000001ff2f7807 */ /* 0x000fe20000000000 */
[----:B------:R-:W-:Y:S01]  /*3010*/  VIADD R53, R66, 0xffffffd4 ;  /* 0xffffffd442357836 */ /* 0x000fe20000000000 */
[----:B------:R-:W-:Y:S01]  /*3020*/  IADD3 R2, PT, PT, R40, R35, R2 ;  /* 0x0000002328027210 */ /* 0x000fe20007ffe002 */
[----:B------:R2:W-:Y:S01]  /*3030*/  LDGSTS.E [R217+0x2400], desc[UR18][R88.64], !P5 ;  /* 0x0240000058d97fae */ /* 0x0005e2000e9a1012 */
[----:B------:R-:W-:-:S02]  /*3040*/  VIADD R35, R66, 0xfffffff0 ;  /* 0xfffffff042237836 */ /* 0x000fc40000000000 */
[----:B------:R-:W-:Y:S01]  /*3050*/  IMAD.IADD R42, R47, 0x1, R42 ;  /* 0x000000012f2a7824 */ /* 0x000fe200078e022a */
[----:B------:R2:W-:Y:S01]  /*3060*/  LDGSTS.E [R217+0x2600], desc[UR18][R90.64], !P5 ;  /* 0x026000005ad97fae */ /* 0x0005e2000e9a1012 */
[----:B------:R-:W-:Y:S01]  /*3070*/  ISETP.GE.U32.AND P5, PT, R3, 0x7fffffd3, PT ;  /* 0x7fffffd30300780c */ /* 0x000fe20003fa6070 */
[----:B-1----:R-:W-:Y:S02]  /*3080*/  IMAD R49, R72, 0xa, RZ ;  /* 0x0000000a48317824 */ /* 0x002fe400078e02ff */
[----:B------:R-:W-:Y:S01]  /*3090*/  LOP3.LUT R42, R42, 0x3, RZ, 0xc0, !PT ;  /* 0x000000032a2a7812 */ /* 0x000fe200078ec0ff */
[----:B------:R-:W-:Y:S01]  /*30a0*/  VIADD R3, R66, 0xfffffff1 ;  /* 0xfffffff142037836 */ /* 0x000fe20000000000 */
[----:B------:R-:W-:Y:S01]  /*30b0*/  STL [R1+0x1b0], R50 ;  /* 0x0001b03201007387 */ /* 0x000fe20000100800 */
[C---:B------:R-:W-:Y:S01]  /*30c0*/  IMAD.WIDE R92, R49.reuse, 0x4, R238 ;  /* 0x00000004315c7825 */ /* 0x040fe200078e02ee */
[----:B------:R-:W-:Y:S02]  /*30d0*/  IADD3 R36, PT, PT, R42, R41, R36 ;  /* 0x000000292a247210 */ /* 0x000fe40007ffe024 */
[----:B------:R1:W-:Y:S01]  /*30e0*/  STL [R1+0x1ac], R49 ;  /* 0x0001ac3101007387 */ /* 0x0003e20000100800 */
[----:B------:R-:W-:Y:S01]  /*30f0*/  IMAD.WIDE R94, R49, 0x4, R236 ;  /* 0x00000004315e7825 */ /* 0x000fe200078e02ec */
[----:B------:R-:W-:-:S02]  /*3100*/  LOP3.LUT R37, R36, 0xf, RZ, 0xc0, !PT ;  /* 0x0000000f24257812 */ /* 0x000fc400078ec0ff */
[----:B------:R2:W-:Y:S01]  /*3110*/  LDGSTS.E [R217+0x2800], desc[UR18][R92.64], !P4 ;  /* 0x028000005cd97fae */ /* 0x0005e2000e1a1012 */
[----:B------:R-:W-:Y:S01]  /*3120*/  IMAD R36, R72, 0xd, RZ ;  /* 0x0000000d48247824 */ /* 0x000fe200078e02ff */
[----:B------:R-:W-:Y:S01]  /*3130*/  IADD3 R42, PT, PT, R66, -0x39, RZ ;  /* 0xffffffc7422a7810 */ /* 0x000fe20007ffe0ff */
[----:B------:R-:W-:Y:S01]  /*3140*/  IMAD R34, R34, 0x10, R37 ;  /* 0x0000001022227824 */ /* 0x000fe200078e0225 */
[----:B------:R2:W-:Y:S01]  /*3150*/  LDGSTS.E [R217+0x2a00], desc[UR18][R94.64], !P4 ;  /* 0x02a000005ed97fae */ /* 0x0005e2000e1a1012 */
[----:B------:R-:W-:Y:S01]  /*3160*/  ISETP.GE.U32.AND P4, PT, R3, 0x7fffffd2, PT ;  /* 0x7fffffd20300780c */ /* 0x000fe20003f86070 */
[----:B-1----:R-:W-:Y:S01]  /*3170*/  IMAD R49, R72, 0xb, RZ ;  /* 0x0000000b48317824 */ /* 0x002fe200078e02ff */
[----:B------:R-:W-:Y:S01]  /*3180*/  SHF.L.U32 R3, R38, 0x8, RZ ;  /* 0x0000000826037819 */ /* 0x000fe200000006ff */
[----:B------:R-:W-:Y:S02]  /*3190*/  IMAD R37, R72, 0xc, RZ ;  /* 0x0000000c48257824 */ /* 0x000fe400078e02ff */
[----:B------:R-:W-:Y:S01]  /*31a0*/  IMAD.WIDE R96, R49, 0x4, R238 ;  /* 0x0000000431607825 */ /* 0x000fe200078e02ee */
[----:B------:R-:W-:Y:S01]  /*31b0*/  LOP3.LUT R3, R3, 0xf00, RZ, 0xe2, !PT ;  /* 0x00000f0003037812 */ /* 0x000fe200078ee2ff */
[----:B------:R-:W-:Y:S02]  /*31c0*/  STL [R1+0x1a8], R49 ;  /* 0x0001a83101007387 */ /* 0x000fe40000100800 */
[----:B------:R-:W-:-:S02]  /*31d0*/  IMAD.WIDE R98, R49, 0x4, R236 ;  /* 0x0000000431627825 */ /* 0x000fc400078e02ec */
[----:B------:R1:W-:Y:S02]  /*31e0*/  LDGSTS.E [R217+0x2c00], desc[UR18][R96.64], !P3 ;  /* 0x02c0000060d97fae */ /* 0x0003e4000d9a1012 */
[----:B------:R-:W-:Y:S01]  /*31f0*/  IMAD R2, R2, 0x1000, R3 ;  /* 0x0000100002027824 */ /* 0x000fe200078e0203 */
[----:B------:R-:W-:Y:S01]  /*3200*/  LOP3.LUT R3, R34, 0xff, RZ, 0xc0, !PT ;  /* 0x000000ff22037812 */ /* 0x000fe200078ec0ff */
[----:B------:R-:W-:Y:S01]  /*3210*/  IMAD.WIDE R100, R37, 0x4, R238 ;  /* 0x0000000425647825 */ /* 0x000fe200078e02ee */
[----:B------:R1:W-:Y:S01]  /*3220*/  LDGSTS.E [R217+0x2e00], desc[UR18][R98.64], !P3 ;  /* 0x02e0000062d97fae */ /* 0x0003e2000d9a1012 */
[----:B------:R-:W-:Y:S02]  /*3230*/  ISETP.GE.U32.AND P3, PT, R35, 0x7fffffd1, PT ;  /* 0x7fffffd12300780c */ /* 0x000fe40003f66070 */
[----:B------:R-:W-:Y:S01]  /*3240*/  IMAD.IADD R2, R2, 0x1, R3 ;  /* 0x0000000102027824 */ /* 0x000fe200078e0203 */
[----:B------:R1:W-:Y:S01]  /*3250*/  LDGSTS.E [R217+0x3000], desc[UR18][R100.64], !P2 ;  /* 0x0300000064d97fae */ /* 0x0003e2000d1a1012 */
[----:B------:R-:W-:-:S03]  /*3260*/  IMAD.WIDE R102, R37, 0x4, R236 ;  /* 0x0000000425667825 */ /* 0x000fc600078e02ec */
[----:B------:R-:W-:Y:S01]  /*3270*/  LOP3.LUT R2, R2, 0xffff, RZ, 0xc0, !PT ;  /* 0x0000ffff02027812 */ /* 0x000fe200078ec0ff */
[----:B------:R-:W-:Y:S01]  /*3280*/  IMAD.WIDE R104, R36, 0x4, R238 ;  /* 0x0000000424687825 */ /* 0x000fe200078e02ee */
[----:B------:R1:W-:Y:S01]  /*3290*/  LDGSTS.E [R217+0x3200], desc[UR18][R102.64], !P2 ;  /* 0x0320000066d97fae */ /* 0x0003e2000d1a1012 */
[----:B------:R-:W-:Y:S02]  /*32a0*/  ISETP.GE.AND P2, PT, R64, R48, PT ;  /* 0x000000304000720c */ /* 0x000fe40003f46270 */
[----:B------:R-:W-:Y:S01]  /*32b0*/  IMAD.WIDE R106, R36, 0x4, R236 ;  /* 0x00000004246a7825 */ /* 0x000fe200078e02ec */
[----:B------:R-:W-:Y:S01]  /*32c0*/  SHF.R.U32.HI R3, RZ, 0xf, R2 ;  /* 0x0000000fff037819 */ /* 0x000fe20000011602 */
[----:B------:R1:W-:Y:S02]  /*32d0*/  LDGSTS.E [R217+0x3400], desc[UR18][R104.64], !P5 ;  /* 0x0340000068d97fae */ /* 0x0003e4000e9a1012 */
[C---:B------:R-:W-:Y:S02]  /*32e0*/  IMAD R35, R72.reuse, 0xe, RZ ;  /* 0x0000000e48237824 */ /* 0x040fe400078e02ff */
[----:B------:R1:W-:Y:S01]  /*32f0*/  LDGSTS.E [R217+0x3600], desc[UR18][R106.64], !P5 ;  /* 0x036000006ad97fae */ /* 0x0003e2000e9a1012 */
[----:B------:R-:W-:Y:S01]  /*3300*/  IMAD R34, R72, 0xf, RZ ;  /* 0x0000000f48227824 */ /* 0x000fe200078e02ff */
[----:B------:R-:W-:Y:S01]  /*3310*/  LOP3.LUT P5, RZ, R3, 0x1, RZ, 0xc0, !PT ;  /* 0x0000000103ff7812 */ /* 0x000fe200078ac0ff */
[----:B------:R-:W-:Y:S01]  /*3320*/  IMAD.WIDE R108, R35, 0x4, R238 ;  /* 0x00000004236c7825 */ /* 0x000fe200078e02ee */
[----:B------:R-:W-:Y:S01]  /*3330*/  STL [R1+0x1a4], R37 ;  /* 0x0001a42501007387 */ /* 0x000fe20000100800 */
[----:B------:R-:W-:-:S02]  /*3340*/  SHF.R.U32.HI R3, RZ, 0xe, R2 ;  /* 0x0000000eff037819 */ /* 0x000fc40000011602 */
[----:B------:R-:W-:Y:S01]  /*3350*/  IMAD.WIDE R110, R35, 0x4, R236 ;  /* 0x00000004236e7825 */ /* 0x000fe200078e02ec */
[----:B------:R-:W-:Y:S03]  /*3360*/  STL [R1+0x1a0], R36 ;  /* 0x0001a02401007387 */ /* 0x000fe60000100800 */
[C---:B------:R-:W-:Y:S01]  /*3370*/  IMAD.WIDE R112, R34.reuse, 0x4, R238 ;  /* 0x0000000422707825 */ /* 0x040fe200078e02ee */
[----:B------:R1:W-:Y:S03]  /*3380*/  STL [R1+0x19c], R35 ;  /* 0x00019c2301007387 */ /* 0x0003e60000100800 */
[----:B------:R-:W-:Y:S01]  /*3390*/  IMAD.WIDE R114, R34, 0x4, R236 ;  /* 0x0000000422727825 */ /* 0x000fe200078e02ec */
[----:B------:R2:W-:Y:S03]  /*33a0*/  LDGSTS.E [R217+0x3800], desc[UR18][R108.64], !P4 ;  /* 0x038000006cd97fae */ /* 0x0005e6000e1a1012 */
[----:B------:R-:W-:Y:S01]  /*33b0*/  VIADD R38, R66, 0xffffffc4 ;  /* 0xffffffc442267836 */ /* 0x000fe20000000000 */
[----:B------:R2:W-:Y:S01]  /*33c0*/  LDGSTS.E [R217+0x3a00], desc[UR18][R110.64], !P4 ;  /* 0x03a000006ed97fae */ /* 0x0005e2000e1a1012 */
[----:B------:R-:W-:Y:S01]  /*33d0*/  LOP3.LUT P4, RZ, R3, 0x1, RZ, 0xc0, !PT ;  /* 0x0000000103ff7812 */ /* 0x000fe2000788c0ff */
[----:B-1----:R-:W-:Y:S01]  /*33e0*/  IMAD.SHL.U32 R35, R72, 0x10, RZ ;  /* 0x0000001048237824 */ /* 0x002fe200078e00ff */
[----:B------:R-:W-:Y:S01]  /*33f0*/  SHF.R.U32.HI R3, RZ, 0xd, R2 ;  /* 0x0000000dff037819 */ /* 0x000fe20000011602 */
[----:B------:R1:W-:Y:S01]  /*3400*/  STL [R1+0x198], R34 ;  /* 0x0001982201007387 */ /* 0x0003e20000100800 */
[----:B------:R-:W-:-:S02]  /*3410*/  VIADD R41, R66, 0xffffffc1 ;  /* 0xffffffc142297836 */ /* 0x000fc40000000000 */
[C---:B------:R-:W-:Y:S01]  /*3420*/  IMAD.WIDE R116, R35.reuse, 0x4, R238 ;  /* 0x0000000423747825 */ /* 0x040fe200078e02ee */
[----:B------:R2:W-:Y:S03]  /*3430*/  LDGSTS.E [R217+0x3c00], desc[UR18][R112.64], !P3 ;  /* 0x03c0000070d97fae */ /* 0x0005e6000d9a1012 */
[----:B------:R-:W-:Y:S01]  /*3440*/  IMAD.WIDE R118, R35, 0x4, R236 ;  /* 0x0000000423767825 */ /* 0x000fe200078e02ec */
[----:B------:R2:W-:Y:S01]  /*3450*/  LDGSTS.E [R217+0x3e00], desc[UR18][R114.64], !P3 ;  /* 0x03e0000072d97fae */ /* 0x0005e2000d9a1012 */
[----:B------:R-:W-:Y:S02]  /*3460*/  LOP3.LUT P3, RZ, R3, 0x1, RZ, 0xc0, !PT ;  /* 0x0000000103ff7812 */ /* 0x000fe4000786c0ff */
[----:B-1----:R-:W-:Y:S01]  /*3470*/  IMAD R34, R72, 0x11, RZ ;  /* 0x0000001148227824 */ /* 0x002fe200078e02ff */
[----:B------:R-:W-:Y:S01]  /*3480*/  SHF.R.U32.HI R3, RZ, 0xc, R2 ;  /* 0x0000000cff037819 */ /* 0x000fe20000011602 */
[----:B------:R1:W-:Y:S01]  /*3490*/  STL [R1+0x194], R35 ;  /* 0x0001942301007387 */ /* 0x0003e20000100800 */
[----:B------:R-:W-:-:S02]  /*34a0*/  VIADD R47, R66, 0xffffffdf ;  /* 0xffffffdf422f7836 */ /* 0x000fc40000000000 */
[C---:B------:R-:W-:Y:S01]  /*34b0*/  IMAD.WIDE R120, R34.reuse, 0x4, R238 ;  /* 0x0000000422787825 */ /* 0x040fe200078e02ee */
[----:B------:R2:W-:Y:S03]  /*34c0*/  LDGSTS.E [R217+0x4000], desc[UR18][R116.64], P5 ;  /* 0x0400000074d97fae */ /* 0x0005e6000a9a1012 */
[----:B------:R-:W-:Y:S01]  /*34d0*/  IMAD.WIDE R122, R34, 0x4, R236 ;  /* 0x00000004227a7825 */ /* 0x000fe200078e02ec */
[----:B------:R2:W-:Y:S01]  /*34e0*/  LDGSTS.E [R217+0x4200], desc[UR18][R118.64], P5 ;  /* 0x0420000076d97fae */ /* 0x0005e2000a9a1012 */
[----:B------:R-:W-:Y:S02]  /*34f0*/  LOP3.LUT P5, RZ, R3, 0x1, RZ, 0xc0, !PT ;  /* 0x0000000103ff7812 */ /* 0x000fe400078ac0ff */
[----:B-1----:R-:W-:Y:S01]  /*3500*/  IMAD R35, R72, 0x12, RZ ;  /* 0x0000001248237824 */ /* 0x002fe200078e02ff */
[----:B------:R-:W-:Y:S01]  /*3510*/  SHF.R.U32.HI R3, RZ, 0xb, R2 ;  /* 0x0000000bff037819 */ /* 0x000fe20000011602 */
[----:B------:R1:W-:Y:S01]  /*3520*/  LDGSTS.E [R217+0x4400], desc[UR18][R120.64], P4 ;  /* 0x0440000078d97fae */ /* 0x0003e2000a1a1012 */
[----:B------:R-:W-:-:S02]  /*3530*/  VIADD R49, R66, 0xffffffd8 ;  /* 0xffffffd842317836 */ /* 0x000fc40000000000 */
[C---:B------:R-:W-:Y:S01]  /*3540*/  IMAD.WIDE R124, R35.reuse, 0x4, R238 ;  /* 0x00000004237c7825 */ /* 0x040fe200078e02ee */
[----:B------:R1:W-:Y:S03]  /*3550*/  STL [R1+0x190], R34 ;  /* 0x0001902201007387 */ /* 0x0003e60000100800 */
[----:B------:R-:W-:Y:S01]  /*3560*/  IMAD.WIDE R126, R35, 0x4, R236 ;  /* 0x00000004237e7825 */ /* 0x000fe200078e02ec */
[----:B------:R2:W-:Y:S01]  /*3570*/  LDGSTS.E [R217+0x4600], desc[UR18][R122.64], P4 ;  /* 0x046000007ad97fae */ /* 0x0005e2000a1a1012 */
[----:B------:R-:W-:Y:S02]  /*3580*/  LOP3.LUT P4, RZ, R3, 0x1, RZ, 0xc0, !PT ;  /* 0x0000000103ff7812 */ /* 0x000fe4000788c0ff */
[----:B------:R-:W-:Y:S01]  /*3590*/  SHF.R.U32.HI R3, RZ, 0xa, R2 ;  /* 0x0000000aff037819 */ /* 0x000fe20000011602 */
[----:B------:R2:W-:Y:S01]  /*35a0*/  LDGSTS.E [R217+0x4800], desc[UR18][R124.64], P3 ;  /* 0x048000007cd97fae */ /* 0x0005e200099a1012 */
[----:B------:R-:W-:-:S02]  /*35b0*/  VIADD R50, R66, 0xffffffda ;  /* 0xffffffda42327836 */ /* 0x000fc40000000000 */
[----:B-1----:R-:W-:Y:S01]  /*35c0*/  IMAD R34, R72, 0x13, RZ ;  /* 0x0000001348227824 */ /* 0x002fe200078e02ff */
[----:B------:R1:W-:Y:S01]  /*35d0*/  LDGSTS.E [R217+0x4a00], desc[UR18][R126.64], P3 ;  /* 0x04a000007ed97fae */ /* 0x0003e200099a1012 */
[----:B------:R-:W-:Y:S01]  /*35e0*/  LOP3.LUT P3, RZ, R3, 0x1, RZ, 0xc0, !PT ;  /* 0x0000000103ff7812 */ /* 0x000fe2000786c0ff */
[----:B------:R-:W-:Y:S02]  /*35f0*/  VIADD R3, R66, 0xffffffcc ;  /* 0xffffffcc42037836 */ /* 0x000fe40000000000 */
[C---:B------:R-:W-:Y:S01]  /*3600*/  IMAD.WIDE R128, R34.reuse, 0x4, R238 ;  /* 0x0000000422807825 */ /* 0x040fe200078e02ee */
[----:B------:R1:W-:Y:S03]  /*3610*/  STL [R1+0x18c], R35 ;  /* 0x00018c2301007387 */ /* 0x0003e60000100800 */
[----:B------:R-:W-:Y:S01]  /*3620*/  IMAD.WIDE R130, R34, 0x4, R236 ;  /* 0x0000000422827825 */ /* 0x000fe200078e02ec */
[----:B------:R2:W-:Y:S03]  /*3630*/  STL [R1+0x188], R34 ;  /* 0x0001882201007387 */ /* 0x0005e60000100800 */
[C---:B------:R-:W-:Y:S01]  /*3640*/  VIADD R54, R66.reuse, 0xffffffd6 ;  /* 0xffffffd642367836 */ /* 0x040fe20000000000 */
[----:B------:R3:W-:Y:S01]  /*3650*/  LDGSTS.E [R217+0x4c00], desc[UR18][R128.64], P5 ;  /* 0x04c0000080d97fae */ /* 0x0007e2000a9a1012 */
[----:B------:R-:W-:-:S02]  /*3660*/  VIADD R57, R66, 0xffffffd0 ;  /* 0xffffffd042397836 */ /* 0x000fc40000000000 */
[C---:B-1----:R-:W-:Y:S01]  /*3670*/  IMAD R35, R72.reuse, 0x14, RZ ;  /* 0x0000001448237824 */ /* 0x042fe200078e02ff */
[----:B------:R1:W-:Y:S01]  /*3680*/  LDGSTS.E [R217+0x4e00], desc[UR18][R130.64], P5 ;  /* 0x04e0000082d97fae */ /* 0x0003e2000a9a1012 */
[----:B------:R-:W-:Y:S01]  /*3690*/  ISETP.GE.U32.AND P5, PT, R3, 0x7fffffad, PT ;  /* 0x7fffffad0300780c */ /* 0x000fe20003fa6070 */
[----:B--2---:R-:W-:Y:S02]  /*36a0*/  IMAD R34, R72, 0x15, RZ ;  /* 0x0000001548227824 */ /* 0x004fe400078e02ff */
[C---:B------:R-:W-:Y:S01]  /*36b0*/  IMAD.WIDE R132, R35.reuse, 0x4, R238 ;  /* 0x0000000423847825 */ /* 0x040fe200078e02ee */
[----:B------:R-:W-:Y:S01]  /*36c0*/  STL [R1+0x184], R35 ;  /* 0x0001842301007387 */ /* 0x000fe20000100800 */
[----:B------:R-:W-:Y:S02]  /*36d0*/  SEL R36, RZ, 0x1, P5 ;  /* 0x00000001ff247807 */ /* 0x000fe40002800000 */
[----:B------:R-:W-:Y:S01]  /*36e0*/  IMAD.WIDE R134, R35, 0x4, R236 ;  /* 0x0000000423867825 */ /* 0x000fe200078e02ec */
[----:B------:R2:W-:Y:S03]  /*36f0*/  STL [R1+0x180], R34 ;  /* 0x0001802201007387 */ /* 0x0005e60000100800 */
[----:B------:R-:W-:Y:S01]  /*3700*/  VIADD R3, R66, 0xffffffcd ;  /* 0xffffffcd42037836 */ /* 0x000fe20000000000 */
[----:B------:R1:W-:Y:S01]  /*3710*/  LDGSTS.E [R217+0x5000], desc[UR18][R132.64], P4 ;  /* 0x0500000084d97fae */ /* 0x0003e2000a1a1012 */
[----:B------:R-:W-:-:S03]  /*3720*/  IMAD.WIDE R168, R34, 0x4, R238 ;  /* 0x0000000422a87825 */ /* 0x000fc600078e02ee */
[----:B------:R1:W-:Y:S01]  /*3730*/  LDGSTS.E [R217+0x5200], desc[UR18][R134.64], P4 ;  /* 0x0520000086d97fae */ /* 0x0003e2000a1a1012 */
[----:B------:R-:W-:Y:S01]  /*3740*/  IMAD.WIDE R170, R34, 0x4, R236 ;  /* 0x0000000422aa7825 */ /* 0x000fe200078e02ec */
[----:B------:R-:W-:Y:S02]  /*3750*/  ISETP.GE.U32.AND P4, PT, R3, 0x7fffffae, PT ;  /* 0x7fffffae0300780c */ /* 0x000fe40003f86070 */
[----:B------:R1:W-:Y:S01]  /*3760*/  LDGSTS.E [R217+0x5400], desc[UR18][R168.64], P3 ;  /* 0x05400000a8d97fae */ /* 0x0003e200099a1012 */
[C---:B--2---:R-:W-:Y:S01]  /*3770*/  VIADD R34, R66.reuse, 0xffffffce ;  /* 0xffffffce42227836 */ /* 0x044fe20000000000 */
[----:B------:R-:W-:Y:S01]  /*3780*/  SEL R37, RZ, 0x1fffe, P4 ;  /* 0x0001fffeff257807 */ /* 0x000fe20002000000 */
[C---:B------:R-:W-:Y:S01]  /*3790*/  VIADD R3, R66.reuse, 0xffffffcf ;  /* 0xffffffcf42037836 */ /* 0x040fe20000000000 */
[----:B------:R2:W-:Y:S01]  /*37a0*/  LDGSTS.E [R217+0x5600], desc[UR18][R170.64], P3 ;  /* 0x05600000aad97fae */ /* 0x0005e200099a1012 */
[----:B------:R-:W-:Y:S01]  /*37b0*/  VIADD R60, R66, 0xffffffc0 ;  /* 0xffffffc0423c7836 */ /* 0x000fe20000000000 */
[----:B------:R-:W-:Y:S01]  /*37c0*/  ISETP.GE.U32.AND P3, PT, R34, 0x7fffffaf, PT ;  /* 0x7fffffaf2200780c */ /* 0x000fe20003f66070 */
[C---:B------:R-:W-:Y:S01]  /*37d0*/  VIADD R34, R66.reuse, 0xffffffc8 ;  /* 0xffffffc842227836 */ /* 0x040fe20000000000 */
[----:B------:R-:W-:Y:S01]  /*37e0*/  ISETP.GE.U32.AND P6, PT, R3, 0x7fffffb0, PT ;  /* 0x7fffffb00300780c */ /* 0x000fe20003fc6070 */
[----:B------:R-:W-:Y:S01]  /*37f0*/  VIADD R3, R66, 0xffffffc9 ;  /* 0xffffffc942037836 */ /* 0x000fe20000000000 */
[----:B------:R-:W-:Y:S01]  /*3800*/  SEL R35, RZ, 0x4, P3 ;  /* 0x00000004ff237807 */ /* 0x000fe20001800000 */
[----:B------:R-:W-:Y:S01]  /*3810*/  IMAD.IADD R36, R36, 0x1, R37 ;  /* 0x0000000124247824 */ /* 0x000fe200078e0225 */
[----:B------:R-:W-:Y:S01]  /*3820*/  ISETP.GE.U32.AND P5, PT, R34, 0x7fffffa9, PT ;  /* 0x7fffffa92200780c */ /* 0x000fe20003fa6070 */
[C---:B------:R-:W-:Y:S01]  /*3830*/  VIADD R34, R66.reuse, 0xffffffca ;  /* 0xffffffca42227836 */ /* 0x040fe20000000000 */
[----:B------:R-:W-:Y:S01]  /*3840*/  ISETP.GE.U32.AND P4, PT, R3, 0x7fffffaa, PT ;  /* 0x7fffffaa0300780c */ /* 0x000fe20003f86070 */
[C---:B------:R-:W-:Y:S01]  /*3850*/  VIADD R3, R66.reuse, 0xffffffcb ;  /* 0xffffffcb42037836 */ /* 0x040fe20000000000 */
[----:B------:R-:W-:Y:S01]  /*3860*/  SEL R39, RZ, 0x1, P5 ;  /* 0x00000001ff277807 */ /* 0x000fe20002800000 */
[----:B------:R-:W-:Y:S01]  /*3870*/  VIADD R62, R66, 0xffffffd2 ;  /* 0xffffffd2423e7836 */ /* 0x000fe20000000000 */
[----:B------:R-:W-:Y:S01]  /*3880*/  ISETP.GE.U32.AND P3, PT, R34, 0x7fffffab, PT ;  /* 0x7fffffab2200780c */ /* 0x000fe20003f66070 */
[C---:B------:R-:W-:Y:S01]  /*3890*/  IMAD R67, R72.reuse, 0x16, RZ ;  /* 0x0000001648437824 */ /* 0x040fe200078e02ff */
[----:B------:R-:W-:Y:S01]  /*38a0*/  SEL R34, RZ, 0x7fff8, P6 ;  /* 0x0007fff8ff227807 */ /* 0x000fe20003000000 */
[----:B------:R-:W-:Y:S01]  /*38b0*/  IMAD R65, R72, 0x17, RZ ;  /* 0x0000001748417824 */ /* 0x000fe200078e02ff */
[----:B------:R-:W-:Y:S01]  /*38c0*/  ISETP.GE.U32.AND P6, PT, R3, 0x7fffffac, PT ;  /* 0x7fffffac0300780c */ /* 0x000fe20003fc6070 */
[----:B------:R-:W-:Y:S01]  /*38d0*/  VIADD R3, R66, 0xffffffc5 ;  /* 0xffffffc542037836 */ /* 0x000fe20000000000 */
[----:B------:R-:W-:Y:S01]  /*38e0*/  ISETP.GE.U32.AND P5, PT, R38, 0x7fffffa5, PT ;  /* 0x7fffffa52600780c */ /* 0x000fe20003fa6070 */
[----:B------:R-:W-:Y:S01]  /*38f0*/  VIADD R38, R66, 0xffffffc6 ;  /* 0xffffffc642267836 */ /* 0x000fe20000000000 */
[----:B------:R-:W-:Y:S01]  /*3900*/  SEL R40, RZ, 0x1fffe, P4 ;  /* 0x0001fffeff287807 */ /* 0x000fe20002000000 */
[----:B------:R-:W-:Y:S01]  /*3910*/  IMAD.WIDE R172, R67, 0x4, R238 ;  /* 0x0000000443ac7825 */ /* 0x000fe200078e02ee */
[----:B------:R-:W-:Y:S01]  /*3920*/  ISETP.GE.U32.AND P4, PT, R3, 0x7fffffa6, PT ;  /* 0x7fffffa60300780c */ /* 0x000fe20003f86070 */
[----:B------:R-:W-:Y:S01]  /*3930*/  STL [R1+0x17c], R67 ;  /* 0x00017c4301007387 */ /* 0x000fe20000100800 */
[----:B------:R-:W-:Y:S01]  /*3940*/  SEL R3, RZ, 0x4, P3 ;  /* 0x00000004ff037807 */ /* 0x000fe20001800000 */
[----:B------:R-:W-:Y:S01]  /*3950*/  IMAD.WIDE R174, R67, 0x4, R236 ;  /* 0x0000000443ae7825 */ /* 0x000fe200078e02ec */
[----:B------:R-:W-:Y:S01]  /*3960*/  ISETP.GE.U32.AND P3, PT, R38, 0x7fffffa7, PT ;  /* 0x7fffffa72600780c */ /* 0x000fe20003f66070 */
[----:B------:R1:W-:Y:S01]  /*3970*/  STL [R1+0x178], R65 ;  /* 0x0001784101007387 */ /* 0x0003e20000100800 */
[----:B------:R-:W-:Y:S01]  /*3980*/  SEL R38, RZ, 0x7fff8, P6 ;  /* 0x0007fff8ff267807 */ /* 0x000fe20003000000 */
[----:B------:R-:W-:Y:S01]  /*3990*/  IMAD.IADD R39, R39, 0x1, R40 ;  /* 0x0000000127277824 */ /* 0x000fe200078e0228 */
[----:B------:R-:W-:Y:S01]  /*39a0*/  ISETP.GE.U32.AND P6, PT, R42, 0x7fffffa8, PT ;  /* 0x7fffffa82a00780c */ /* 0x000fe20003fc6070 */
[----:B------:R-:W-:Y:S01]  /*39b0*/  VIADD R42, R66, 0xffffffc3 ;  /* 0xffffffc3422a7836 */ /* 0x000fe20000000000 */
[----:B------:R-:W-:Y:S01]  /*39c0*/  SEL R43, RZ, 0x1, P5 ;  /* 0x00000001ff2b7807 */ /* 0x000fe20002800000 */
[----:B------:R-:W-:Y:S01]  /*39d0*/  IMAD.WIDE R176, R65, 0x4, R238 ;  /* 0x0000000441b07825 */ /* 0x000fe200078e02ee */
[----:B------:R-:W-:-:S02]  /*39e0*/  ISETP.GE.U32.AND P5, PT, R41, 0x7fffffa2, PT ;  /* 0x7fffffa22900780c */ /* 0x000fc40003fa6070 */
[----:B------:R-:W-:Y:S01]  /*39f0*/  SEL R44, RZ, 0x1fffe, P4 ;  /* 0x0001fffeff2c7807 */ /* 0x000fe20002000000 */
[----:B------:R-:W-:Y:S01]  /*3a00*/  IMAD.WIDE R178, R65, 0x4, R236 ;  /* 0x0000000441b27825 */ /* 0x000fe200078e02ec */
[----:B------:R-:W-:Y:S02]  /*3a10*/  SEL R41, RZ, 0x4, P3 ;  /* 0x00000004ff297807 */ /* 0x000fe40001800000 */
[----:B------:R-:W-:Y:S01]  /*3a20*/  ISETP.GE.U32.AND P4, PT, R45, 0x7fffffa3, PT ;  /* 0x7fffffa32d00780c */ /* 0x000fe20003f86070 */
[----:B------:R-:W-:Y:S01]  /*3a30*/  VIADD R45, R66, 0xffffffdd ;  /* 0xffffffdd422d7836 */ /* 0x000fe20000000000 */
[----:B------:R-:W-:Y:S01]  /*3a40*/  ISETP.GE.U32.AND P3, PT, R42, 0x7fffffa4, PT ;  /* 0x7fffffa42a00780c */ /* 0x000fe20003f66070 */
[----:B------:R-:W-:Y:S01]  /*3a50*/  IMAD.IADD R43, R43, 0x1, R44 ;  /* 0x000000012b2b7824 */ /* 0x000fe200078e022c */
[----:B------:R-:W-:Y:S01]  /*3a60*/  SEL R42, RZ, 0x7fff8, P6 ;  /* 0x0007fff8ff2a7807 */ /* 0x000fe20003000000 */
[----:B------:R-:W-:Y:S01]  /*3a70*/  IMAD R216, R64, R73, RZ ;  /* 0x0000004940d87224 */ /* 0x000fe200078e02ff */
[----:B------:R-:W-:Y:S01]  /*3a80*/  ISETP.GE.U32.AND P6, PT, R46, 0x7fffffbd, PT ;  /* 0x7fffffbd2e00780c */ /* 0x000fe20003fc6070 */
[----:B------:R-:W-:Y:S01]  /*3a90*/  VIADD R46, R66, 0xffffffde ;  /* 0xffffffde422e7836 */ /* 0x000fe20000000000 */
[----:B------:R-:W-:Y:S01]  /*3aa0*/  SEL R48, RZ, 0x1fffe, P5 ;  /* 0x0001fffeff307807 */ /* 0x000fe20002800000 */
[----:B------:R-:W-:Y:S01]  /*3ab0*/  IMAD R33, R33, UR4, RZ ;  /* 0x0000000421217c24 */ /* 0x000fe2000f8e02ff */
[----:B------:R-:W-:Y:S01]  /*3ac0*/  ISETP.GE.U32.AND P5, PT, R45, 0x7fffffbe, PT ;  /* 0x7fffffbe2d00780c */ /* 0x000fe20003fa6070 */
[----:B------:R-:W-:Y:S01]  /*3ad0*/  IMAD R29, R29, UR4, RZ ;  /* 0x000000041d1d7c24 */ /* 0x000fe2000f8e02ff */
[----:B------:R-:W-:Y:S01]  /*3ae0*/  SEL R45, RZ, 0x4, P4 ;  /* 0x00000004ff2d7807 */ /* 0x000fe20002000000 */
[----:B------:R-:W-:Y:S01]  /*3af0*/  IMAD R25, R25, UR4, RZ ;  /* 0x0000000419197c24 */ /* 0x000fe2000f8e02ff */
[----:B------:R-:W-:Y:S01]  /*3b00*/  ISETP.GE.U32.AND P4, PT, R46, 0x7fffffbf, PT ;  /* 0x7fffffbf2e00780c */ /* 0x000fe20003f86070 */
[----:B------:R-:W-:Y:S01]  /*3b10*/  IMAD R136, R5, UR4, RZ ;  /* 0x0000000405887c24 */ /* 0x000fe2000f8e02ff */
[----:B------:R-:W-:Y:S01]  /*3b20*/  SEL R46, RZ, 0x7fff8, P3 ;  /* 0x0007fff8ff2e7807 */ /* 0x000fe20001800000 */
[----:B------:R-:W-:Y:S01]  /*3b30*/  IMAD R18, R18, UR4, RZ ;  /* 0x0000000412127c24 */ /* 0x000fe2000f8e02ff */
[----:B------:R-:W-:Y:S01]  /*3b40*/  ISETP.GE.U32.AND P3, PT, R47, 0x7fffffc0, PT ;  /* 0x7fffffc02f00780c */ /* 0x000fe20003f66070 */
[C---:B------:R-:W-:Y:S01]  /*3b50*/  VIADD R47, R66.reuse, 0xffffffd9 ;  /* 0xffffffd9422f7836 */ /* 0x040fe20000000000 */
[----:B------:R-:W-:Y:S01]  /*3b60*/  SEL R52, RZ, 0x1fffe, P5 ;  /* 0x0001fffeff347807 */ /* 0x000fe20002800000 */
[----:B------:R-:W-:Y:S01]  /*3b70*/  IMAD R31, R31, UR4, RZ ;  /* 0x000000041f1f7c24 */ /* 0x000fe2000f8e02ff */
[----:B------:R-:W-:Y:S01]  /*3b80*/  SEL R51, RZ, 0x1, P6 ;  /* 0x00000001ff337807 */ /* 0x000fe20003000000 */
[----:B------:R-:W-:Y:S01]  /*3b90*/  IMAD R17, R17, UR4, RZ ;  /* 0x0000000411117c24 */ /* 0x000fe2000f8e02ff */
[----:B------:R-:W-:Y:S01]  /*3ba0*/  ISETP.GE.U32.AND P5, PT, R47, 0x7fffffba, PT ;  /* 0x7fffffba2f00780c */ /* 0x000fe20003fa6070 */
[----:B------:R-:W-:Y:S01]  /*3bb0*/  VIADD R47, R66, 0xffffffdb ;  /* 0xffffffdb422f7836 */ /* 0x000fe20000000000 */
[----:B------:R-:W-:Y:S01]  /*3bc0*/  ISETP.GE.U32.AND P6, PT, R49, 0x7fffffb9, PT ;  /* 0x7fffffb93100780c */ /* 0x000fe20003fc6070 */
[----:B------:R-:W-:Y:S01]  /*3bd0*/  IMAD.IADD R51, R51, 0x1, R52 ;  /* 0x0000000133337824 */ /* 0x000fe200078e0234 */
        /* <DEDUP_REMOVED lines=16> */
[----:B------:R-:W-:Y:S01]  /*3ce0*/  LOP3.LUT R36, R36, 0x3, RZ, 0xc0, !PT ;  /* 0x0000000324247812 */ /* 0x000fe200078ec0ff */
[----:B------:R-:W-:Y:S01]  /*3cf0*/  IMAD R138, R30, UR4, RZ ;  /* 0x000000041e8a7c24 */ /* 0x000fe2000f8e02ff */
[----:B------:R-:W-:Y:S01]  /*3d00*/  SEL R53, RZ, 0x4, P4 ;  /* 0x00000004ff357807 */ /* 0x000fe20002000000 */
[----:B-1----:R-:W-:Y:S01]  /*3d10*/  IMAD R65, R28, UR4, RZ ;  /* 0x000000041c417c24 */ /* 0x002fe2000f8e02ff */
[----:B------:R-:W-:Y:S01]  /*3d20*/  ISETP.GE.U32.AND P4, PT, R54, 0x7fffffb7, PT ;  /* 0x7fffffb73600780c */ /* 0x000fe20003f86070 */
[----:B------:R-:W-:Y:S01]  /*3d30*/  IMAD R19, R19, UR4, RZ ;  /* 0x0000000413137c24 */ /* 0x000fe2000f8e02ff */
[----:B------:R-:W-:Y:S01]  /*3d40*/  SEL R54, RZ, 0x7fff8, P3 ;  /* 0x0007fff8ff367807 */ /* 0x000fe20001800000 */
[----:B------:R-:W-:Y:S01]  /*3d50*/  IMAD R137, R26, UR4, RZ ;  /* 0x000000041a897c24 */ /* 0x000fe2000f8e02ff */
[----:B------:R-:W-:Y:S01]  /*3d60*/  ISETP.GE.U32.AND P3, PT, R47, 0x7fffffb8, PT ;  /* 0x7fffffb82f00780c */ /* 0x000fe20003f66070 */
[----:B------:R-:W-:Y:S01]  /*3d70*/  IMAD R16, R16, UR4, RZ ;  /* 0x0000000410107c24 */ /* 0x000fe2000f8e02ff */
[----:B------:R-:W-:Y:S01]  /*3d80*/  IADD3 R34, PT, PT, R36, R34, R35 ;  /* 0x0000002224227210 */ /* 0x000fe20007ffe023 */
[----:B------:R-:W-:Y:S01]  /*3d90*/  IMAD R14, R14, UR4, RZ ;  /* 0x000000040e0e7c24 */ /* 0x000fe2000f8e02ff */
[----:B------:R-:W-:Y:S01]  /*3da0*/  SHF.R.U32.HI R35, RZ, 0x9, R2 ;  /* 0x00000009ff237819 */ /* 0x000fe20000011602 */
[----:B------:R-:W-:Y:S01]  /*3db0*/  IMAD R69, R20, UR4, RZ ;  /* 0x0000000414457c24 */ /* 0x000fe2000f8e02ff */
[----:B------:R-:W-:Y:S01]  /*3dc0*/  IADD3 R47, PT, PT, R66, -0x2f, RZ ;  /* 0xffffffd1422f7810 */ /* 0x000fe20007ffe0ff */
[----:B------:R-:W-:Y:S01]  /*3dd0*/  IMAD R252, R252, UR4, RZ ;  /* 0x00000004fcfc7c24 */ /* 0x000fe2000f8e02ff */
[----:B------:R-:W-:Y:S01]  /*3de0*/  SEL R58, RZ, 0x1, P6 ;  /* 0x00000001ff3a7807 */ /* 0x000fe20003000000 */
[----:B------:R-:W-:Y:S01]  /*3df0*/  IMAD R67, R11, UR4, RZ ;  /* 0x000000040b437c24 */ /* 0x000fe2000f8e02ff */
[----:B------:R-:W-:Y:S01]  /*3e00*/  SEL R36, RZ, 0x7fff8, P3 ;  /* 0x0007fff8ff247807 */ /* 0x000fe20001800000 */
[----:B------:R-:W-:Y:S01]  /*3e10*/  IMAD R219, R219, UR4, RZ ;  /* 0x00000004dbdb7c24 */ /* 0x000fe2000f8e02ff */
[----:B------:R-:W-:Y:S01]  /*3e20*/  ISETP.GE.U32.AND P6, PT, R57, 0x7fffffb1, PT ;  /* 0x7fffffb13900780c */ /* 0x000fe20003fc6070 */
[----:B------:R-:W-:Y:S01]  /*3e30*/  IMAD.SHL.U32 R215, R72, 0x20, RZ ;  /* 0x0000002048d77824 */ /* 0x000fe200078e00ff */
[----:B------:R-:W-:Y:S01]  /*3e40*/  LOP3.LUT P3, RZ, R35, 0x1, RZ, 0xc0, !PT ;  /* 0x0000000123ff7812 */ /* 0x000fe2000786c0ff */
[----:B------:R-:W-:Y:S01]  /*3e50*/  IMAD.SHL.U32 R73, R73, 0x20, RZ ;  /* 0x0000002049497824 */ /* 0x000fe200078e00ff */
[----:B------:R-:W-:Y:S01]  /*3e60*/  SEL R59, RZ, 0x1fffe, P5 ;  /* 0x0001fffeff3b7807 */ /* 0x000fe20002800000 */
[----:B------:R-:W-:Y:S01]  /*3e70*/  IMAD.WIDE R234, R215, 0x4, R234 ;  /* 0x00000004d7ea7825 */ /* 0x000fe200078e02ea */
[----:B------:R-:W-:-:S02]  /*3e80*/  ISETP.GE.U32.AND P5, PT, R47, 0x7fffffb2, PT ;  /* 0x7fffffb22f00780c */ /* 0x000fc40003fa6070 */
[----:B------:R-:W-:Y:S01]  /*3e90*/  SEL R57, RZ, 0x4, P4 ;  /* 0x00000004ff397807 */ /* 0x000fe20002000000 */
[----:B------:R-:W-:Y:S01]  /*3ea0*/  IMAD.IADD R58, R58, 0x1, R59 ;  /* 0x000000013a3a7824 */ /* 0x000fe200078e023b */
[----:B------:R-:W-:Y:S01]  /*3eb0*/  ISETP.GE.U32.AND P4, PT, R60, 0x7fffffa1, PT ;  /* 0x7fffffa13c00780c */ /* 0x000fe20003f86070 */
[----:B------:R-:W-:Y:S01]  /*3ec0*/  VIADD R47, R66, 0xffffffd3 ;  /* 0xffffffd3422f7836 */ /* 0x000fe20000000000 */
[----:B------:R-:W-:Y:S01]  /*3ed0*/  SEL R60, RZ, 0x1, P6 ;  /* 0x00000001ff3c7807 */ /* 0x000fe20003000000 */
[----:B------:R-:W-:Y:S01]  /*3ee0*/  IMAD R59, R24, UR4, RZ ;  /* 0x00000004183b7c24 */ /* 0x000fe2000f8e02ff */
[----:B------:R-:W-:Y:S01]  /*3ef0*/  ISETP.GE.U32.AND P6, PT, R62, 0x7fffffb3, PT ;  /* 0x7fffffb33e00780c */ /* 0x000fe20003fc6070 */
[----:B------:R1:W-:Y:S01]  /*3f00*/  LDGSTS.E [R217+0x5800], desc[UR18][R172.64], P3 ;  /* 0x05800000acd97fae */ /* 0x0003e200099a1012 */
[----:B------:R-:W-:Y:S01]  /*3f10*/  SEL R63, RZ, 0x1fffe, P5 ;  /* 0x0001fffeff3f7807 */ /* 0x000fe20002800000 */
[----:B---3--:R-:W-:Y:S01]  /*3f20*/  IMAD.WIDE R232, R215, 0x4, R232 ;  /* 0x00000004d7e87825 */ /* 0x008fe200078e02e8 */
[----:B------:R-:W-:Y:S01]  /*3f30*/  SHF.R.U32.HI R37, RZ, 0x8, R2 ;  /* 0x00000008ff257819 */ /* 0x000fe20000011602 */
[----:B------:R3:W-:Y:S01]  /*3f40*/  LDGSTS.E [R217+0x5a00], desc[UR18][R174.64], P3 ;  /* 0x05a00000aed97fae */ /* 0x0007e200099a1012 */
[----:B------:R-:W-:Y:S01]  /*3f50*/  SEL R35, RZ, 0x4, P6 ;  /* 0x00000004ff237807 */ /* 0x000fe20003000000 */
[----:B------:R-:W-:Y:S01]  /*3f60*/  IMAD.IADD R60, R60, 0x1, R63 ;  /* 0x000000013c3c7824 */ /* 0x000fe200078e023f */
[----:B------:R-:W-:Y:S01]  /*3f70*/  LOP3.LUT P6, RZ, R37, 0x1, RZ, 0xc0, !PT ;  /* 0x0000000125ff7812 */ /* 0x000fe200078cc0ff */
[----:B------:R-:W-:Y:S01]  /*3f80*/  IMAD R63, R12, UR4, RZ ;  /* 0x000000040c3f7c24 */ /* 0x000fe2000f8e02ff */
[----:B------:R-:W-:Y:S01]  /*3f90*/  LOP3.LUT R58, R58, 0x3, RZ, 0xc0, !PT ;  /* 0x000000033a3a7812 */ /* 0x000fe200078ec0ff */
[----:B----4-:R-:W-:Y:S01]  /*3fa0*/  IMAD.WIDE R230, R215, 0x4, R230 ;  /* 0x00000004d7e67825 */ /* 0x010fe200078e02e6 */
[----:B------:R-:W-:-:S02]  /*3fb0*/  SHF.R.U32.HI R37, RZ, 0x7, R2 ;  /* 0x00000007ff257819 */ /* 0x000fc40000011602 */
[----:B------:R-:W-:Y:S01]  /*3fc0*/  ISETP.GE.U32.AND P5, PT, R47, 0x7fffffb4, PT ;  /* 0x7fffffb42f00780c */ /* 0x000fe20003fa6070 */
[----:B-----5:R-:W-:Y:S01]  /*3fd0*/  IMAD.WIDE R228, R215, 0x4, R228 ;  /* 0x00000004d7e47825 */ /* 0x020fe200078e02e4 */
[----:B------:R-:W-:Y:S02]  /*3fe0*/  IADD3 R57, PT, PT, R58, R36, R57 ;  /* 0x000000243a397210 */ /* 0x000fe40007ffe039 */
[----:B------:R-:W-:Y:S01]  /*3ff0*/  LOP3.LUT P3, RZ, R37, 0x1, RZ, 0xc0, !PT ;  /* 0x0000000125ff7812 */ /* 0x000fe2000786c0ff */
[----:B------:R-:W-:Y:S01]  /*4000*/  IMAD R37, R72, 0x18, RZ ;  /* 0x0000001848257824 */ /* 0x000fe200078e02ff */
[----:B------:R-:W-:Y:S01]  /*4010*/  SEL R36, RZ, 0x7fff8, P5 ;  /* 0x0007fff8ff247807 */ /* 0x000fe20002800000 */
[----:B------:R4:W-:Y:S01]  /*4020*/  LDGSTS.E [R217+0x5c00], desc[UR18][R176.64], P6 ;  /* 0x05c00000b0d97fae */ /* 0x0009e2000b1a1012 */
[----:B------:R-:W-:Y:S01]  /*4030*/  LOP3.LUT R60, R60, 0x3, RZ, 0xc0, !PT ;  /* 0x000000033c3c7812 */ /* 0x000fe200078ec0ff */
[----:B------:R-:W-:Y:S01]  /*4040*/  IMAD.WIDE R180, R37, 0x4, R238 ;  /* 0x0000000425b47825 */ /* 0x000fe200078e02ee */
[----:B------:R-:W-:Y:S01]  /*4050*/  LOP3.LUT R39, R39, 0x3, RZ, 0xc0, !PT ;  /* 0x0000000327277812 */ /* 0x000fe200078ec0ff */
[----:B------:R5:W-:Y:S01]  /*4060*/  STL [R1+0x174], R37 ;  /* 0x0001742501007387 */ /* 0x000be20000100800 */
[----:B------:R-:W-:Y:S01]  /*4070*/  IADD3 R35, PT, PT, R60, R36, R35 ;  /* 0x000000243c237210 */ /* 0x000fe20007ffe023 */
[----:B------:R-:W-:Y:S01]  /*4080*/  IMAD.WIDE R182, R37, 0x4, R236 ;  /* 0x0000000425b67825 */ /* 0x000fe200078e02ec */
[--C-:B------:R-:W-:Y:S01]  /*4090*/  SHF.R.U32.HI R36, RZ, 0x6, R2.reuse ;  /* 0x00000006ff247819 */ /* 0x100fe20000011602 */
[----:B------:R1:W-:Y:S01]  /*40a0*/  LDGSTS.E [R217+0x5e00], desc[UR18][R178.64], P6 ;  /* 0x05e00000b2d97fae */ /* 0x0003e2000b1a1012 */
[----:B------:R-:W-:Y:S01]  /*40b0*/  IADD3 R3, PT, PT, R39, R38, R3 ;  /* 0x0000002627037210 */ /* 0x000fe20007ffe003 */
[----:B------:R-:W-:Y:S01]  /*40c0*/  IMAD R38, R72, 0x19, RZ ;  /* 0x0000001948267824 */ /* 0x000fe200078e02ff */
[----:B------:R-:W-:Y:S01]  /*40d0*/  LOP3.LUT P5, RZ, R36, 0x1, RZ, 0xc0, !PT ;  /* 0x0000000124ff7812 */ /* 0x000fe200078ac0ff */
[----:B------:R1:W-:Y:S01]  /*40e0*/  LDGSTS.E [R217+0x6000], desc[UR18][R180.64], P3 ;  /* 0x06000000b4d97fae */ /* 0x0003e200099a1012 */
[----:B------:R-:W-:Y:S01]  /*40f0*/  IMAD R39, R72, 0x1b, RZ ;  /* 0x0000001b48277824 */ /* 0x000fe200078e02ff */
[----:B-----5:R-:W-:Y:S01]  /*4100*/  SHF.R.U32.HI R37, RZ, 0x5, R2 ;  /* 0x00000005ff257819 */ /* 0x020fe20000011602 */
[----:B------:R-:W-:Y:S01]  /*4110*/  IMAD.WIDE R184, R38, 0x4, R238 ;  /* 0x0000000426b87825 */ /* 0x000fe200078e02ee */
[----:B------:R5:W-:Y:S01]  /*4120*/  LDGSTS.E [R217+0x6200], desc[UR18][R182.64], P3 ;  /* 0x06200000b6d97fae */ /* 0x000be200099a1012 */
[----:B------:R-:W-:-:S02]  /*4130*/  SEL R47, RZ, 0x1, P4 ;  /* 0x00000001ff2f7807 */ /* 0x000fc40002000000 */
[----:B------:R-:W-:Y:S01]  /*4140*/  LOP3.LUT P3, RZ, R37, 0x1, RZ, 0xc0, !PT ;  /* 0x0000000125ff7812 */ /* 0x000fe2000786c0ff */
[----:B------:R1:W-:Y:S01]  /*4150*/  STL [R1+0x170], R38 ;  /* 0x0001702601007387 */ /* 0x0003e20000100800 */
[----:B------:R-:W-:Y:S01]  /*4160*/  IMAD.WIDE R186, R38, 0x4, R236 ;  /* 0x0000000426ba7825 */ /* 0x000fe200078e02ec */
[----:B------:R-:W-:Y:S02]  /*4170*/  SHF.R.U32.HI R37, RZ, 0x4, R2 ;  /* 0x00000004ff257819 */ /* 0x000fe40000011602 */
[----:B------:R2:W-:Y:S01]  /*4180*/  LDGSTS.E [R217+0x6400], desc[UR18][R184.64], P5 ;  /* 0x06400000b8d97fae */ /* 0x0005e2000a9a1012 */
[----:B------:R-:W-:Y:S01]  /*4190*/  IMAD.WIDE R192, R39, 0x4, R238 ;  /* 0x0000000427c07825 */ /* 0x000fe200078e02ee */
[----:B------:R-:W-:Y:S02]  /*41a0*/  LOP3.LUT R55, R55, 0x3, RZ, 0xc0, !PT ;  /* 0x0000000337377812 */ /* 0x000fe400078ec0ff */
[----:B------:R2:W-:Y:S01]  /*41b0*/  LDGSTS.E [R217+0x6600], desc[UR18][R186.64], P5 ;  /* 0x06600000bad97fae */ /* 0x0005e2000a9a1012 */
[----:B------:R-:W-:Y:S01]  /*41c0*/  LOP3.LUT P5, RZ, R37, 0x1, RZ, 0xc0, !PT ;  /* 0x0000000125ff7812 */ /* 0x000fe200078ac0ff */
[----:B-1----:R-:W-:Y:S01]  /*41d0*/  IMAD R38, R72, 0x1a, RZ ;  /* 0x0000001a48267824 */ /* 0x002fe200078e02ff */
[----:B------:R-:W-:Y:S01]  /*41e0*/  SHF.R.U32.HI R37, RZ, 0x3, R2 ;  /* 0x00000003ff257819 */ /* 0x000fe20000011602 */
[----:B------:R-:W-:Y:S01]  /*41f0*/  IMAD.WIDE R194, R39, 0x4, R236 ;  /* 0x0000000427c27825 */ /* 0x000fe200078e02ec */
[----:B------:R-:W-:-:S02]  /*4200*/  ISETP.GE.AND P6, PT, R64, R66, PT ;  /* 0x000000424000720c */ /* 0x000fc40003fc6270 */
[----:B------:R1:W-:Y:S01]  /*4210*/  STL [R1+0x16c], R38 ;  /* 0x00016c2601007387 */ /* 0x0003e20000100800 */
[C---:B------:R-:W-:Y:S01]  /*4220*/  IMAD.WIDE R188, R38.reuse, 0x4, R238 ;  /* 0x0000000426bc7825 */ /* 0x040fe200078e02ee */
[----:B------:R-:W-:Y:S02]  /*4230*/  LOP3.LUT R43, R43, 0x3, RZ, 0xc0, !PT ;  /* 0x000000032b2b7812 */ /* 0x000fe400078ec0ff */
[----:B------:R2:W-:Y:S01]  /*4240*/  STL [R1+0x168], R39 ;  /* 0x0001682701007387 */ /* 0x0005e20000100800 */
[----:B------:R-:W-:Y:S01]  /*4250*/  IMAD.WIDE R190, R38, 0x4, R236 ;  /* 0x0000000426be7825 */ /* 0x000fe200078e02ec */
[----:B------:R-:W-:Y:S02]  /*4260*/  IADD3 R53, PT, PT, R55, R54, R53 ;  /* 0x0000003637357210 */ /* 0x000fe40007ffe035 */
[----:B------:R3:W-:Y:S01]  /*4270*/  LDGSTS.E [R217+0x6800], desc[UR18][R188.64], P3 ;  /* 0x06800000bcd97fae */ /* 0x0007e200099a1012 */
[----:B------:R-:W-:Y:S01]  /*4280*/  IMAD.SHL.U32 R3, R3, 0x100, RZ ;  /* 0x0000010003037824 */ /* 0x000fe200078e00ff */
[----:B-1----:R-:W-:Y:S01]  /*4290*/  LOP3.LUT R38, R35, 0xf, RZ, 0xc0, !PT ;  /* 0x0000000f23267812 */ /* 0x002fe200078ec0ff */
[----:B------:R-:W-:Y:S01]  /*42a0*/  IMAD.IADD R47, R47, 0x1, R48 ;  /* 0x000000012f2f7824 */ /* 0x000fe200078e0230 */
[----:B------:R1:W-:Y:S01]  /*42b0*/  LDGSTS.E [R217+0x6a00], desc[UR18][R190.64], P3 ;  /* 0x06a00000bed97fae */ /* 0x0003e200099a1012 */
[----:B------:R-:W-:Y:S01]  /*42c0*/  LOP3.LUT P3, RZ, R37, 0x1, RZ, 0xc0, !PT ;  /* 0x0000000125ff7812 */ /* 0x000fe2000786c0ff */
[----:B------:R-:W-:Y:S01]  /*42d0*/  IMAD R37, R72, 0x1c, RZ ;  /* 0x0000001c48257824 */ /* 0x000fe200078e02ff */
[----:B------:R-:W-:Y:S01]  /*42e0*/  SHF.R.U32.HI R35, RZ, 0x2, R2 ;  /* 0x00000002ff237819 */ /* 0x000fe20000011602 */
[----:B--2---:R-:W-:Y:S01]  /*42f0*/  VIADD R39, R66, 0x1f ;  /* 0x0000001f42277836 */ /* 0x004fe20000000000 */
[----:B------:R2:W-:Y:S01]  /*4300*/  LDGSTS.E [R217+0x6c00], desc[UR18][R192.64], P5 ;  /* 0x06c00000c0d97fae */ /* 0x0005e2000a9a1012 */
[----:B------:R-:W-:Y:S01]  /*4310*/  IMAD.WIDE R196, R37, 0x4, R238 ;  /* 0x0000000425c47825 */ /* 0x000fe200078e02ee */
[----:B------:R-:W-:-:S02]  /*4320*/  LOP3.LUT R47, R47, 0x3, RZ, 0xc0, !PT ;  /* 0x000000032f2f7812 */ /* 0x000fc400078ec0ff */
[----:B------:R1:W-:Y:S01]  /*4330*/  LDGSTS.E [R217+0x6e00], desc[UR18][R194.64], P5 ;  /* 0x06e00000c2d97fae */ /* 0x0003e2000a9a1012 */
[----:B------:R-:W-:Y:S01]  /*4340*/  IMAD.WIDE R206, R37, 0x4, R236 ;  /* 0x0000000425ce7825 */ /* 0x000fe200078e02ec */
[----:B------:R-:W-:Y:S02]  /*4350*/  LOP3.LUT P5, RZ, R35, 0x1, RZ, 0xc0, !PT ;  /* 0x0000000123ff7812 */ /* 0x000fe400078ac0ff */
[----:B------:R-:W-:Y:S01]  /*4360*/  LOP3.LUT R35, R3, 0xf00, RZ, 0xe2, !PT ;  /* 0x00000f0003237812 */ /* 0x000fe200078ee2ff */
[----:B------:R1:W-:Y:S01]  /*4370*/  LDGSTS.E [R217+0x7000], desc[UR18][R196.64], P3 ;  /* 0x07000000c4d97fae */ /* 0x0003e200099a1012 */
[----:B------:R-:W-:Y:S01]  /*4380*/  SHF.R.U32.HI R2, RZ, 0x1, R2 ;  /* 0x00000001ff027819 */ /* 0x000fe20000011602 */
[----:B------:R-:W-:Y:S01]  /*4390*/  IMAD R57, R57, 0x10, R38 ;  /* 0x0000001039397824 */ /* 0x000fe200078e0226 */
[----:B------:R-:W-:Y:S01]  /*43a0*/  IADD3 R45, PT, PT, R47, R46, R45 ;  /* 0x0000002e2f2d7210 */ /* 0x000fe20007ffe02d */
[----:B------:R1:W-:Y:S01]  /*43b0*/  LDGSTS.E [R217+0x7200], desc[UR18][R206.64], P3 ;  /* 0x07200000ced97fae */ /* 0x0003e200099a1012 */
[----:B------:R-:W-:Y:S01]  /*43c0*/  ISETP.GT.AND P3, PT, R39, 0x1f, PT ;  /* 0x0000001f2700780c */ /* 0x000fe20003f64270 */
[----:B------:R-:W-:Y:S01]  /*43d0*/  IMAD.SHL.U32 R38, R53, 0x100, RZ ;  /* 0x0000010035267824 */ /* 0x000fe200078e00ff */
[----:B------:R-:W-:Y:S01]  /*43e0*/  IADD3 R41, PT, PT, R43, R42, R41 ;  /* 0x0000002a2b297210 */ /* 0x000fe20007ffe029 */
[----:B------:R1:W-:Y:S01]  /*43f0*/  STL [R1+0x164], R37 ;  /* 0x0001642501007387 */ /* 0x0003e20000100800 */
[----:B------:R-:W-:Y:S01]  /*4400*/  SEL R3, RZ, 0x4, !P3 ;  /* 0x00000004ff037807 */ /* 0x000fe20005800000 */
[----:B------:R-:W-:Y:S01]  /*4410*/  IMAD R66, R32, UR4, RZ ;  /* 0x0000000420427c24 */ /* 0x000fe2000f8e02ff */
[----:B------:R-:W-:Y:S01]  /*4420*/  LOP3.LUT R36, R45, 0xf, RZ, 0xc0, !PT ;  /* 0x0000000f2d247812 */ /* 0x000fe200078ec0ff */
[----:B------:R-:W-:Y:S01]  /*4430*/  IMAD R64, R22, UR4, RZ ;  /* 0x0000000416407c24 */ /* 0x000fe2000f8e02ff */
[----:B------:R-:W-:Y:S01]  /*4440*/  SEL R3, R3, RZ, !P6 ;  /* 0x000000ff03037207 */ /* 0x000fe20007000000 */
[----:B------:R-:W-:Y:S01]  /*4450*/  IMAD.WIDE R226, R215, 0x4, R226 ;  /* 0x00000004d7e27825 */ /* 0x000fe200078e02e2 */
[----:B------:R-:W-:-:S02]  /*4460*/  LOP3.LUT P6, RZ, R2, 0x1, RZ, 0xc0, !PT ;  /* 0x0000000102ff7812 */ /* 0x000fc400078cc0ff */
[----:B------:R-:W-:Y:S01]  /*4470*/  LOP3.LUT R51, R51, 0x3, RZ, 0xc0, !PT ;  /* 0x0000000333337812 */ /* 0x000fe200078ec0ff */
[----:B-1----:R-:W-:Y:S01]  /*4480*/  IMAD R37, R72, 0x1d, RZ ;  /* 0x0000001d48257824 */ /* 0x002fe200078e02ff */
[----:B------:R-:W-:Y:S01]  /*4490*/  LOP3.LUT R38, R38, 0xf00, RZ, 0xe2, !PT ;  /* 0x00000f0026267812 */ /* 0x000fe200078ee2ff */
[----:B------:R-:W-:Y:S01]  /*44a0*/  IMAD R36, R41, 0x10, R36 ;  /* 0x0000001029247824 */ /* 0x000fe200078e0224 */
[----:B------:R-:W-:Y:S01]  /*44b0*/  IADD3 R49, PT, PT, R51, R50, R49 ;  /* 0x0000003233317210 */ /* 0x000fe20007ffe031 */
[C---:B------:R-:W-:Y:S01]  /*44c0*/  IMAD.WIDE R200, R37.reuse, 0x4, R238 ;  /* 0x0000000425c87825 */ /* 0x040fe200078e02ee */
[----:B------:R1:W-:Y:S01]  /*44d0*/  STL [R1+0x160], R37 ;  /* 0x0001602501007387 */ /* 0x0003e20000100800 */
[----:B------:R-:W-:Y:S02]  /*44e0*/  LEA R34, R34, R35, 0xc ;  /* 0x0000002322227211 */ /* 0x000fe400078e60ff */
[----:B------:R-:W-:Y:S01]  /*44f0*/  IMAD.WIDE R208, R37, 0x4, R236 ;  /* 0x0000000425d07825 */ /* 0x000fe200078e02ec */
[----:B------:R2:W-:Y:S01]  /*4500*/  LDGSTS.E [R217+0x7400], desc[UR18][R200.64], P5 ;  /* 0x07400000c8d97fae */ /* 0x0005e2000a9a1012 */
[----:B------:R-:W-:-:S02]  /*4510*/  LOP3.LUT R35, R36, 0xff, RZ, 0xc0, !PT ;  /* 0x000000ff24237812 */ /* 0x000fc400078ec0ff */
[----:B------:R-:W-:Y:S01]  /*4520*/  LOP3.LUT R57, R57, 0xff, RZ, 0xc0, !PT ;  /* 0x000000ff39397812 */ /* 0x000fe200078ec0ff */
[----:B------:R2:W-:Y:S01]  /*4530*/  LDGSTS.E [R217+0x7600], desc[UR18][R208.64], P5 ;  /* 0x07600000d0d97fae */ /* 0x0005e2000a9a1012 */
[----:B------:R-:W-:Y:S01]  /*4540*/  IMAD R38, R49, 0x1000, R38 ;  /* 0x0000100031267824 */ /* 0x000fe200078e0226 */
[----:B------:R-:W-:Y:S01]  /*4550*/  ISETP.NE.U32.AND P5, PT, R3, RZ, PT ;  /* 0x000000ff0300720c */ /* 0x000fe20003fa5070 */
[----:B-1----:R-:W-:Y:S01]  /*4560*/  IMAD R37, R72, 0x1e, RZ ;  /* 0x0000001e48257824 */ /* 0x002fe200078e02ff */
[----:B------:R-:W-:Y:S01]  /*4570*/  SEL R3, RZ, 0x4, P2 ;  /* 0x00000004ff037807 */ /* 0x000fe20001000000 */
[----:B------:R-:W-:Y:S01]  /*4580*/  IMAD.IADD R2, R34, 0x1, R35 ;  /* 0x0000000122027824 */ /* 0x000fe200078e0223 */
[----:B------:R-:W-:Y:S01]  /*4590*/  ISETP.GT.AND P2, PT, R39, 0x3f, PT ;  /* 0x0000003f2700780c */ /* 0x000fe20003f44270 */
[----:B------:R-:W-:Y:S01]  /*45a0*/  IMAD.WIDE R202, R37, 0x4, R238 ;  /* 0x0000000425ca7825 */ /* 0x000fe200078e02ee */
[----:B------:R1:W-:Y:S01]  /*45b0*/  STL [R1+0x15c], R37 ;  /* 0x00015c2501007387 */ /* 0x0003e20000100800 */
[----:B------:R-:W-:-:S02]  /*45c0*/  LOP3.LUT R62, R61, 0x60, RZ, 0xc0, !PT ;  /* 0x000000603d3e7812 */ /* 0x000fc400078ec0ff */
[----:B------:R-:W-:Y:S01]  /*45d0*/  IMAD.WIDE R210, R37, 0x4, R236 ;  /* 0x0000000425d27825 */ /* 0x000fe200078e02ec */
[----:B------:R1:W-:Y:S01]  /*45e0*/  LDGSTS.E [R217+0x7800], desc[UR18][R202.64], P6 ;  /* 0x07800000cad97fae */ /* 0x0003e2000b1a1012 */
[----:B------:R-:W-:Y:S02]  /*45f0*/  SEL R3, R3, RZ, P2 ;  /* 0x000000ff03037207 */ /* 0x000fe40001000000 */
[----:B------:R-:W-:Y:S01]  /*4600*/  IMAD.IADD R57, R38, 0x1, R57 ;  /* 0x0000000126397824 */ /* 0x000fe200078e0239 */
[----:B------:R1:W-:Y:S01]  /*4610*/  LDGSTS.E [R217+0x7a00], desc[UR18][R210.64], P6 ;  /* 0x07a00000d2d97fae */ /* 0x0003e2000b1a1012 */
[----:B------:R-:W-:Y:S01]  /*4620*/  LEA R240, P6, R216, UR22, 0x2 ;  /* 0x00000016d8f07c11 */ /* 0x000fe2000f8c10ff */
[----:B------:R-:W-:Y:S01]  /*4630*/  IMAD R35, R72, 0x1f, RZ ;  /* 0x0000001f48237824 */ /* 0x000fe200078e02ff */
[----:B------:R-:W-:Y:S01]  /*4640*/  ISETP.NE.U32.AND P2, PT, R3, RZ, PT ;  /* 0x000000ff0300720c */ /* 0x000fe20003f45070 */
[----:B------:R-:W-:Y:S01]  /*4650*/  IMAD R34, R4, UR4, RZ ;  /* 0x0000000404227c24 */ /* 0x000fe2000f8e02ff */
[----:B------:R-:W-:Y:S01]  /*4660*/  LEA.HI.X.SX32 R58, R216, UR23, 0x2, P6 ;  /* 0x00000017d83a7c11 */ /* 0x000fe2000b0f16ff */
[----:B------:R-:W-:Y:S01]  /*4670*/  IMAD.WIDE R204, R35, 0x4, R238 ;  /* 0x0000000423cc7825 */ /* 0x000fe200078e02ee */
[----:B------:R-:W-:Y:S01]  /*4680*/  LEA R56, P6, R33, R240, 0x2 ;  /* 0x000000f021387211 */ /* 0x000fe200078c10ff */
[----:B------:R1:W-:Y:S01]  /*4690*/  STL [R1+0x158], R33 ;  /* 0x0001582101007387 */ /* 0x0003e20000100800 */
[----:B------:R-:W-:Y:S01]  /*46a0*/  PRMT R2, R2, 0x5410, R57 ;  /* 0x0000541002027816 */ /* 0x000fe20000000039 */
[----:B------:R-:W-:Y:S01]  /*46b0*/  IMAD.WIDE R4, R35, 0x4, R236 ;  /* 0x0000000423047825 */ /* 0x000fe200078e02ec */
[----:B------:R-:W-:Y:S01]  /*46c0*/  LEA.HI.X.SX32 R57, R33, R58, 0x2, P6 ;  /* 0x0000003a21397211 */ /* 0x000fe200030f16ff */
[----:B------:R1:W-:Y:S01]  /*46d0*/  LDGSTS.E [R217+0x7c00], desc[UR18][R204.64], !P0 ;  /* 0x07c00000ccd97fae */ /* 0x0003e2000c1a1012 */
[----:B------:R-:W-:Y:S01]  /*46e0*/  LEA R52, P6, R29, R240, 0x2 ;  /* 0x000000f01d347211 */ /* 0x000fe200078c10ff */
[----:B------:R-:W-:Y:S01]  /*46f0*/  IMAD.WIDE R238, R215, 0x4, R238 ;  /* 0x00000004d7ee7825 */ /* 0x000fe200078e02ee */
[----:B------:R-:W-:Y:S01]  /*4700*/  SHF.R.U32.HI R3, RZ, 0x1, R62 ;  /* 0x00000001ff037819 */ /* 0x000fe2000001163e */
[----:B------:R1:W-:Y:S01]  /*4710*/  LDGSTS.E [R217+0x7e00], desc[UR18][R4.64], !P0 ;  /* 0x07e0000004d97fae */ /* 0x0003e2000c1a1012 */
[----:B------:R-:W-:Y:S01]  /*4720*/  LEA.HI.X.SX32 R53, R29, R58, 0x2, P6 ;  /* 0x0000003a1d357211 */ /* 0x000fe200030f16ff */
[----:B------:R-:W-:Y:S01]  /*4730*/  IMAD.WIDE R236, R215, 0x4, R236 ;  /* 0x00000004d7ec7825 */ /* 0x000fe200078e02ec */
[-C--:B------:R-:W-:Y:S01]  /*4740*/  LEA R48, P6, R25, R240.reuse, 0x2 ;  /* 0x000000f019307211 */ /* 0x080fe200078c10ff */
[----:B------:R-:W-:Y:S01]  /*4750*/  STL [R1+0x154], R66 ;  /* 0x0001544201007387 */ /* 0x000fe20000100800 */
[----:B------:R-:W-:Y:S01]  /*4760*/  LEA R54, P0, R31, R240, 0x2 ;  /* 0x000000f01f367211 */ /* 0x000fe200078010ff */
[----:B------:R-:W-:Y:S01]  /*4770*/  IMAD.WIDE R224, R215, 0x4, R224 ;  /* 0x00000004d7e07825 */ /* 0x000fe200078e02e0 */
[----:B------:R-:W-:Y:S01]  /*4780*/  LEA.HI.X.SX32 R49, R25, R58, 0x2, P6 ;  /* 0x0000003a19317211 */ /* 0x000fe200030f16ff */
[----:B------:R1:W-:Y:S01]  /*4790*/  STL [R1+0x150], R31 ;  /* 0x0001501f01007387 */ /* 0x0003e20000100800 */
[C---:B------:R-:W-:Y:S01]  /*47a0*/  LEA R44, P6, R34.reuse, R240, 0x2 ;  /* 0x000000f0222c7211 */ /* 0x040fe200078c10ff */
[----:B------:R-:W-:Y:S01]  /*47b0*/  IMAD.WIDE R222, R215, 0x4, R222 ;  /* 0x00000004d7de7825 */ /* 0x000fe200078e02de */
[-C--:B------:R-:W-:Y:S01]  /*47c0*/  LEA.HI.X.SX32 R55, R31, R58.reuse, 0x2, P0 ;  /* 0x0000003a1f377211 */ /* 0x080fe200000f16ff */
[----:B------:R-:W-:Y:S01]  /*47d0*/  STL [R1+0x148], R29 ;  /* 0x0001481d01007387 */ /* 0x000fe20000100800 */
[----:B------:R-:W-:Y:S01]  /*47e0*/  LEA.HI.X.SX32 R45, R34, R58, 0x2, P6 ;  /* 0x0000003a222d7211 */ /* 0x000fe200030f16ff */
[----:B------:R-:W-:Y:S01]  /*47f0*/  IMAD.WIDE R220, R215, 0x4, R220 ;  /* 0x00000004d7dc7825 */ /* 0x000fe200078e02dc */
[CC--:B------:R-:W-:Y:S01]  /*4800*/  LEA R40, P6, R18.reuse, R240.reuse, 0x2 ;  /* 0x000000f012287211 */ /* 0x0c0fe200078c10ff */
[----:B------:R-:W-:Y:S01]  /*4810*/  STL [R1+0x14c], R138 ;  /* 0x00014c8a01007387 */ /* 0x000fe20000100800 */
[----:B------:R-:W-:Y:S01]  /*4820*/  LEA R50, P0, R27, R240, 0x2 ;  /* 0x000000f01b327211 */ /* 0x000fe200078010ff */
[----:B------:R-:W-:Y:S01]  /*4830*/  IMAD.WIDE R70, R215, 0x4, R70 ;  /* 0x00000004d7467825 */ /* 0x000fe200078e0246 */
[----:B------:R-:W-:Y:S01]  /*4840*/  LEA.HI.X.SX32 R41, R18, R58, 0x2, P6 ;  /* 0x0000003a12297211 */ /* 0x000fe200030f16ff */
[----:B------:R-:W-:Y:S01]  /*4850*/  STL [R1+0x140], R27 ;  /* 0x0001401b01007387 */ /* 0x000fe20000100800 */
[----:B------:R-:W-:Y:S01]  /*4860*/  LEA R36, P6, R17, R240, 0x2 ;  /* 0x000000f011247211 */ /* 0x000fe200078c10ff */
[----:B------:R-:W-:Y:S01]  /*4870*/  IMAD.WIDE R74, R215, 0x4, R74 ;  /* 0x00000004d74a7825 */ /* 0x000fe200078e024a */
[-C--:B------:R-:W-:Y:S01]  /*4880*/  LEA.HI.X.SX32 R51, R27, R58.reuse, 0x2, P0 ;  /* 0x0000003a1b337211 */ /* 0x080fe200000f16ff */
[----:B------:R-:W-:Y:S01]  /*4890*/  STL [R1+0x144], R65 ;  /* 0x0001444101007387 */ /* 0x000fe20000100800 */
[----:B-1----:R-:W-:Y:S01]  /*48a0*/  LEA.HI.X.SX32 R37, R17, R58, 0x2, P6 ;  /* 0x0000003a11257211 */ /* 0x002fe200030f16ff */
[----:B------:R-:W-:Y:S01]  /*48b0*/  IMAD.WIDE R76, R215, 0x4, R76 ;  /* 0x00000004d74c7825 */ /* 0x000fe200078e024c */
[-C--:B------:R-:W-:Y:S01]  /*48c0*/  LEA R32, P6, R15, R240.reuse, 0x2 ;  /* 0x000000f00f207211 */ /* 0x080fe200078c10ff */
[----:B------:R-:W-:Y:S01]  /*48d0*/  STL [R1+0x138], R25 ;  /* 0x0001381901007387 */ /* 0x000fe20000100800 */
[----:B------:R-:W-:Y:S01]  /*48e0*/  LEA R46, P0, R23, R240, 0x2 ;  /* 0x000000f0172e7211 */ /* 0x000fe200078010ff */
[----:B------:R-:W-:Y:S01]  /*48f0*/  IMAD.WIDE R78, R215, 0x4, R78 ;  /* 0x00000004d74e7825 */ /* 0x000fe200078e024e */
[-C--:B------:R-:W-:Y:S01]  /*4900*/  LEA.HI.X.SX32 R33, R15, R58.reuse, 0x2, P6 ;  /* 0x0000003a0f217211 */ /* 0x080fe200030f16ff */
[----:B------:R-:W-:Y:S01]  /*4910*/  STL [R1+0x13c], R137 ;  /* 0x00013c8901007387 */ /* 0x000fe20000100800 */
[----:B------:R-:W-:Y:S01]  /*4920*/  LEA.HI.X.SX32 R47, R23, R58, 0x2, P0 ;  /* 0x0000003a172f7211 */ /* 0x000fe200000f16ff */
        /* <DEDUP_REMOVED lines=9> */
[CC--:B------:R-:W-:Y:S01]  /*49c0*/  LEA R30, P6, R66.reuse, R240.reuse, 0x2 ;  /* 0x000000f0421e7211 */ /* 0x0c0fe200078c10ff */
[----:B------:R1:W-:Y:S01]  /*49d0*/  STL [R1+0x128], R34 ;  /* 0x0001282201007387 */ /* 0x0003e20000100800 */
[----:B------:R-:W-:Y:S01]  /*49e0*/  LEA R38, P0, R19, R240, 0x2 ;  /* 0x000000f013267211 */ /* 0x000fe200078010ff */
[----:B------:R-:W-:Y:S01]  /*49f0*/  IMAD.WIDE R86, R215, 0x4, R86 ;  /* 0x00000004d7567825 */ /* 0x000fe200078e0256 */
[-C--:B------:R-:W-:Y:S01]  /*4a00*/  LEA.HI.X.SX32 R31, R66, R58.reuse, 0x2, P6 ;  /* 0x0000003a421f7211 */ /* 0x080fe200030f16ff */
[----:B------:R-:W-:Y:S01]  /*4a10*/  STL [R1+0x12c], R136 ;  /* 0x00012c8801007387 */ /* 0x000fe20000100800 */
[----:B------:R-:W-:Y:S01]  /*4a20*/  LEA.HI.X.SX32 R39, R19, R58, 0x2, P0 ;  /* 0x0000003a13277211 */ /* 0x000fe200000f16ff */
[----:B------:R-:W-:Y:S01]  /*4a30*/  IMAD R66, R10, UR4, RZ ;  /* 0x000000040a427c24 */ /* 0x000fe2000f8e02ff */
[-C--:B------:R-:W-:Y:S01]  /*4a40*/  LEA R26, P6, R65, R240.reuse, 0x2 ;  /* 0x000000f0411a7211 */ /* 0x080fe200078c10ff */
[----:B------:R-:W-:Y:S01]  /*4a50*/  STL [R1+0x124], R64 ;  /* 0x0001244001007387 */ /* 0x000fe20000100800 */
[----:B------:R-:W-:Y:S01]  /*4a60*/  LOP3.LUT R3, R68, R3, RZ, 0x3c, !PT ;  /* 0x0000000344037212 */ /* 0x000fe200078e3cff */
[----:B------:R-:W-:Y:S01]  /*4a70*/  IMAD.WIDE R88, R215, 0x4, R88 ;  /* 0x00000004d7587825 */ /* 0x000fe200078e0258 */
[C---:B-1----:R-:W-:Y:S01]  /*4a80*/  LEA R34, P0, R16.reuse, R240, 0x2 ;  /* 0x000000f010227211 */ /* 0x042fe200078010ff */
[----:B------:R-:W-:Y:S01]  /*4a90*/  STL [R1+0x120], R21 ;  /* 0x0001201501007387 */ /* 0x000fe20000100800 */
[-C--:B------:R-:W-:Y:S01]  /*4aa0*/  LEA.HI.X.SX32 R27, R65, R58.reuse, 0x2, P6 ;  /* 0x0000003a411b7211 */ /* 0x080fe200030f16ff */
[----:B------:R-:W-:Y:S01]  /*4ab0*/  VIADD R214, R3, UR10 ;  /* 0x0000000a03d67c36 */ /* 0x000fe20008000000 */
[----:B------:R-:W-:Y:S01]  /*4ac0*/  LEA.HI.X.SX32 R35, R16, R58, 0x2, P0 ;  /* 0x0000003a10237211 */ /* 0x000fe200000f16ff */
[----:B------:R-:W-:Y:S01]  /*4ad0*/  STL [R1+0x11c], R69 ;  /* 0x00011c4501007387 */ /* 0x000fe20000100800 */
[-C--:B------:R-:W-:Y:S01]  /*4ae0*/  LEA R22, P6, R59, R240.reuse, 0x2 ;  /* 0x000000f03b167211 */ /* 0x080fe200078c10ff */
[----:B------:R-:W-:Y:S01]  /*4af0*/  IMAD R65, R9, UR4, RZ ;  /* 0x0000000409417c24 */ /* 0x000fe2000f8e02ff */
[----:B------:R-:W-:Y:S01]  /*4b00*/  LEA R250, P0, R14, R240, 0x2 ;  /* 0x000000f00efa7211 */ /* 0x000fe200078010ff */
[----:B------:R1:W-:Y:S01]  /*4b10*/  STL [R1+0x118], R18 ;  /* 0x0001181201007387 */ /* 0x0003e20000100800 */
[-C--:B------:R-:W-:Y:S01]  /*4b20*/  LEA.HI.X.SX32 R23, R59, R58.reuse, 0x2, P6 ;  /* 0x0000003a3b177211 */ /* 0x080fe200030f16ff */
[----:B------:R-:W-:Y:S01]  /*4b30*/  IMAD R59, R8, UR4, RZ ;  /* 0x00000004083b7c24 */ /* 0x000fe2000f8e02ff */
[----:B------:R-:W-:Y:S01]  /*4b40*/  LEA.HI.X.SX32 R251, R14, R58, 0x2, P0 ;  /* 0x0000003a0efb7211 */ /* 0x000fe200000f16ff */
[----:B------:R2:W-:Y:S01]  /*4b50*/  STL [R1+0x110], R19 ;  /* 0x0001101301007387 */ /* 0x0005e20000100800 */
[----:B------:R-:W-:Y:S01]  /*4b60*/  LEA R242, P0, R252, R240, 0x2 ;  /* 0x000000f0fcf27211 */ /* 0x000fe200078010ff */
[C---:B------:R-:W-:Y:S01]  /*4b70*/  IMAD.WIDE R90, R215.reuse, 0x4, R90 ;  /* 0x00000004d75a7825 */ /* 0x040fe200078e025a */
[----:B------:R-:W-:Y:S01]  /*4b80*/  SHF.R.U64 R60, R2, 0x1f, RZ ;  /* 0x0000001f023c7819 */ /* 0x000fe200000012ff */
[----:B------:R-:W-:Y:S01]  /*4b90*/  STL [R1+0x108], R17 ;  /* 0x0001081101007387 */ /* 0x000fe20000100800 */
[----:B------:R-:W-:Y:S01]  /*4ba0*/  LEA.HI.X.SX32 R243, R252, R58, 0x2, P0 ;  /* 0x0000003afcf37211 */ /* 0x000fe200000f16ff */
[C---:B------:R-:W-:Y:S01]  /*4bb0*/  IMAD.WIDE R92, R215.reuse, 0x4, R92 ;  /* 0x00000004d75c7825 */ /* 0x040fe200078e025c */
[-C--:B-1----:R-:W-:Y:S01]  /*4bc0*/  LEA R18, P6, R64, R240.reuse, 0x2 ;  /* 0x000000f040127211 */ /* 0x082fe200078c10ff */
[----:B------:R-:W-:Y:S01]  /*4bd0*/  STL [R1+0x100], R16 ;  /* 0x0001001001007387 */ /* 0x000fe20000100800 */
[----:B------:R-:W-:Y:S01]  /*4be0*/  LEA R28, P0, R138, R240, 0x2 ;  /* 0x000000f08a1c7211 */ /* 0x000fe200078010ff */
[----:B------:R-:W-:Y:S01]  /*4bf0*/  IMAD.WIDE R94, R215, 0x4, R94 ;  /* 0x00000004d75e7825 */ /* 0x000fe200078e025e */
[-C--:B--2---:R-:W-:Y:S01]  /*4c00*/  LEA.HI.X.SX32 R19, R64, R58.reuse, 0x2, P6 ;  /* 0x0000003a40137211 */ /* 0x084fe200030f16ff */
[----:B------:R-:W-:Y:S01]  /*4c10*/  STL [R1+0xf8], R15 ;  /* 0x0000f80f01007387 */ /* 0x000fe20000100800 */
[----:B------:R-:W-:Y:S01]  /*4c20*/  LEA.HI.X.SX32 R29, R138, R58, 0x2, P0 ;  /* 0x0000003a8a1d7211 */ /* 0x000fe200000f16ff */
[----:B------:R-:W-:Y:S01]  /*4c30*/  IMAD R64, R7, UR4, RZ ;  /* 0x0000000407407c24 */ /* 0x000fe2000f8e02ff */
[----:B------:R-:W-:Y:S01]  /*4c40*/  LEA R24, P0, R137, R240, 0x2 ;  /* 0x000000f089187211 */ /* 0x000fe200078010ff */
[----:B------:R1:W-:Y:S01]  /*4c50*/  STL [R1+0xf0], R14 ;  /* 0x0000f00e01007387 */ /* 0x0003e20000100800 */
[----:B------:R-:W-:-:S02]  /*4c60*/  IMAD.WIDE R96, R215, 0x4, R96 ;  /* 0x00000004d7607825 */ /* 0x000fc400078e0260 */
[----:B------:R-:W-:Y:S01]  /*4c70*/  LEA.HI.X.SX32 R25, R137, R58, 0x2, P0 ;  /* 0x0000003a89197211 */ /* 0x000fe200000f16ff */
[----:B------:R-:W-:Y:S01]  /*4c80*/  STL [R1+0xe8], R13 ;  /* 0x0000e80d01007387 */ /* 0x000fe20000100800 */
[C---:B------:R-:W-:Y:S01]  /*4c90*/  LEA R20, P0, R136.reuse, R240, 0x2 ;  /* 0x000000f088147211 */ /* 0x040fe200078010ff */
[C---:B------:R-:W-:Y:S02]  /*4ca0*/  IMAD.WIDE R98, R215.reuse, 0x4, R98 ;  /* 0x00000004d7627825 */ /* 0x040fe400078e0262 */
[----:B------:R2:W-:Y:S01]  /*4cb0*/  STL [R1+0x114], R63 ;  /* 0x0001143f01007387 */ /* 0x0005e20000100800 */
[----:B------:R-:W-:Y:S01]  /*4cc0*/  LEA.HI.X.SX32 R21, R136, R58, 0x2, P0 ;  /* 0x0000003a88157211 */ /* 0x000fe200000f16ff */
[----:B------:R-:W-:Y:S01]  /*4cd0*/  IMAD.WIDE R100, R215, 0x4, R100 ;  /* 0x00000004d7647825 */ /* 0x000fe200078e0264 */
[-C--:B-1----:R-:W-:Y:S01]  /*4ce0*/  LEA R14, P6, R63, R240.reuse, 0x2 ;  /* 0x000000f03f0e7211 */ /* 0x082fe200078c10ff */
[----:B------:R-:W0:Y:S01]  /*4cf0*/  LDGDEPBAR ;  /* 0x00000000000079af */ /* 0x000e220000000000 */
[----:B------:R-:W-:Y:S01]  /*4d00*/  LEA R16, P0, R69, R240, 0x2 ;  /* 0x000000f045107211 */ /* 0x000fe200078010ff */
[----:B------:R-:W-:Y:S01]  /*4d10*/  IMAD.WIDE R102, R215, 0x4, R102 ;  /* 0x00000004d7667825 */ /* 0x000fe200078e0266 */
[----:B------:R-:W-:Y:S01]  /*4d20*/  LEA.HI.X.SX32 R15, R63, R58, 0x2, P6 ;  /* 0x0000003a3f0f7211 */ /* 0x000fe200030f16ff */
[----:B------:R-:W-:Y:S01]  /*4d30*/  STL [R1+0x10c], R67 ;  /* 0x00010c4301007387 */ /* 0x000fe20000100800 */
[----:B------:R-:W-:Y:S01]  /*4d40*/  LEA R10, P6, R66, R240, 0x2 ;  /* 0x000000f0420a7211 */ /* 0x000fe200078c10ff */
[----:B--2---:R-:W-:Y:S01]  /*4d50*/  IMAD R63, R6, UR4, RZ ;  /* 0x00000004063f7c24 */ /* 0x004fe2000f8e02ff */
[-C--:B------:R-:W-:Y:S01]  /*4d60*/  LEA.HI.X.SX32 R17, R69, R58.reuse, 0x2, P0 ;  /* 0x0000003a45117211 */ /* 0x080fe200000f16ff */
[----:B------:R1:W-:Y:S01]  /*4d70*/  LDGSTS.E [R214+0x10000], desc[UR18][R56.64], P5 ;  /* 0x1000000038d67fae */ /* 0x0003e2000a9a1012 */
[----:B------:R-:W-:Y:S01]  /*4d80*/  LEA.HI.X.SX32 R11, R66, R58, 0x2, P6 ;  /* 0x0000003a420b7211 */ /* 0x000fe200030f16ff */
[----:B------:R-:W-:Y:S01]  /*4d90*/  IMAD.WIDE R104, R215, 0x4, R104 ;  /* 0x00000004d7687825 */ /* 0x000fe200078e0268 */
[-C--:B------:R-:W-:Y:S01]  /*4da0*/  LEA R6, P6, R59, R240.reuse, 0x2 ;  /* 0x000000f03b067211 */ /* 0x080fe200078c10ff */
[----:B------:R-:W-:Y:S01]  /*4db0*/  STL [R1+0x104], R66 ;  /* 0x0001044201007387 */ /* 0x000fe20000100800 */
[----:B------:R-:W-:Y:S01]  /*4dc0*/  LEA R12, P0, R67, R240, 0x2 ;  /* 0x000000f0430c7211 */ /* 0x000fe200078010ff */
[----:B------:R-:W-:Y:S01]  /*4dd0*/  IMAD.WIDE R106, R215, 0x4, R106 ;  /* 0x00000004d76a7825 */ /* 0x000fe200078e026a */
[----:B------:R-:W-:Y:S01]  /*4de0*/  LEA.HI.X.SX32 R7, R59, R58, 0x2, P6 ;  /* 0x0000003a3b077211 */ /* 0x000fe200030f16ff */
[----:B------:R2:W-:Y:S01]  /*4df0*/  LDGSTS.E [R214+0x10400], desc[UR18][R54.64], P5 ;  /* 0x1040000036d67fae */ /* 0x0005e2000a9a1012 */
[----:B------:R-:W-:Y:S01]  /*4e00*/  LEA R244, P6, R63, R240, 0x2 ;  /* 0x000000f03ff47211 */ /* 0x000fe200078c10ff */
[----:B------:R-:W-:Y:S01]  /*4e10*/  IMAD.WIDE R108, R215, 0x4, R108 ;  /* 0x00000004d76c7825 */ /* 0x000fe200078e026c */
[-C--:B------:R-:W-:Y:S01]  /*4e20*/  LEA.HI.X.SX32 R13, R67, R58.reuse, 0x2, P0 ;  /* 0x0000003a430d7211 */ /* 0x080fe200000f16ff */
[----:B------:R-:W-:Y:S01]  /*4e30*/  STL [R1+0xfc], R65 ;  /* 0x0000fc4101007387 */ /* 0x000fe20000100800 */
[----:B------:R-:W-:Y:S01]  /*4e40*/  LEA.HI.X.SX32 R245, R63, R58, 0x2, P6 ;  /* 0x0000003a3ff57211 */ /* 0x000fe200030f16ff */
[----:B------:R-:W-:Y:S01]  /*4e50*/  IMAD.WIDE R110, R215, 0x4, R110 ;  /* 0x00000004d76e7825 */ /* 0x000fe200078e026e */
[----:B------:R-:W-:Y:S01]  /*4e60*/  LEA R8, P0, R65, R240, 0x2 ;  /* 0x000000f041087211 */ /* 0x000fe200078010ff */
[----:B------:R1:W-:Y:S01]  /*4e70*/  LDGSTS.E [R214+0x10800], desc[UR18][R52.64], P5 ;  /* 0x1080000034d67fae */ /* 0x0003e2000a9a1012 */
[----:B------:R-:W-:Y:S01]  /*4e80*/  LOP3.LUT P6, RZ, R60, 0x1, RZ, 0xc0, !PT ;  /* 0x000000013cff7812 */ /* 0x000fe200078cc0ff */
[----:B------:R-:W-:Y:S01]  /*4e90*/  IMAD.WIDE R112, R215, 0x4, R112 ;  /* 0x00000004d7707825 */ /* 0x000fe200078e0270 */
[----:B------:R-:W-:Y:S01]  /*4ea0*/  LEA.HI.X.SX32 R9, R65, R58, 0x2, P0 ;  /* 0x0000003a41097211 */ /* 0x000fe200000f16ff */
[----:B------:R1:W-:Y:S01]  /*4eb0*/  STL [R1+0xf4], R59 ;  /* 0x0000f43b01007387 */ /* 0x0003e20000100800 */
[----:B------:R-:W-:Y:S01]  /*4ec0*/  LEA R248, P0, R64, R240, 0x2 ;  /* 0x000000f040f87211 */ /* 0x000fe200078010ff */
[----:B------:R-:W-:-:S02]  /*4ed0*/  IMAD.WIDE R114, R215, 0x4, R114 ;  /* 0x00000004d7727825 */ /* 0x000fc400078e0272 */
[----:B------:R2:W-:Y:S01]  /*4ee0*/  LDGSTS.E [R214+0x10c00], desc[UR18][R50.64], P5 ;  /* 0x10c0000032d67fae */ /* 0x0005e2000a9a1012 */
[----:B------:R-:W-:Y:S01]  /*4ef0*/  LEA.HI.X.SX32 R249, R64, R58, 0x2, P0 ;  /* 0x0000003a40f97211 */ /* 0x000fe200000f16ff */
[----:B------:R-:W-:Y:S01]  /*4f00*/  IMAD.WIDE R116, R215, 0x4, R116 ;  /* 0x00000004d7747825 */ /* 0x000fe200078e0274 */
[----:B------:R-:W-:Y:S01]  /*4f10*/  LEA R240, P0, R219, R240, 0x2 ;  /* 0x000000f0dbf07211 */ /* 0x000fe200078010ff */
[----:B------:R-:W-:Y:S01]  /*4f20*/  STL [R1+0xec], R64 ;  /* 0x0000ec4001007387 */ /* 0x000fe20000100800 */
[C---:B-1----:R-:W-:Y:S01]  /*4f30*/  SHF.R.U64 R59, R2.reuse, 0x1e, RZ ;  /* 0x0000001e023b7819 */ /* 0x042fe200000012ff */
[----:B------:R-:W-:Y:S02]  /*4f40*/  IMAD.WIDE R118, R215, 0x4, R118 ;  /* 0x00000004d7767825 */ /* 0x000fe400078e0276 */
[----:B------:R1:W-:Y:S01]  /*4f50*/  LDGSTS.E [R214+0x11000], desc[UR18][R48.64], P5 ;  /* 0x1100000030d67fae */ /* 0x0003e2000a9a1012 */
[----:B------:R-:W-:Y:S02]  /*4f60*/  LEA.HI.X.SX32 R241, R219, R58, 0x2, P0 ;  /* 0x0000003adbf17211 */ /* 0x000fe400000f16ff */
[C---:B------:R-:W-:Y:S01]  /*4f70*/  SHF.R.U64 R58, R2.reuse, 0x1d, RZ ;  /* 0x0000001d023a7819 */ /* 0x040fe200000012ff */
[----:B------:R1:W-:Y:S01]  /*4f80*/  STL [R1+0x50], R63 ;  /* 0x0000503f01007387 */ /* 0x0003e20000100800 */
[----:B------:R-:W-:Y:S01]  /*4f90*/  LOP3.LUT P0, RZ, R59, 0x1, RZ, 0xc0, !PT ;  /* 0x000000013bff7812 */ /* 0x000fe2000780c0ff */
[C---:B------:R-:W-:Y:S01]  /*4fa0*/  IMAD.WIDE R120, R215.reuse, 0x4, R120 ;  /* 0x00000004d7787825 */ /* 0x040fe200078e0278 */
[----:B------:R-:W-:Y:S01]  /*4fb0*/  SHF.R.U64 R59, R2, 0x1b, RZ ;  /* 0x0000001b023b7819 */ /* 0x000fe200000012ff */
[----:B------:R2:W-:Y:S02]  /*4fc0*/  LDGSTS.E [R214+0x11400], desc[UR18][R46.64], P5 ;  /* 0x114000002ed67fae */ /* 0x0005e4000a9a1012 */
[----:B------:R-:W-:-:S02]  /*4fd0*/  IMAD.WIDE R122, R215, 0x4, R122 ;  /* 0x00000004d77a7825 */ /* 0x000fc400078e027a */
[----:B------:R2:W-:Y:S01]  /*4fe0*/  LDGSTS.E [R214+0x11800], desc[UR18][R44.64], P5 ;  /* 0x118000002cd67fae */ /* 0x0005e2000a9a1012 */
[----:B-1----:R-:W-:Y:S01]  /*4ff0*/  LOP3.LUT R63, R3, 0x40, RZ, 0x3c, !PT ;  /* 0x00000040033f7812 */ /* 0x002fe200078e3cff */
[----:B------:R-:W-:Y:S02]  /*5000*/  IMAD.WIDE R124, R215, 0x4, R124 ;  /* 0x00000004d77c7825 */ /* 0x000fe400078e027c */
[----:B------:R1:W-:Y:S02]  /*5010*/  LDGSTS.E [R214+0x11c00], desc[UR18][R42.64], P5 ;  /* 0x11c000002ad67fae */ /* 0x0003e4000a9a1012 */
[----:B------:R-:W-:Y:S02]  /*5020*/  VIADD R213, R63, UR10 ;  /* 0x0000000a3fd57c36 */ /* 0x000fe40008000000 */
[----:B------:R-:W-:Y:S01]  /*5030*/  LDGSTS.E [R214+0x12000], desc[UR18][R40.64], P5 ;  /* 0x1200000028d67fae */ /* 0x000fe2000a9a1012 */
[----:B------:R-:W-:-:S03]  /*5040*/  IMAD.WIDE R126, R215, 0x4, R126 ;  /* 0x00000004d77e7825 */ /* 0x000fc600078e027e */
        /* <DEDUP_REMOVED lines=8> */
[----:B------:R1:W-:Y:S01]  /*50d0*/  LDGSTS.E [R214+0x13400], desc[UR18][R250.64], P5 ;  /* 0x13400000fad67fae */ /* 0x0003e2000a9a1012 */
[----:B------:R-:W-:-:S03]  /*50e0*/  IMAD.WIDE R168, R215, 0x4, R168 ;  /* 0x00000004d7a87825 */ /* 0x000fc600078e02a8 */
[----:B------:R1:W-:Y:S01]  /*50f0*/  LDGSTS.E [R214+0x13800], desc[UR18][R246.64], P5 ;  /* 0x13800000f6d67fae */ /* 0x0003e2000a9a1012 */
[----:B------:R-:W-:-:S03]  /*5100*/  IMAD.WIDE R170, R215, 0x4, R170 ;  /* 0x00000004d7aa7825 */ /* 0x000fc600078e02aa */
[----:B------:R1:W-:Y:S01]  /*5110*/  LDGSTS.E [R214+0x13c00], desc[UR18][R242.64], P5 ;  /* 0x13c00000f2d67fae */ /* 0x0003e2000a9a1012 */
[----:B------:R-:W-:-:S03]  /*5120*/  IMAD.WIDE R172, R215, 0x4, R172 ;  /* 0x00000004d7ac7825 */ /* 0x000fc600078e02ac */
[----:B------:R-:W-:Y:S01]  /*5130*/  LDGSTS.E [R213+0x10200], desc[UR18][R30.64], P5 ;  /* 0x102000001ed57fae */ /* 0x000fe2000a9a1012 */
[----:B---3--:R-:W-:-:S03]  /*5140*/  IMAD.WIDE R174, R215, 0x4, R174 ;  /* 0x00000004d7ae7825 */ /* 0x008fc600078e02ae */
[----:B------:R-:W-:Y:S01]  /*5150*/  LDGSTS.E [R213+0x10600], desc[UR18][R28.64], P5 ;  /* 0x106000001cd57fae */ /* 0x000fe2000a9a1012 */
[----:B----4-:R-:W-:-:S03]  /*5160*/  IMAD.WIDE R176, R215, 0x4, R176 ;  /* 0x00000004d7b07825 */ /* 0x010fc600078e02b0 */
[----:B------:R-:W-:Y:S01]  /*5170*/  LDGSTS.E [R213+0x10a00], desc[UR18][R26.64], P5 ;  /* 0x10a000001ad57fae */ /* 0x000fe2000a9a1012 */
[----:B------:R-:W-:-:S03]  /*5180*/  IMAD.WIDE R178, R215, 0x4, R178 ;  /* 0x00000004d7b27825 */ /* 0x000fc600078e02b2 */
[----:B------:R-:W-:Y:S01]  /*5190*/  LDGSTS.E [R213+0x10e00], desc[UR18][R24.64], P5 ;  /* 0x10e0000018d57fae */ /* 0x000fe2000a9a1012 */
[----:B------:R-:W-:-:S03]  /*51a0*/  IMAD.WIDE R180, R215, 0x4, R180 ;  /* 0x00000004d7b47825 */ /* 0x000fc600078e02b4 */
[----:B------:R-:W-:Y:S01]  /*51b0*/  LDGSTS.E [R213+0x11200], desc[UR18][R22.64], P5 ;  /* 0x1120000016d57fae */ /* 0x000fe2000a9a1012 */
[----:B-----5:R-:W-:-:S03]  /*51c0*/  IMAD.WIDE R182, R215, 0x4, R182 ;  /* 0x00000004d7b67825 */ /* 0x020fc600078e02b6 */
        /* <DEDUP_REMOVED lines=21> */
[----:B------:R-:W-:Y:S01]  /*5320*/  LOP3.LUT P5, RZ, R58, 0x1, RZ, 0xc0, !PT ;  /* 0x000000013aff7812 */ /* 0x000fe200078ac0ff */
[C---:B------:R-:W-:Y:S01]  /*5330*/  IMAD.WIDE R202, R215.reuse, 0x4, R202 ;  /* 0x00000004d7ca7825 */ /* 0x040fe200078e02ca */
[----:B------:R-:W-:Y:S01]  /*5340*/  SHF.R.U64 R58, R2, 0x1c, RZ ;  /* 0x0000001c023a7819 */ /* 0x000fe200000012ff */
[----:B------:R-:W0:Y:S02]  /*5350*/  LDGDEPBAR ;  /* 0x00000000000079af */ /* 0x000e240000000000 */
[C---:B------:R-:W-:Y:S01]  /*5360*/  IMAD.WIDE R210, R215.reuse, 0x4, R210 ;  /* 0x00000004d7d27825 */ /* 0x040fe200078e02d2 */
[----:B------:R-:W-:Y:S03]  /*5370*/  BAR.SYNC.DEFER_BLOCKING 0x0 ;  /* 0x0000000000007b1d */ /* 0x000fe60000010000 */
[----:B------:R-:W-:-:S04]  /*5380*/  IMAD.WIDE R204, R215, 0x4, R204 ;  /* 0x00000004d7cc7825 */ /* 0x000fc800078e02cc */
[----:B------:R-:W-:-:S04]  /*5390*/  IMAD.WIDE R4, R215, 0x4, R4 ;  /* 0x00000004d7047825 */ /* 0x000fc800078e0204 */
[----:B------:R-:W-:-:S04]  /*53a0*/  IMAD.WIDE R56, R73, 0x4, R56 ;  /* 0x0000000449387825 */ /* 0x000fc800078e0238 */
[C---:B--2---:R-:W-:Y:S01]  /*53b0*/  IMAD.WIDE R54, R73.reuse, 0x4, R54 ;  /* 0x0000000449367825 */ /* 0x044fe200078e0236 */
[----:B------:R-:W-:Y:S03]  /*53c0*/  STL.64 [R1+0xd0], R56 ;  /* 0x0000d03801007387 */ /* 0x000fe60000100a00 */
[C---:B------:R-:W-:Y:S01]  /*53d0*/  IMAD.WIDE R52, R73.reuse, 0x4, R52 ;  /* 0x0000000449347825 */ /* 0x040fe200078e0234 */
[----:B------:R-:W-:Y:S03]  /*53e0*/  STL.64 [R1+0xc0], R54 ;  /* 0x0000c03601007387 */ /* 0x000fe60000100a00 */
[C---:B------:R-:W-:Y:S01]  /*53f0*/  IMAD.WIDE R50, R73.reuse, 0x4, R50 ;  /* 0x0000000449327825 */ /* 0x040fe200078e0232 */
[----:B------:R-:W-:Y:S03]  /*5400*/  STL.64 [R1+0xb0], R52 ;  /* 0x0000b03401007387 */ /* 0x000fe60000100a00 */
[C---:B------:R-:W-:Y:S01]  /*5410*/  IMAD.WIDE R48, R73.reuse, 0x4, R48 ;  /* 0x0000000449307825 */ /* 0x040fe200078e0230 */
[----:B------:R-:W-:Y:S01]  /*5420*/  @!PT LDS RZ, [RZ] ;  /* 0x00000000fffff984 */ /* 0x000fe20000000800 */
[----:B------:R-:W-:Y:S01]  /*5430*/  @!PT LDS RZ, [RZ] ;  /* 0x00000000fffff984 */ /* 0x000fe20000000800 */
[----:B------:R-:W-:Y:S01]  /*5440*/  @!PT LDS RZ, [RZ] ;  /* 0x00000000fffff984 */ /* 0x000fe20000000800 */
[----:B------:R-:W-:Y:S03]  /*5450*/  LDGSTS.E [R217+0x8000], desc[UR18][R238.64], P6 ;  /* 0x08000000eed97fae */ /* 0x000fe6000b1a1012 */
[----:B------:R-:W-:Y:S01]  /*5460*/  IMAD.WIDE R46, R73, 0x4, R46 ;  /* 0x00000004492e7825 */ /* 0x000fe200078e022e */
[----:B------:R-:W-:Y:S01]  /*5470*/  LDGSTS.E [R217+0x8200], desc[UR18][R236.64], P6 ;  /* 0x08200000ecd97fae */ /* 0x000fe2000b1a1012 */
[----:B------:R-:W-:-:S02]  /*5480*/  LOP3.LUT P6, RZ, R58, 0x1, RZ, 0xc0, !PT ;  /* 0x000000013aff7812 */ /* 0x000fc400078cc0ff */
[----:B------:R-:W-:Y:S01]  /*5490*/  SHF.R.U64 R58, R2, 0x1a, RZ ;  /* 0x0000001a023a7819 */ /* 0x000fe200000012ff */
[----:B------:R-:W-:Y:S01]  /*54a0*/  LDGSTS.E [R217+0x8400], desc[UR18][R234.64], P0 ;  /* 0x08400000ead97fae */ /* 0x000fe200081a1012 */
[----:B------:R-:W-:-:S03]  /*54b0*/  IMAD.WIDE R44, R73, 0x4, R44 ;  /* 0x00000004492c7825 */ /* 0x000fc600078e022c */
[----:B------:R-:W-:Y:S01]  /*54c0*/  LDGSTS.E [R217+0x8600], desc[UR18][R232.64], P0 ;  /* 0x08600000e8d97fae */ /* 0x000fe200081a1012 */
[----:B------:R-:W-:Y:S01]  /*54d0*/  LOP3.LUT P0, RZ, R59, 0x1, RZ, 0xc0, !PT ;  /* 0x000000013bff7812 */ /* 0x000fe2000780c0ff */
[C---:B-1----:R-:W-:Y:S01]  /*54e0*/  IMAD.WIDE R42, R73.reuse, 0x4, R42 ;  /* 0x00000004492a7825 */ /* 0x042fe200078e022a */
[----:B------:R-:W-:Y:S01]  /*54f0*/  SHF.R.U64 R59, R2, 0x19, RZ ;  /* 0x00000019023b7819 */ /* 0x000fe200000012ff */
[----:B------:R-:W-:Y:S02]  /*5500*/  LDGSTS.E [R217+0x8800], desc[UR18][R230.64], P5 ;  /* 0x08800000e6d97fae */ /* 0x000fe4000a9a1012 */
[C---:B------:R-:W-:Y:S02]  /*5510*/  IMAD.WIDE R166, R73.reuse, 0x4, R40 ;  /* 0x0000000449a67825 */ /* 0x040fe400078e0228 */
[----:B------:R-:W-:Y:S01]  /*5520*/  LDGSTS.E [R217+0x8a00], desc[UR18][R228.64], P5 ;  /* 0x08a00000e4d97fae */ /* 0x000fe2000a9a1012 */
[----:B------:R-:W-:Y:S01]  /*5530*/  LOP3.LUT P5, RZ, R58, 0x1, RZ, 0xc0, !PT ;  /* 0x000000013aff7812 */ /* 0x000fe200078ac0ff */
[C---:B------:R-:W-:Y:S01]  /*5540*/  IMAD.WIDE R164, R73.reuse, 0x4, R38 ;  /* 0x0000000449a47825 */ /* 0x040fe200078e0226 */
[----:B------:R-:W-:Y:S01]  /*5550*/  SHF.R.U64 R58, R2, 0x18, RZ ;  /* 0x00000018023a7819 */ /* 0x000fe200000012ff */
[----:B------:R-:W-:Y:S02]  /*5560*/  LDGSTS.E [R217+0x8c00], desc[UR18][R226.64], P6 ;  /* 0x08c00000e2d97fae */ /* 0x000fe4000b1a1012 */
[----:B------:R-:W-:-:S02]  /*5570*/  IMAD.WIDE R162, R73, 0x4, R36 ;  /* 0x0000000449a27825 */ /* 0x000fc400078e0224 */
[----:B------:R-:W-:Y:S01]  /*5580*/  LDGSTS.E [R217+0x8e00], desc[UR18][R224.64], P6 ;  /* 0x08e00000e0d97fae */ /* 0x000fe2000b1a1012 */
[----:B------:R-:W-:Y:S01]  /*5590*/  LOP3.LUT P6, RZ, R59, 0x1, RZ, 0xc0, !PT ;  /* 0x000000013bff7812 */ /* 0x000fe200078cc0ff */
[C---:B------:R-:W-:Y:S01]  /*55a0*/  IMAD.WIDE R160, R73.reuse, 0x4, R34 ;  /* 0x0000000449a07825 */ /* 0x040fe200078e0222 */
        /* <DEDUP_REMOVED lines=53> */
[C---:B---3--:R-:W-:Y:S01]  /*5900*/  IMAD.WIDE R248, R73.reuse, 0x4, R248 ;  /* 0x0000000449f87825 */ /* 0x048fe200078e02f8 */
[----:B------:R-:W-:Y:S01]  /*5910*/  SHF.R.U64 R58, R2, 0xe, RZ ;  /* 0x0000000e023a7819 */ /* 0x000fe200000012ff */
[----:B------:R-:W-:Y:S02]  /*5920*/  LDGSTS.E [R217+0xb400], desc[UR18][R104.64], P0 ;  /* 0x0b40000068d97fae */ /* 0x000fe400081a1012 */
[----:B----4-:R-:W-:-:S02]  /*5930*/  IMAD.WIDE R244, R73, 0x4, R244 ;  /* 0x0000000449f47825 */ /* 0x010fc400078e02f4 */
[----:B------:R-:W-:Y:S01]  /*5940*/  LDGSTS.E [R217+0xb600], desc[UR18][R106.64], P0 ;  /* 0x0b6000006ad97fae */ /* 0x000fe200081a1012 */
[----:B------:R-:W-:Y:S01]  /*5950*/  LOP3.LUT P0, RZ, R59, 0x1, RZ, 0xc0, !PT ;  /* 0x000000013bff7812 */ /* 0x000fe2000780c0ff */
[----:B-----5:R-:W-:Y:S01]  /*5960*/  IMAD.WIDE R240, R73, 0x4, R240 ;  /* 0x0000000449f07825 */ /* 0x020fe200078e02f0 */
[----:B------:R-:W-:Y:S01]  /*5970*/  SHF.R.U64 R59, R2, 0xd, RZ ;  /* 0x0000000d023b7819 */ /* 0x000fe200000012ff */
[----:B------:R-:W-:Y:S04]  /*5980*/  LDGSTS.E [R217+0xb800], desc[UR18][R108.64], P5 ;  /* 0x0b8000006cd97fae */ /* 0x000fe8000a9a1012 */
[----:B------:R-:W-:Y:S01]  /*5990*/  LDGSTS.E [R217+0xba00], desc[UR18][R110.64], P5 ;  /* 0x0ba000006ed97fae */ /* 0x000fe2000a9a1012 */
[----:B------:R-:W-:Y:S02]  /*59a0*/  LOP3.LUT P5, RZ, R58, 0x1, RZ, 0xc0, !PT ;  /* 0x000000013aff7812 */ /* 0x000fe400078ac0ff */
[----:B------:R-:W-:Y:S01]  /*59b0*/  SHF.R.U64 R58, R2, 0xc, RZ ;  /* 0x0000000c023a7819 */ /* 0x000fe200000012ff */
[----:B------:R-:W-:Y:S04]  /*59c0*/  LDGSTS.E [R217+0xbc00], desc[UR18][R112.64], P6 ;  /* 0x0bc0000070d97fae */ /* 0x000fe8000b1a1012 */
[----:B------:R-:W-:Y:S01]  /*59d0*/  LDGSTS.E [R217+0xbe00], desc[UR18][R114.64], P6 ;  /* 0x0be0000072d97fae */ /* 0x000fe2000b1a1012 */
[----:B------:R-:W-:-:S02]  /*59e0*/  LOP3.LUT P6, RZ, R59, 0x1, RZ, 0xc0, !PT ;  /* 0x000000013bff7812 */ /* 0x000fc400078cc0ff */
        /* <DEDUP_REMOVED lines=36> */
[C---:B------:R-:W-:Y:S01]  /*5c30*/  SHF.R.U64 R58, R2.reuse, 0x2, RZ ;  /* 0x00000002023a7819 */ /* 0x040fe200000012ff */
[----:B------:R-:W-:Y:S01]  /*5c40*/  LDGSTS.E [R217+0xe400], desc[UR18][R184.64], P0 ;  /* 0x0e400000b8d97fae */ /* 0x000fe200081a1012 */
[----:B------:R-:W-:-:S03]  /*5c50*/  SHF.R.U64 R2, R2, 0x1, RZ ;  /* 0x0000000102027819 */ /* 0x000fc600000012ff */
[----:B------:R-:W-:Y:S01]  /*5c60*/  LDGSTS.E [R217+0xe600], desc[UR18][R186.64], P0 ;  /* 0x0e600000bad97fae */ /* 0x000fe200081a1012 */
[----:B------:R-:W-:-:S03]  /*5c70*/  LOP3.LUT P0, RZ, R59, 0x1, RZ, 0xc0, !PT ;  /* 0x000000013bff7812 */ /* 0x000fc6000780c0ff */
[----:B------:R-:W-:Y:S04]  /*5c80*/  LDGSTS.E [R217+0xe800], desc[UR18][R188.64], P5 ;  /* 0x0e800000bcd97fae */ /* 0x000fe8000a9a1012 */
[----:B------:R-:W-:Y:S01]  /*5c90*/  LDGSTS.E [R217+0xea00], desc[UR18][R190.64], P5 ;  /* 0x0ea00000bed97fae */ /* 0x000fe2000a9a1012 */
[----:B------:R-:W-:-:S03]  /*5ca0*/  LOP3.LUT P5, RZ, R58, 0x1, RZ, 0xc0, !PT ;  /* 0x000000013aff7812 */ /* 0x000fc600078ac0ff */
[----:B------:R-:W-:Y:S04]  /*5cb0*/  LDGSTS.E [R217+0xec00], desc[UR18][R192.64], P6 ;  /* 0x0ec00000c0d97fae */ /* 0x000fe8000b1a1012 */
[----:B------:R-:W-:Y:S01]  /*5cc0*/  LDGSTS.E [R217+0xee00], desc[UR18][R194.64], P6 ;  /* 0x0ee00000c2d97fae */ /* 0x000fe2000b1a1012 */
[----:B------:R-:W-:Y:S01]  /*5cd0*/  LOP3.LUT P6, RZ, R2, 0x1, RZ, 0xc0, !PT ;  /* 0x0000000102ff7812 */ /* 0x000fe200078cc0ff */
[----:B------:R-:W-:Y:S02]  /*5ce0*/  IMAD.SHL.U32 R2, R61, 0x40, RZ ;  /* 0x000000403d027824 */ /* 0x000fe400078e00ff */
[----:B------:R-:W-:Y:S03]  /*5cf0*/  LDGSTS.E [R217+0xf000], desc[UR18][R196.64], P0 ;  /* 0x0f000000c4d97fae */ /* 0x000fe600081a1012 */
[----:B------:R-:W-:Y:S01]  /*5d00*/  LOP3.LUT R2, R2, 0x600, RZ, 0xc0, !PT ;  /* 0x0000060002027812 */ /* 0x000fe200078ec0ff */
[----:B------:R-:W-:Y:S04]  /*5d10*/  LDGSTS.E [R217+0xf200], desc[UR18][R206.64], P0 ;  /* 0x0f200000ced97fae */ /* 0x000fe800081a1012 */
[----:B------:R-:W-:Y:S01]  /*5d20*/  LDGSTS.E [R217+0xf400], desc[UR18][R200.64], P5 ;  /* 0x0f400000c8d97fae */ /* 0x000fe2000a9a1012 */
[----:B------:R-:W-:-:S03]  /*5d30*/  IMAD R2, R62, 0x4, R2 ;  /* 0x000000043e027824 */ /* 0x000fc600078e0202 */
[----:B------:R-:W-:Y:S04]  /*5d40*/  LDGSTS.E [R217+0xf600], desc[UR18][R208.64], P5 ;  /* 0x0f600000d0d97fae */ /* 0x000fe8000a9a1012 */
[----:B------:R-:W-:Y:S04]  /*5d50*/  LDGSTS.E [R217+0xf800], desc[UR18][R202.64], P6 ;  /* 0x0f800000cad97fae */ /* 0x000fe8000b1a1012 */
[----:B------:R-:W-:Y:S04]  /*5d60*/  LDGSTS.E [R217+0xfa00], desc[UR18][R210.64], P6 ;  /* 0x0fa00000d2d97fae */ /* 0x000fe8000b1a1012 */
[----:B------:R-:W-:Y:S04]  /*5d70*/  LDGSTS.E [R217+0xfc00], desc[UR18][R204.64], !P4 ;  /* 0x0fc00000ccd97fae */ /* 0x000fe8000e1a1012 */
[----:B------:R1:W-:Y:S04]  /*5d80*/  LDGSTS.E [R217+0xfe00], desc[UR18][R4.64], !P4 ;  /* 0x0fe0000004d97fae */ /* 0x0003e8000e1a1012 */
[----:B------:R-:W0:Y:S04]  /*5d90*/  LDGDEPBAR ;  /* 0x00000000000079af */ /* 0x000e280000000000 */
[----:B------:R-:W-:Y:S04]  /*5da0*/  LDGSTS.E [R214+0x14000], desc[UR18][R56.64], P2 ;  /* 0x1400000038d67fae */ /* 0x000fe800091a1012 */
[----:B------:R-:W-:Y:S04]  /*5db0*/  LDGSTS.E [R214+0x14400], desc[UR18][R54.64], P2 ;  /* 0x1440000036d67fae */ /* 0x000fe800091a1012 */
[----:B------:R-:W-:Y:S04]  /*5dc0*/  LDGSTS.E [R214+0x14800], desc[UR18][R52.64], P2 ;  /* 0x1480000034d67fae */ /* 0x000fe800091a1012 */
[----:B------:R-:W-:Y:S04]  /*5dd0*/  LDGSTS.E [R214+0x14c00], desc[UR18][R50.64], P2 ;  /* 0x14c0000032d67fae */ /* 0x000fe800091a1012 */
[----:B------:R-:W-:Y:S04]  /*5de0*/  LDGSTS.E [R214+0x15000], desc[UR18][R48.64], P2 ;  /* 0x1500000030d67fae */ /* 0x000fe800091a1012 */
[----:B------:R-:W-:Y:S04]  /*5df0*/  LDGSTS.E [R214+0x15400], desc[UR18][R46.64], P2 ;  /* 0x154000002ed67fae */ /* 0x000fe800091a1012 */
[----:B------:R-:W-:Y:S04]  /*5e00*/  LDGSTS.E [R214+0x15800], desc[UR18][R44.64], P2 ;  /* 0x158000002cd67fae */ /* 0x000fe800091a1012 */
[----:B------:R2:W-:Y:S04]  /*5e10*/  LDGSTS.E [R214+0x15c00], desc[UR18][R42.64], P2 ;  /* 0x15c000002ad67fae */ /* 0x0005e800091a1012 */
[----:B------:R-:W-:Y:S04]  /*5e20*/  LDGSTS.E [R214+0x16000], desc[UR18][R166.64], P2 ;  /* 0x16000000a6d67fae */ /* 0x000fe800091a1012 */
[----:B------:R3:W-:Y:S04]  /*5e30*/  LDGSTS.E [R214+0x16400], desc[UR18][R164.64], P2 ;  /* 0x16400000a4d67fae */ /* 0x0007e800091a1012 */
[----:B------:R-:W-:Y:S04]  /*5e40*/  LDGSTS.E [R214+0x16800], desc[UR18][R162.64], P2 ;  /* 0x16800000a2d67fae */ /* 0x000fe800091a1012 */
[----:B------:R4:W-:Y:S04]  /*5e50*/  LDGSTS.E [R214+0x16c00], desc[UR18][R160.64], P2 ;  /* 0x16c00000a0d67fae */ /* 0x0009e800091a1012 */
        /* <DEDUP_REMOVED lines=15> */
[----:B------:R-:W-:Y:S04]  /*5f50*/  LDGSTS.E [R213+0x16e00], desc[UR18][R66.64], P2 ;  /* 0x16e0000042d57fae */ /* 0x000fe800091a1012 */
[----:B------:R1:W-:Y:S04]  /*5f60*/  LDGSTS.E [R213+0x17200], desc[UR18][R64.64], P2 ;  /* 0x1720000040d57fae */ /* 0x0003e800091a1012 */
[----:B------:R1:W-:Y:S04]  /*5f70*/  LDGSTS.E [R213+0x17600], desc[UR18][R248.64], P2 ;  /* 0x17600000f8d57fae */ /* 0x0003e800091a1012 */
[----:B------:R1:W-:Y:S04]  /*5f80*/  LDGSTS.E [R213+0x17a00], desc[UR18][R244.64], P2 ;  /* 0x17a00000f4d57fae */ /* 0x0003e800091a1012 */
[----:B------:R1:W-:Y:S04]  /*5f90*/  LDGSTS.E [R213+0x17e00], desc[UR18][R240.64], P2 ;  /* 0x17e00000f0d57fae */ /* 0x0003e800091a1012 */
[----:B------:R-:W0:Y:S04]  /*5fa0*/  LDGDEPBAR ;  /* 0x00000000000079af */ /* 0x000e280000000000 */
[----:B------:R-:W-:Y:S04]  /*5fb0*/  STL.64 [R1+0xa0], R50 ;  /* 0x0000a03201007387 */ /* 0x000fe80000100a00 */
[----:B------:R-:W-:Y:S04]  /*5fc0*/  STL.64 [R1+0x90], R48 ;  /* 0x0000903001007387 */ /* 0x000fe80000100a00 */
[----:B------:R-:W-:Y:S04]  /*5fd0*/  STL.64 [R1+0x80], R46 ;  /* 0x0000802e01007387 */ /* 0x000fe80000100a00 */
[----:B------:R-:W-:Y:S04]  /*5fe0*/  STL.64 [R1+0x70], R44 ;  /* 0x0000702c01007387 */ /* 0x000fe80000100a00 */
[----:B------:R-:W-:Y:S04]  /*5ff0*/  STL.64 [R1+0x60], R42 ;  /* 0x0000602a01007387 */ /* 0x000fe80000100a00 */
[----:B------:R-:W-:Y:S01]  /*6000*/  STL.64 [R1+0x48], R166 ;  /* 0x000048a601007387 */ /* 0x000fe20000100a00 */
[----:B------:R-:W-:-:S04]  /*6010*/  DEPBAR.LE SB0, 0x2 ;  /* 0x000080800000791a */ /* 0x000fc80000000000 */
[----:B------:R-:W-:Y:S04]  /*6020*/  STL.64 [R1+0x38], R164 ;  /* 0x000038a401007387 */ /* 0x000fe80000100a00 */
        /* <DEDUP_REMOVED lines=15> */
[----:B------:R-:W-:Y:S04]  /*6120*/  STL.64 [R1], R64 ;  /* 0x0000004001007387 */ /* 0x000fe80000100a00 */
[----:B------:R1:W-:Y:S02]  /*6130*/  STL.64 [R1+0xd8], R4 ;  /* 0x0000d80401007387 */ /* 0x0003e40000100a00 */
[----:B-1----:R-:W-:-:S05]  /*6140*/  IMAD.SHL.U32 R4, R61, 0x10, RZ ;  /* 0x000000103d047824 */ /* 0x002fca00078e00ff */
[----:B------:R-:W-:-:S05]  /*6150*/  LOP3.LUT R4, R4, 0x70, RZ, 0xc0, !PT ;  /* 0x0000007004047812 */ /* 0x000fca00078ec0ff */
[----:B------:R-:W-:Y:S01]  /*6160*/  IMAD.IADD R2, R4, 0x1, R2 ;  /* 0x0000000104027824 */ /* 0x000fe200078e0202 */
[----:B------:R-:W-:Y:S06]  /*6170*/  BAR.SYNC.DEFER_BLOCKING 0x0 ;  /* 0x0000000000007b1d */ /* 0x000fec0000010000 */
[----:B------:R1:W1:Y:S04]  /*6180*/  LDSM.16.M88.4 R36, [R2+UR10] ;  /* 0x0000000a0224783b */ /* 0x0002680008000200 */
[----:B--2---:R2:W1:Y:S04]  /*6190*/  LDSM.16.M88.4 R40, [R2+UR10+0x800] ;  /* 0x0008000a0228783b */ /* 0x0044680008000200 */
[----:B---3--:R2:W3:Y:S04]  /*61a0*/  LDSM.16.M88.4 R164, [R2+UR10+0x1000] ;  /* 0x0010000a02a4783b */ /* 0x0084e80008000200 */
[----:B------:R2:W1:Y:S04]  /*61b0*/  LDSM.16.M88.4 R44, [R2+UR10+0x1800] ;  /* 0x0018000a022c783b */ /* 0x0004680008000200 */
[----:B----4-:R2:W4:Y:S04]  /*61c0*/  LDSM.16.M88.4 R160, [R2+UR10+0x2000] ;  /* 0x0020000a02a0783b */ /* 0x0105280008000200 */
[----:B------:R2:W1:Y:S04]  /*61d0*/  LDSM.16.M88.4 R48, [R2+UR10+0x2800] ;  /* 0x0028000a0230783b */ /* 0x0004680008000200 */
[----:B-----5:R2:W1:Y:S04]  /*61e0*/  LDSM.16.M88.4 R156, [R2+UR10+0x3000] ;  /* 0x0030000a029c783b */ /* 0x0204680008000200 */
[----:B------:R2:W1:Y:S04]  /*61f0*/  LDSM.16.M88.4 R52, [R2+UR10+0x3800] ;  /* 0x0038000a0234783b */ /* 0x0004680008000200 */
[----:B------:R2:W1:Y:S04]  /*6200*/  LDSM.16.M88.4 R152, [R2+UR10+0x4000] ;  /* 0x0040000a0298783b */ /* 0x0004680008000200 */
[----:B------:R2:W1:Y:S04]  /*6210*/  LDSM.16.M88.4 R56, [R2+UR10+0x4800] ;  /* 0x0048000a0238783b */ /* 0x0004680008000200 */
[----:B------:R2:W1:Y:S04]  /*6220*/  LDSM.16.M88.4 R148, [R2+UR10+0x5000] ;  /* 0x0050000a0294783b */ /* 0x0004680008000200 */
[----:B------:R2:W1:Y:S04]  /*6230*/  LDSM.16.M88.4 R60, [R2+UR10+0x5800] ;  /* 0x0058000a023c783b */ /* 0x0004680008000200 */
[----:B------:R2:W1:Y:S04]  /*6240*/  LDSM.16.M88.4 R144, [R2+UR10+0x6000] ;  /* 0x0060000a0290783b */ /* 0x0004680008000200 */
[----:B------:R2:W1:Y:S04]  /*6250*/  LDSM.16.M88.4 R64, [R2+UR10+0x6800] ;  /* 0x0068000a0240783b */ /* 0x0004680008000200 */
[----:B------:R2:W1:Y:S04]  /*6260*/  LDSM.16.M88.4 R140, [R2+UR10+0x7000] ;  /* 0x0070000a028c783b */ /* 0x0004680008000200 */
[----:B------:R2:W1:Y:S01]  /*6270*/  LDSM.16.M88.4 R136, [R2+UR10+0x7800] ;  /* 0x0078000a0288783b */ /* 0x0004620008000200 */
[----:B---34-:R-:W-:Y:S05]  /*6280*/  @!P3 BRA `(.L_x_6) ;  /* 0x000000040004b947 */ /* 0x018fea0003800000 */
[----:B-1----:R-:W-:Y:S01]  /*6290*/  IMAD.MOV.U32 R4, RZ, RZ, R36 ;  /* 0x000000ffff047224 */ /* 0x002fe200078e0024 */
[----:B------:R-:W-:Y:S01]  /*62a0*/  MOV R26, R60 ;  /* 0x0000003c001a7202 */ /* 0x000fe20000000f00 */
[----:B------:R-:W-:Y:S01]  /*62b0*/  IMAD.MOV.U32 R36, RZ, RZ, R37 ;  /* 0x000000ffff247224 */ /* 0x000fe200078e0025 */
[----:B------:R-:W-:Y:S01]  /*62c0*/  MOV R9, R166 ;  /* 0x000000a600097202 */ /* 0x000fe20000000f00 */
[----:B------:R-:W-:Y:S01]  /*62d0*/  IMAD.MOV.U32 R37, RZ, RZ, R39 ;  /* 0x000000ffff257224 */ /* 0x000fe200078e0027 */
[----:B------:R-:W-:Y:S01]  /*62e0*/  MOV R60, R145 ;  /* 0x00000091003c7202 */ /* 0x000fe20000000f00 */
[----:B------:R-:W-:Y:S01]  /*62f0*/  IMAD.MOV.U32 R39, RZ, RZ, R43 ;  /* 0x000000ffff277224 */ /* 0x000fe200078e002b */
[----:B------:R-:W-:Y:S01]  /*6300*/  MOV R43, R47 ;  /* 0x0000002f002b7202 */ /* 0x000fe20000000f00 */
[----:B------:R-:W-:Y:S02]  /*6310*/  IMAD.MOV.U32 R47, RZ, RZ, R51 ;  /* 0x000000ffff2f7224 */ /* 0x000fe400078e0033 */
[----:B------:R-:W-:-:S02]  /*6320*/  IMAD.MOV.U32 R51, RZ, RZ, R55 ;  /* 0x000000ffff337224 */ /* 0x000fc400078e0037 */
[----:B------:R-:W-:Y:S02]  /*6330*/  IMAD.MOV.U32 R55, RZ, RZ, R59 ;  /* 0x000000ffff377224 */ /* 0x000fe400078e003b */
[----:B------:R-:W-:Y:S02]  /*6340*/  IMAD.MOV.U32 R5, RZ, RZ, R38 ;  /* 0x000000ffff057224 */ /* 0x000fe400078e0026 */
[----:B------:R-:W-:Y:S02]  /*6350*/  IMAD.MOV.U32 R7, RZ, RZ, R42 ;  /* 0x000000ffff077224 */ /* 0x000fe400078e002a */
[----:B------:R-:W-:Y:S02]  /*6360*/  IMAD.MOV.U32 R11, RZ, RZ, R46 ;  /* 0x000000ffff0b7224 */ /* 0x000fe400078e002e */
        /* <DEDUP_REMOVED lines=49> */
[----:B------:R-:W-:-:S04]  /*6680*/  IMAD.MOV.U32 R67, RZ, RZ, R139 ;  /* 0x000000ffff437224 */ /* 0x000fc800078e008b */
[----:B------:R3:W-:Y:S03]  /*6690*/  STTM.x64 tmem[UR11+0x100], R4 ;  /* 0x00010004000079ed */ /* 0x0007e6000834000b */
.L_x_6:
[----:B-1----:R-:W1:Y:S01]  /*66a0*/  LDC R136, c[0x0][0x3a0] ;  /* 0x0000e800ff887b82 */ /* 0x002e620000000800 */
[C---:B------:R-:W-:Y:S01]  /*66b0*/  IMAD.SHL.U32 R137, R215.reuse, 0x4, RZ ;  /* 0x00000004d7897824 */ /* 0x040fe200078e00ff */
[----:B---3--:R-:W-:Y:S01]  /*66c0*/  SHF.R.S32.HI R4, RZ, 0x1f, R215 ;  /* 0x0000001fff047819 */ /* 0x008fe200000114d7 */
[----:B------:R-:W3:Y:S01]  /*66d0*/  FENCE.VIEW.ASYNC.T ;  /* 0x00000000000073c6 */ /* 0x000ee20000000200 */
[----:B------:R-:W-:Y:S02]  /*66e0*/  UIADD3 UR20, UPT, UPT, UR15, 0x100, URZ ;  /* 0x000001000f147890 */ /* 0x000fe4000fffe0ff */
[----:B------:R-:W-:Y:S01]  /*66f0*/  SHF.L.U64.HI R69, R215, 0x2, R4 ;  /* 0x00000002d7457819 */ /* 0x000fe20000010204 */
[----:B------:R4:W-:Y:S01]  /*6700*/  STL [R1+0x54], R137 ;  /* 0x0000548901007387 */ /* 0x0009e20000100800 */
[----:B---3--:R-:W-:Y:S01]  /*6710*/  BAR.SYNC.DEFER_BLOCKING 0x0 ;  /* 0x0000000000007b1d */ /* 0x008fe20000010000 */
[-C--:B------:R-:W-:Y:S02]  /*6720*/  IADD3 R6, P0, PT, R238, R137.reuse, RZ ;  /* 0x00000089ee067210 */ /* 0x080fe40007f1e0ff */
[----:B------:R-:W-:-:S02]  /*6730*/  IADD3 R16, P6, PT, R222, R137, RZ ;  /* 0x00000089de107210 */ /* 0x000fc40007fde0ff */
[----:B------:R-:W-:-:S03]  /*6740*/  IADD3 R8, P2, PT, R236, R137, RZ ;  /* 0x00000089ec087210 */ /* 0x000fc60007f5e0ff */
[----:B------:R-:W3:Y:S01]  /*6750*/  LDC R138, c[0x0][0x3a0] ;  /* 0x0000e800ff8a7b82 */ /* 0x000ee20000000800 */
[-C--:B------:R-:W-:Y:S01]  /*6760*/  IADD3 R14, P3, PT, R226, R137.reuse, RZ ;  /* 0x00000089e20e7210 */ /* 0x080fe20007f7e0ff */
[--C-:B------:R-:W-:Y:S01]  /*6770*/  IMAD.X R17, R223, 0x1, R69.reuse, P6 ;  /* 0x00000001df117824 */ /* 0x100fe200030e0645 */
[-C--:B------:R-:W-:Y:S01]  /*6780*/  IADD3 R24, P6, PT, R84, R137.reuse, RZ ;  /* 0x0000008954187210 */ /* 0x080fe20007fde0ff */
[--C-:B------:R-:W-:Y:S01]  /*6790*/  IMAD.X R9, R237, 0x1, R69.reuse, P2 ;  /* 0x00000001ed097824 */ /* 0x100fe200010e0645 */
[-C--:B------:R-:W-:Y:S01]  /*67a0*/  IADD3 R12, P2, PT, R230, R137.reuse, RZ ;  /* 0x00000089e60c7210 */ /* 0x080fe20007f5e0ff */
[--C-:B------:R-:W-:Y:S01]  /*67b0*/  IMAD.X R15, R227, 0x1, R69.reuse, P3 ;  /* 0x00000001e30f7824 */ /* 0x100fe200018e0645 */
[-C--:B------:R-:W-:Y:S01]  /*67c0*/  IADD3 R22, P3, PT, R80, R137.reuse, RZ ;  /* 0x0000008950167210 */ /* 0x080fe20007f7e0ff */
[----:B-1----:R-:W-:Y:S02]  /*67d0*/  VIADD R7, R136, 0xffffffbf ;  /* 0xffffffbf88077836 */ /* 0x002fe40000000000 */
[--C-:B------:R-:W-:Y:S01]  /*67e0*/  IMAD.X R25, R85, 0x1, R69.reuse, P6 ;  /* 0x0000000155197824 */ /* 0x100fe200030e0645 */
[-C--:B------:R-:W-:Y:S01]  /*67f0*/  IADD3 R30, P6, PT, R100, R137.reuse, RZ ;  /* 0x00000089641e7210 */ /* 0x080fe20007fde0ff */
[--C-:B------:R-:W-:Y:S01]  /*6800*/  IMAD.X R13, R231, 0x1, R69.reuse, P2 ;  /* 0x00000001e70d7824 */ /* 0x100fe200010e0645 */
[----:B------:R-:W-:Y:S01]  /*6810*/  ISETP.GE.U32.AND P5, PT, R7, 0x7fffffa0, PT ;  /* 0x7fffffa00700780c */ /* 0x000fe20003fa6070 */
[--C-:B------:R-:W-:Y:S01]  /*6820*/  IMAD.X R7, R239, 0x1, R69.reuse, P0 ;  /* 0x00000001ef077824 */ /* 0x100fe200000e0645 */
[-C--:B------:R-:W-:Y:S01]  /*6830*/  IADD3 R10, P0, PT, R234, R137.reuse, RZ ;  /* 0x00000089ea0a7210 */ /* 0x080fe20007f1e0ff */
[--C-:B------:R-:W-:Y:S01]  /*6840*/  IMAD.X R31, R101, 0x1, R69.reuse, P6 ;  /* 0x00000001651f7824 */ /* 0x100fe200030e0645 */
[-C--:B------:R-:W-:Y:S01]  /*6850*/  IADD3 R34, P6, PT, R104, R137.reuse, RZ ;  /* 0x0000008968227210 */ /* 0x080fe20007fde0ff */
[--C-:B------:R-:W-:Y:S01]  /*6860*/  IMAD.X R23, R81, 0x1, R69.reuse, P3 ;  /* 0x0000000151177824 */ /* 0x100fe200018e0645 */
[-C--:B------:R-:W-:Y:S01]  /*6870*/  IADD3 R20, P2, PT, R76, R137.reuse, RZ ;  /* 0x000000894c147210 */ /* 0x080fe20007f5e0ff */
[--C-:B------:R-:W-:Y:S01]  /*6880*/  IMAD.X R11, R235, 0x1, R69.reuse, P0 ;  /* 0x00000001eb0b7824 */ /* 0x100fe200000e0645 */
[-C--:B------:R-:W-:Y:S01]  /*6890*/  IADD3 R18, P0, PT, R70, R137.reuse, RZ ;  /* 0x0000008946127210 */ /* 0x080fe20007f1e0ff */
[--C-:B------:R-:W-:Y:S01]  /*68a0*/  IMAD.X R35, R105, 0x1, R69.reuse, P6 ;  /* 0x0000000169237824 */ /* 0x100fe200030e0645 */
[----:B------:R-:W-:Y:S01]  /*68b0*/  IADD3 R38, P6, PT, R108, R137, RZ ;  /* 0x000000896c267210 */ /* 0x000fe20007fde0ff */
[--C-:B------:R-:W-:Y:S01]  /*68c0*/  IMAD.X R21, R77, 0x1, R69.reuse, P2 ;  /* 0x000000014d157824 */ /* 0x100fe200010e0645 */
[----:B------:R-:W-:Y:S01]  /*68d0*/  IADD3.X R19, PT, PT, R71, R69, RZ, P0, !PT ;  /* 0x0000004547137210 */ /* 0x000fe200007fe4ff */
[----:B---3--:R-:W-:Y:S01]  /*68e0*/  VIADD R138, R138, 0x1f ;  /* 0x0000001f8a8a7836 */ /* 0x008fe20000000000 */
[-C--:B------:R-:W-:Y:S01]  /*68f0*/  IADD3 R26, P0, PT, R88, R137.reuse, RZ ;  /* 0x00000089581a7210 */ /* 0x080fe20007f1e0ff */
[--C-:B------:R-:W-:Y:S01]  /*6900*/  IMAD.X R39, R109, 0x1, R69.reuse, P6 ;  /* 0x000000016d277824 */ /* 0x100fe200030e0645 */
[-C--:B------:R-:W-:Y:S01]  /*6910*/  IADD3 R28, P3, PT, R96, R137.reuse, RZ ;  /* 0x00000089601c7210 */ /* 0x080fe20007f7e0ff */
[----:B------:R-:W-:Y:S01]  /*6920*/  VIADD R5, R136, 0xffffffbe ;  /* 0xffffffbe88057836 */ /* 0x000fe20000000000 */
        /* <DEDUP_REMOVED lines=17> */
[----:B------:R-:W-:Y:S01]  /*6a40*/  IMAD.X R55, R117, 0x1, R69, P6 ;  /* 0x0000000175377824 */ /* 0x000fe200030e0645 */
[----:B------:R-:W-:-:S02]  /*6a50*/  IADD3.X R53, PT, PT, R83, R69, RZ, P0, !PT ;  /* 0x0000004553357210 */ /* 0x000fc400007fe4ff */
[-C--:B------:R-:W-:Y:S01]  /*6a60*/  IADD3 R64, P0, PT, R94, R137.reuse, RZ ;  /* 0x000000895e407210 */ /* 0x080fe20007f1e0ff */
[--C-:B------:R-:W-:Y:S01]  /*6a70*/  IMAD.X R51, R79, 0x1, R69.reuse, P3 ;  /* 0x000000014f337824 */ /* 0x100fe200018e0645 */
[-C--:B------:R-:W-:Y:S02]  /*6a80*/  IADD3 R48, P2, PT, R74, R137.reuse, RZ ;  /* 0x000000894a307210 */ /* 0x080fe40007f5e0ff */
        /* <DEDUP_REMOVED lines=16> */
[----:B------:R-:W-:Y:S01]  /*6b90*/  ISETP.NE.U32.AND P0, PT, RZ, UR7, PT ;  /* 0x00000007ff007c0c */ /* 0x000fe2000bf05070 */
[----:B------:R-:W-:Y:S01]  /*6ba0*/  IMAD.X R63, R103, 0x1, R69, P3 ;  /* 0x00000001673f7824 */ /* 0x000fe200018e0645 */
[----:B------:R-:W-:-:S02]  /*6bb0*/  IADD3 R60, P2, PT, R98, R137, RZ ;  /* 0x00000089623c7210 */ /* 0x000fc40007f5e0ff */
[----:B------:R-:W-:Y:S02]  /*6bc0*/  IADD3 R78, P3, PT, R114, R137, RZ ;  /* 0x00000089724e7210 */ /* 0x000fe40007f7e0ff */
[----:B------:R-:W-:Y:S01]  /*6bd0*/  IADD3.X R87, PT, PT, R129, R69, RZ, P6, !PT ;  /* 0x0000004581577210 */ /* 0x000fe200037fe4ff */
[--C-:B------:R-:W-:Y:S01]  /*6be0*/  IMAD.X R61, R99, 0x1, R69.reuse, P2 ;  /* 0x00000001633d7824 */ /* 0x100fe200010e0645 */
[----:B------:R-:W-:Y:S01]  /*6bf0*/  ISETP.LT.OR P6, PT, R138, 0x20, P0 ;  /* 0x000000208a00780c */ /* 0x000fe200007c1670 */
[----:B------:R-:W-:Y:S01]  /*6c00*/  IMAD.X R79, R115, 0x1, R69, P3 ;  /* 0x00000001734f7824 */ /* 0x000fe200018e0645 */
[----:B------:R-:W-:Y:S01]  /*6c10*/  ISETP.GE.U32.AND P4, PT, R5, 0x7fffff9f, PT ;  /* 0x7fffff9f0500780c */ /* 0x000fe20003f86070 */
[----:B------:R-:W-:Y:S01]  /*6c20*/  VIADD R5, R136, 0xffffffbd ;  /* 0xffffffbd88057836 */ /* 0x000fe20000000000 */
[-C--:B------:R-:W-:Y:S02]  /*6c30*/  IADD3 R76, P2, PT, R110, R137.reuse, RZ ;  /* 0x000000896e4c7210 */ /* 0x080fe40007f5e0ff */
[----:B------:R-:W-:-:S03]  /*6c40*/  IADD3 R84, P3, PT, R122, R137, RZ ;  /* 0x000000897a547210 */ /* 0x000fc60007f7e0ff */
[--C-:B------:R-:W-:Y:S01]  /*6c50*/  IMAD.X R77, R111, 0x1, R69.reuse, P2 ;  /* 0x000000016f4d7824 */ /* 0x100fe200010e0645 */
[----:B------:R-:W-:Y:S01]  /*6c60*/  ISETP.GE.U32.AND P2, PT, R5, 0x7fffff9e, PT ;  /* 0x7fffff9e0500780c */ /* 0x000fe20003f46070 */
[----:B------:R-:W-:Y:S01]  /*6c70*/  IMAD.X R85, R123, 0x1, R69, P3 ;  /* 0x000000017b557824 */ /* 0x000fe200018e0645 */
[----:B------:R-:W-:Y:S01]  /*6c80*/  IADD3 R88, P3, PT, R126, R137, RZ ;  /* 0x000000897e587210 */ /* 0x000fe20007f7e0ff */
[----:B------:R-:W-:-:S04]  /*6c90*/  VIADD R5, R136, 0xffffffbc ;  /* 0xffffffbc88057836 */ /* 0x000fc80000000000 */
[----:B------:R-:W-:Y:S01]  /*6ca0*/  IMAD.X R89, R127, 0x1, R69, P3 ;  /* 0x000000017f597824 */ /* 0x000fe200018e0645 */
[----:B------:R-:W-:Y:S01]  /*6cb0*/  ISETP.GE.U32.AND P3, PT, R5, 0x7fffff9d, PT ;  /* 0x7fffff9d0500780c */ /* 0x000fe20003f66070 */
[----:B----4-:R-:W-:-:S12]  /*6cc0*/  @P6 BRA `(.L_x_7) ;  /* 0x0000000000c46947 */ /* 0x010fd80003800000 */
[----:B------:R-:W-:Y:S01]  /*6cd0*/  UIADD3 UR5, UPT, UPT, UR10, 0x10000, URZ ;  /* 0x000100000a057890 */ /* 0x000fe2000fffe0ff */
[----:B------:R-:W-:Y:S01]  /*6ce0*/  UMOV UR4, URZ ;  /* 0x000000ff00047c82 */ /* 0x000fe20008000000 */
[----:B------:R-:W-:Y:S02]  /*6cf0*/  UIADD3 UR8, UPT, UPT, UR15, 0x108, URZ ;  /* 0x000001080f087890 */ /* 0x000fe4000fffe0ff */
[----:B------:R-:W-:Y:S02]  /*6d00*/  USHF.R.U32.HI UR5, URZ, 0x4, UR5 ;  /* 0x00000004ff057899 */ /* 0x000fe40008011605 */
[----:B------:R-:W-:Y:S02]  /*6d10*/  UIADD3 UR9, UPT, UPT, UR15, 0x110, URZ ;  /* 0x000001100f097890 */ /* 0x000fe4000fffe0ff */
[----:B------:R-:W-:Y:S02]  /*6d20*/  USGXT.U32 UR6, UR5, 0xe ;  /* 0x0000000e0506789a */ /* 0x000fe40008000000 */
[----:B------:R-:W-:-:S02]  /*6d30*/  UIADD3 UR13, UPT, UPT, UR15, 0x118, URZ ;  /* 0x000001180f0d7890 */ /* 0x000fc4000fffe0ff */
[----:B------:R-:W-:Y:S02]  /*6d40*/  UIADD3 UR28, UP1, UPT, UR6, 0x2, URZ ;  /* 0x00000002061c7890 */ /* 0x000fe4000ff3e0ff */
[----:B------:R-:W-:Y:S02]  /*6d50*/  UIADD3 UR14, UPT, UPT, UR15, 0x80, URZ ;  /* 0x000000800f0e7890 */ /* 0x000fe4000fffe0ff */
[----:B------:R-:W-:Y:S02]  /*6d60*/  UIADD3.X UR29, UPT, UPT, UR4, 0x40004040, URZ, UP1, !UPT ;  /* 0x40004040041d7890 */ /* 0x000fe40008ffe4ff */
[----:B------:R-:W-:Y:S02]  /*6d70*/  UIADD3 UR21, UPT, UPT, UR15, 0x120, URZ ;  /* 0x000001200f157890 */ /* 0x000fe4000fffe0ff */
[----:B------:R-:W-:Y:S02]  /*6d80*/  UIADD3.64 UR16, UPT, UPT, UR28, 0x2, URZ ;  /* 0x000000021c107897 */ /* 0x000fe4000fffe0ff */
[----:B------:R-:W-:-:S02]  /*6d90*/  UIADD3.64 UR22, UPT, UPT, UR28, 0x4, URZ ;  /* 0x000000041c167897 */ /* 0x000fc4000fffe0ff */
[----:B------:R-:W-:Y:S02]  /*6da0*/  UIADD3 UR27, UPT, UPT, UR15, 0x80, URZ ;  /* 0x000000800f1b7890 */ /* 0x000fe4000fffe0ff */
[----:B------:R-:W-:Y:S02]  /*6db0*/  UIADD3 UR24, UPT, UPT, UR15, 0x128, URZ ;  /* 0x000001280f187890 */ /* 0x000fe4000fffe0ff */
[----:B------:R-:W-:Y:S02]  /*6dc0*/  UIADD3 UR42, UPT, UPT, UR15, 0x80, URZ ;  /* 0x000000800f2a7890 */ /* 0x000fe4000fffe0ff */
[----:B------:R-:W-:Y:S01]  /*6dd0*/  UIADD3 UR25, UPT, UPT, UR15, 0x130, URZ ;  /* 0x000001300f197890 */ /* 0x000fe2000fffe0ff */
[----:B------:R-:W-:Y:S01]  /*6de0*/  UMOV UR30, 0x0 ;  /* 0x00000000001e7882 */ /* 0x000fe20000000000 */
[----:B------:R-:W-:Y:S01]  /*6df0*/  UMOV UR31, 0x8200910 ;  /* 0x08200910001f7882 */ /* 0x000fe20000000000 */
[----:B------:R-:W-:Y:S02]  /*6e00*/  UIADD3 UR43, UPT, UPT, UR15, 0x80, URZ ;  /* 0x000000800f2b7890 */ /* 0x000fe4000fffe0ff */
[----:B------:R-:W-:Y:S01]  /*6e10*/  UIADD3 UR26, UPT, UPT, UR15, 0x138, URZ ;  /* 0x000001380f1a7890 */ /* 0x000fe2000fffe0ff */
[----:B------:R-:W-:Y:S01]  /*6e20*/  UMOV UR7, 0x40004040 ;  /* 0x4000404000077882 */ /* 0x000fe20000000000 */
[----:B------:R-:W-:Y:S01]  /*6e30*/  UMOV UR32, 0x0 ;  /* 0x0000000000207882 */ /* 0x000fe20000000000 */
[----:B------:R-:W-:Y:S01]  /*6e40*/  UMOV UR33, 0x8200910 ;  /* 0x0820091000217882 */ /* 0x000fe20000000000 */
[----:B------:R-:W-:Y:S01]  /*6e50*/  UMOV UR34, 0x0 ;  /* 0x0000000000227882 */ /* 0x000fe20000000000 */
[----:B------:R-:W-:Y:S01]  /*6e60*/  UMOV UR35, 0x8200910 ;  /* 0x0820091000237882 */ /* 0x000fe20000000000 */
[----:B------:R1:W-:Y:S01]  /*6e70*/  UTCHMMA tmem[UR20], gdesc[UR6], tmem[UR15], tmem[UR30], idesc[UR31], !UPT ;  /* 0x00ff1e06140079ea */ /* 0x0003e2000f80000f */
[----:B------:R-:W-:Y:S01]  /*6e80*/  UMOV UR36, 0x0 ;  /* 0x0000000000247882 */ /* 0x000fe20000000000 */
[----:B------:R-:W-:Y:S01]  /*6e90*/  UMOV UR37, 0x8200910 ;  /* 0x0820091000257882 */ /* 0x000fe20000000000 */
[----:B------:R1:W-:Y:S01]  /*6ea0*/  UTCHMMA tmem[UR8], gdesc[UR28], tmem[UR15], tmem[UR32], idesc[UR33], UPT ;  /* 0x00ff201c080079ea */ /* 0x0003e2000b80000f */
        /* <DEDUP_REMOVED lines=8> */
[----:B------:R-:W-:Y:S01]  /*6f30*/  UMOV UR4, UR12 ;  /* 0x0000000c00047c82 */ /* 0x000fe20008000000 */
[----:B------:R-:W-:Y:S01]  /*6f40*/  UMOV UR5, URZ ;  /* 0x000000ff00057c82 */ /* 0x000fe20008000000 */
[----:B------:R1:W-:Y:S01]  /*6f50*/  UTCHMMA tmem[UR21], gdesc[UR6], tmem[UR14], tmem[UR38], idesc[UR39], !UPT ;  /* 0x00ff2606150079ea */ /* 0x0003e2000f80000e */
[----:B------:R-:W-:Y:S01]  /*6f60*/  UMOV UR46, 0x0 ;  /* 0x00000000002e7882 */ /* 0x000fe20000000000 */
[----:B------:R-:W-:Y:S01]  /*6f70*/  UMOV UR47, 0x8200910 ;  /* 0x08200910002f7882 */ /* 0x000fe20000000000 */
[----:B------:R1:W-:Y:S01]  /*6f80*/  UTCHMMA tmem[UR24], gdesc[UR28], tmem[UR27], tmem[UR40], idesc[UR41], UPT ;  /* 0x00ff281c180079ea */ /* 0x0003e2000b80001b */
[----:B------:R-:W-:Y:S01]  /*6f90*/  UMOV UR4, UR4 ;  /* 0x0000000400047c82 */ /* 0x000fe20008000000 */
[----:B------:R1:W-:Y:S01]  /*6fa0*/  UTCHMMA tmem[UR25], gdesc[UR16], tmem[UR42], tmem[UR44], idesc[UR45], UPT ;  /* 0x00ff2c10190079ea */ /* 0x0003e2000b80002a */
[----:B------:R1:W-:Y:S01]  /*6fb0*/  UTCHMMA tmem[UR26], gdesc[UR22], tmem[UR43], tmem[UR46], idesc[UR47], UPT ;  /* 0x00ff2e161a0079ea */ /* 0x0003e2000b80002b */
[----:B------:R1:W-:Y:S01]  /*6fc0*/  UTCBAR [UR4], URZ ;  /* 0x000000ff040073e9 */ /* 0x0003e200080000ff */
[----:B------:R-:W-:Y:S01]  /*6fd0*/  NOP ;  /* 0x0000000000007918 */ /* 0x000fe20000000000 */
.L_x_7:
[----:B------:R-:W3:Y:S04]  /*6fe0*/  LDL.LU.64 R144, [R1+0xa0] ;  /* 0x0000a00001907983 */ /* 0x000ee80000300a00 */
[----:B------:R-:W4:Y:S04]  /*6ff0*/  LDL.LU.64 R118, [R1+0x8] ;  /* 0x0000080001767983 */ /* 0x000f280000300a00 */
[----:B------:R-:W5:Y:S04]  /*7000*/  LDL.LU.64 R138, [R1+0x70] ;  /* 0x00007000018a7983 */ /* 0x000f680000300a00 */
[----:B--2---:R-:W2:Y:S04]  /*7010*/  LDL.LU.64 R128, [R1+0x60] ;  /* 0x0000600001807983 */ /* 0x004ea80000300a00 */
[----:B------:R-:W3:Y:S04]  /*7020*/  LDL.LU.64 R146, [R1+0xb0] ;  /* 0x0000b00001927983 */ /* 0x000ee80000300a00 */
[----:B------:R-:W4:Y:S04]  /*7030*/  LDL.LU.64 R140, [R1+0x80] ;  /* 0x00008000018c7983 */ /* 0x000f280000300a00 */
[----:B------:R-:W4:Y:S04]  /*7040*/  LDL.LU.64 R148, [R1+0xc0] ;  /* 0x0000c00001947983 */ /* 0x000f280000300a00 */
[----:B------:R-:W4:Y:S04]  /*7050*/  LDL.LU.64 R116, [R1+0x18] ;  /* 0x0000180001747983 */ /* 0x000f280000300a00 */
[----:B------:R-:W4:Y:S04]  /*7060*/  LDL.LU.64 R120, [R1+0x28] ;  /* 0x0000280001787983 */ /* 0x000f280000300a00 */
[----:B------:R-:W4:Y:S04]  /*7070*/  LDL.LU.64 R122, [R1+0xd0] ;  /* 0x0000d000017a7983 */ /* 0x000f280000300a00 */
[----:B------:R-:W4:Y:S04]  /*7080*/  LDL.LU.64 R150, [R1+0xd8] ;  /* 0x0000d80001967983 */ /* 0x000f280000300a00 */
[----:B------:R-:W5:Y:S04]  /*7090*/  LDL.LU.64 R96, [R1+0x90] ;  /* 0x0000900001607983 */ /* 0x000f680000300a00 */
[----:B------:R-:W5:Y:S04]  /*70a0*/  LDL.LU.64 R98, [R1+0x48] ;  /* 0x0000480001627983 */ /* 0x000f680000300a00 */
[----:B------:R-:W5:Y:S01]  /*70b0*/  LDL.LU.64 R124, [R1+0x38] ;  /* 0x00003800017c7983 */ /* 0x000f620000300a00 */
[----:B------:R-:W-:-:S02]  /*70c0*/  VIADD R5, R136, 0xffffffba ;  /* 0xffffffba88057836 */ /* 0x000fc40000000000 */
[C---:B------:R-:W-:Y:S01]  /*70d0*/  VIADD R70, R136.reuse, 0xffffffa3 ;  /* 0xffffffa388467836 */ /* 0x040fe20000000000 */
[----:B------:R-:W-:Y:S06]  /*70e0*/  BAR.SYNC.DEFER_BLOCKING 0x0 ;  /* 0x0000000000007b1d */ /* 0x000fec0000010000 */
[----:B------:R-:W-:Y:S01]  /*70f0*/  @!PT LDS RZ, [RZ] ;  /* 0x00000000fffff984 */ /* 0x000fe20000000800 */
[----:B------:R-:W-:Y:S01]  /*7100*/  @!PT LDS RZ, [RZ] ;  /* 0x00000000fffff984 */ /* 0x000fe20000000800 */
[----:B------:R-:W-:Y:S01]  /*7110*/  @!PT LDS RZ, [RZ] ;  /* 0x00000000fffff984 */ /* 0x000fe20000000800 */
[----:B------:R1:W-:Y:S04]  /*7120*/  LDGSTS.E [R217], desc[UR18][R6.64], !P5 ;  /* 0x0000000006d97fae */ /* 0x0003e8000e9a1012 */
[----:B------:R1:W-:Y:S04]  /*7130*/  LDGSTS.E [R217+0x200], desc[UR18][R8.64], !P5 ;  /* 0x0020000008d97fae */ /* 0x0003e8000e9a1012 */
[----:B------:R1:W-:Y:S02]  /*7140*/  LDGSTS.E [R217+0x400], desc[UR18][R10.64], !P4 ;  /* 0x004000000ad97fae */ /* 0x0003e4000e1a1012 */
[----:B-1----:R-:W-:Y:S01]  /*7150*/  VIADD R7, R136, 0xffffffbb ;  /* 0xffffffbb88077836 */ /* 0x002fe20000000000 */
[-C--:B------:R-:W-:Y:S01]  /*7160*/  IADD3 R6, P5, PT, R130, R137.reuse, RZ ;  /* 0x0000008982067210 */ /* 0x080fe20007fbe0ff */
[----:B------:R1:W-:Y:S01]  /*7170*/  LDGSTS.E [R217+0x600], desc[UR18][R36.64], !P4 ;  /* 0x0060000024d97fae */ /* 0x0003e2000e1a1012 */
[----:B------:R-:W-:-:S02]  /*7180*/  IADD3 R8, P6, PT, R132, R137, RZ ;  /* 0x0000008984087210 */ /* 0x000fc40007fde0ff */
[----:B------:R-:W-:Y:S01]  /*7190*/  ISETP.GE.U32.AND P4, PT, R7, 0x7fffff9c, PT ;  /* 0x7fffff9c0700780c */ /* 0x000fe20003f86070 */
[--C-:B------:R-:W-:Y:S01]  /*71a0*/  IMAD.X R7, R131, 0x1, R69.reuse, P5 ;  /* 0x0000000183077824 */ /* 0x100fe200028e0645 */
[----:B------:R-:W-:Y:S01]  /*71b0*/  ISETP.GE.U32.AND P5, PT, R5, 0x7fffff9b, PT ;  /* 0x7fffff9b0500780c */ /* 0x000fe20003fa6070 */
[----:B------:R1:W-:Y:S01]  /*71c0*/  LDGSTS.E [R217+0x800], desc[UR18][R12.64], !P2 ;  /* 0x008000000cd97fae */ /* 0x0003e2000d1a1012 */
[C---:B------:R-:W-:Y:S02]  /*71d0*/  VIADD R11, R136.reuse, 0xffffffb9 ;  /* 0xffffffb9880b7836 */ /* 0x040fe40000000000 */
[C---:B------:R-:W-:Y:S01]  /*71e0*/  VIADD R5, R136.reuse, 0xffffffb8 ;  /* 0xffffffb888057836 */ /* 0x040fe20000000000 */
[----:B------:R1:W-:Y:S01]  /*71f0*/  LDGSTS.E [R217+0xa00], desc[UR18][R40.64], !P2 ;  /* 0x00a0000028d97fae */ /* 0x0003e2000d1a1012 */
[----:B------:R-:W-:Y:S01]  /*7200*/  IMAD.X R9, R133, 0x1, R69, P6 ;  /* 0x0000000185097824 */ /* 0x000fe200030e0645 */
[----:B------:R-:W-:Y:S01]  /*7210*/  ISETP.GE.U32.AND P2, PT, R11, 0x7fffff9a, PT ;  /* 0x7fffff9a0b00780c */ /* 0x000fe20003f46070 */
[----:B-1----:R-:W-:Y:S01]  /*7220*/  VIADD R36, R136, 0xffffffac ;  /* 0xffffffac88247836 */ /* 0x002fe20000000000 */
[----:B------:R1:W-:Y:S04]  /*7230*/  LDGSTS.E [R217+0xc00], desc[UR18][R14.64], !P3 ;  /* 0x00c000000ed97fae */ /* 0x0003e8000d9a1012 */
[----:B------:R-:W-:Y:S01]  /*7240*/  LDGSTS.E [R217+0xe00], desc[UR18][R42.64], !P3 ;  /* 0x00e000002ad97fae */ /* 0x000fe2000d9a1012 */
[----:B------:R-:W-:-:S02]  /*7250*/  IADD3 R10, P3, PT, R134, R137, RZ ;  /* 0x00000089860a7210 */ /* 0x000fc40007f7e0ff */
[-C--:B------:R-:W-:Y:S01]  /*7260*/  IADD3 R12, P6, PT, R168, R137.reuse, RZ ;  /* 0x00000089a80c7210 */ /* 0x080fe20007fde0ff */
[----:B------:R1:W-:Y:S01]  /*7270*/  LDGSTS.E [R217+0x1000], desc[UR18][R16.64], !P4 ;  /* 0x0100000010d97fae */ /* 0x0003e2000e1a1012 */
[C---:B------:R-:W-:Y:S02]  /*7280*/  VIADD R41, R136.reuse, 0xffffffa8 ;  /* 0xffffffa888297836 */ /* 0x040fe40000000000 */
[--C-:B------:R-:W-:Y:S01]  /*7290*/  IMAD.X R11, R135, 0x1, R69.reuse, P3 ;  /* 0x00000001870b7824 */ /* 0x100fe200018e0645 */
[----:B------:R-:W-:Y:S01]  /*72a0*/  LDGSTS.E [R217+0x1200], desc[UR18][R44.64], !P4 ;  /* 0x012000002cd97fae */ /* 0x000fe2000e1a1012 */
[C---:B-1----:R-:W-:Y:S01]  /*72b0*/  VIADD R15, R136.reuse, 0xffffffb7 ;  /* 0xffffffb7880f7836 */ /* 0x042fe20000000000 */
[----:B------:R-:W-:Y:S01]  /*72c0*/  ISETP.GE.U32.AND P3, PT, R5, 0x7fffff99, PT ;  /* 0x7fffff990500780c */ /* 0x000fe20003f66070 */
[----:B------:R-:W-:Y:S01]  /*72d0*/  VIADD R5, R136, 0xffffffb6 ;  /* 0xffffffb688057836 */ /* 0x000fe20000000000 */
[-C--:B------:R-:W-:Y:S01]  /*72e0*/  IADD3 R14, P4, PT, R170, R137.reuse, RZ ;  /* 0x00000089aa0e7210 */ /* 0x080fe20007f9e0ff */
[----:B------:R1:W-:Y:S01]  /*72f0*/  LDGSTS.E [R217+0x1400], desc[UR18][R18.64], !P5 ;  /* 0x0140000012d97fae */ /* 0x0003e2000e9a1012 */
[----:B------:R-:W-:Y:S01]  /*7300*/  IMAD.X R13, R169, 0x1, R69, P6 ;  /* 0x00000001a90d7824 */ /* 0x000fe200030e0645 */
[----:B------:R-:W-:-:S02]  /*7310*/  IADD3 R16, P6, PT, R172, R137, RZ ;  /* 0x00000089ac107210 */ /* 0x000fc40007fde0ff */
[----:B------:R1:W-:Y:S01]  /*7320*/  LDGSTS.E [R217+0x1600], desc[UR18][R48.64], !P5 ;  /* 0x0160000030d97fae */ /* 0x0003e2000e9a1012 */
[----:B------:R-:W-:Y:S01]  /*7330*/  ISETP.GE.U32.AND P5, PT, R15, 0x7fffff98, PT ;  /* 0x7fffff980f00780c */ /* 0x000fe20003fa6070 */
[--C-:B------:R-:W-:Y:S01]  /*7340*/  IMAD.X R15, R171, 0x1, R69.reuse, P4 ;  /* 0x00000001ab0f7824 */ /* 0x100fe200020e0645 */
[----:B------:R-:W-:Y:S01]  /*7350*/  ISETP.GE.U32.AND P4, PT, R5, 0x7fffff97, PT ;  /* 0x7fffff970500780c */ /* 0x000fe20003f86070 */
[----:B------:R1:W-:Y:S01]  /*7360*/  LDGSTS.E [R217+0x1800], desc[UR18][R20.64], !P2 ;  /* 0x0180000014d97fae */ /* 0x0003e2000d1a1012 */
[----:B------:R-:W-:Y:S02]  /*7370*/  IMAD.X R17, R173, 0x1, R69, P6 ;  /* 0x00000001ad117824 */ /* 0x000fe400030e0645 */
[C---:B------:R-:W-:Y:S01]  /*7380*/  VIADD R5, R136.reuse, 0xffffffb4 ;  /* 0xffffffb488057836 */ /* 0x040fe20000000000 */
[----:B------:R-:W-:Y:S01]  /*7390*/  LDGSTS.E [R217+0x1a00], desc[UR18][R50.64], !P2 ;  /* 0x01a0000032d97fae */ /* 0x000fe2000d1a1012 */
[C---:B-1----:R-:W-:Y:S02]  /*73a0*/  VIADD R19, R136.reuse, 0xffffffb5 ;  /* 0xffffffb588137836 */ /* 0x042fe40000000000 */
[C---:B------:R-:W-:Y:S01]  /*73b0*/  VIADD R45, R136.reuse, 0xffffffaa ;  /* 0xffffffaa882d7836 */ /* 0x040fe20000000000 */
[----:B------:R1:W-:Y:S01]  /*73c0*/  LDGSTS.E [R217+0x1c00], desc[UR18][R22.64], !P3 ;  /* 0x01c0000016d97fae */ /* 0x0003e2000d9a1012 */
[----:B------:R-:W-:-:S02]  /*73d0*/  IADD3 R49, PT, PT, R136, -0x55, RZ ;  /* 0xffffffab88317810 */ /* 0x000fc40007ffe0ff */
[----:B------:R-:W-:Y:S01]  /*73e0*/  ISETP.GE.U32.AND P6, PT, R19, 0x7fffff96, PT ;  /* 0x7fffff961300780c */ /* 0x000fe20003fc6070 */
[----:B------:R-:W-:Y:S01]  /*73f0*/  LDGSTS.E [R217+0x1e00], desc[UR18][R52.64], !P3 ;  /* 0x01e0000034d97fae */ /* 0x000fe2000d9a1012 */
[-C--:B------:R-:W-:Y:S02]  /*7400*/  IADD3 R18, P3, PT, R174, R137.reuse, RZ ;  /* 0x00000089ae127210 */ /* 0x080fe40007f7e0ff */
[----:B------:R-:W-:Y:S01]  /*7410*/  IADD3 R20, P2, PT, R176, R137, RZ ;  /* 0x00000089b0147210 */ /* 0x000fe20007f5e0ff */
[----:B------:R1:W-:Y:S02]  /*7420*/  LDGSTS.E [R217+0x2000], desc[UR18][R24.64], !P5 ;  /* 0x0200000018d97fae */ /* 0x0003e4000e9a1012 */
[----:B------:R-:W-:Y:S01]  /*7430*/  IMAD.X R19, R175, 0x1, R69, P3 ;  /* 0x00000001af137824 */ /* 0x000fe200018e0645 */
[----:B------:R-:W-:Y:S01]  /*7440*/  ISETP.GE.U32.AND P3, PT, R5, 0x7fffff95, PT ;  /* 0x7fffff950500780c */ /* 0x000fe20003f66070 */
[----:B------:R1:W-:Y:S01]  /*7450*/  LDGSTS.E [R217+0x2200], desc[UR18][R56.64], !P5 ;  /* 0x0220000038d97fae */ /* 0x0003e2000e9a1012 */
[----:B------:R-:W-:Y:S01]  /*7460*/  VIADD R5, R136, 0xffffffb3 ;  /* 0xffffffb388057836 */ /* 0x000fe20000000000 */
[----:B------:R-:W-:-:S02]  /*7470*/  IADD3.X R21, PT, PT, R177, R69, RZ, P2, !PT ;  /* 0x00000045b1157210 */ /* 0x000fc400017fe4ff */
[----:B------:R1:W-:Y:S02]  /*7480*/  LDGSTS.E [R217+0x2400], desc[UR18][R26.64], !P4 ;  /* 0x024000001ad97fae */ /* 0x0003e4000e1a1012 */
[----:B------:R-:W-:Y:S01]  /*7490*/  ISETP.GE.U32.AND P2, PT, R5, 0x7fffff94, PT ;  /* 0x7fffff940500780c */ /* 0x000fe20003f46070 */
[----:B------:R-:W-:Y:S01]  /*74a0*/  VIADD R5, R136, 0xffffffad ;  /* 0xffffffad88057836 */ /* 0x000fe20000000000 */
[----:B------:R-:W-:Y:S01]  /*74b0*/  LDGSTS.E [R217+0x2600], desc[UR18][R58.64], !P4 ;  /* 0x026000003ad97fae */ /* 0x000fe2000e1a1012 */
[-C--:B-1----:R-:W-:Y:S02]  /*74c0*/  IADD3 R22, P4, PT, R178, R137.reuse, RZ ;  /* 0x00000089b2167210 */ /* 0x082fe40007f9e0ff */
[-C--:B------:R-:W-:Y:S01]  /*74d0*/  IADD3 R24, P5, PT, R180, R137.reuse, RZ ;  /* 0x00000089b4187210 */ /* 0x080fe20007fbe0ff */
[----:B------:R1:W-:Y:S01]  /*74e0*/  LDGSTS.E [R217+0x2800], desc[UR18][R32.64], !P6 ;  /* 0x0280000020d97fae */ /* 0x0003e2000f1a1012 */
[----:B------:R-:W-:Y:S02]  /*74f0*/  VIADD R57, R136, 0xffffffa6 ;  /* 0xffffffa688397836 */ /* 0x000fe40000000000 */
[--C-:B------:R-:W-:Y:S01]  /*7500*/  IMAD.X R23, R179, 0x1, R69.reuse, P4 ;  /* 0x00000001b3177824 */ /* 0x100fe200020e0645 */
[----:B------:R-:W-:Y:S01]  /*7510*/  ISETP.GE.U32.AND P4, PT, R36, 0x7fffff8d, PT ;  /* 0x7fffff8d2400780c */ /* 0x000fe20003f86070 */
[--C-:B------:R-:W-:Y:S01]  /*7520*/  IMAD.X R25, R181, 0x1, R69.reuse, P5 ;  /* 0x00000001b5197824 */ /* 0x100fe200028e0645 */
[-C--:B------:R-:W-:Y:S01]  /*7530*/  IADD3 R26, P5, PT, R182, R137.reuse, RZ ;  /* 0x00000089b61a7210 */ /* 0x080fe20007fbe0ff */
[----:B------:R-:W-:Y:S01]  /*7540*/  VIADD R36, R136, 0xffffffae ;  /* 0xffffffae88247836 */ /* 0x000fe20000000000 */
[----:B------:R-:W-:Y:S01]  /*7550*/  SEL R101, RZ, 0x1, P4 ;  /* 0x00000001ff657807 */ /* 0x000fe20002000000 */
[----:B------:R-:W-:Y:S01]  /*7560*/  LDGSTS.E [R217+0x2a00], desc[UR18][R64.64], !P6 ;  /* 0x02a0000040d97fae */ /* 0x000fe2000f1a1012 */
[----:B------:R-:W-:Y:S01]  /*7570*/  ISETP.GE.U32.AND P6, PT, R5, 0x7fffff8e, PT ;  /* 0x7fffff8e0500780c */ /* 0x000fe20003fc6070 */
[--C-:B------:R-:W-:Y:S01]  /*7580*/  IMAD.X R27, R183, 0x1, R69.reuse, P5 ;  /* 0x00000001b71b7824 */ /* 0x100fe200028e0645 */
[-C--:B-1----:R-:W-:Y:S01]  /*7590*/  IADD3 R32, P4, PT, R184, R137.reuse, RZ ;  /* 0x00000089b8207210 */ /* 0x082fe20007f9e0ff */
[----:B------:R-:W-:Y:S01]  /*75a0*/  VIADD R5, R136, 0xffffffaf ;  /* 0xffffffaf88057836 */ /* 0x000fe20000000000 */
[----:B------:R-:W-:Y:S01]  /*75b0*/  ISETP.GE.U32.AND P5, PT, R36, 0x7fffff8f, PT ;  /* 0x7fffff8f2400780c */ /* 0x000fe20003fa6070 */
[----:B------:R-:W-:Y:S01]  /*75c0*/  VIADD R59, R136, 0xffffffa7 ;  /* 0xffffffa7883b7836 */ /* 0x000fe20000000000 */
[----:B------:R-:W-:Y:S01]  /*75d0*/  SEL R102, RZ, 0x1fffe, P6 ;  /* 0x0001fffeff667807 */ /* 0x000fe20003000000 */
[--C-:B------:R-:W-:Y:S01]  /*75e0*/  IMAD.X R33, R185, 0x1, R69.reuse, P4 ;  /* 0x00000001b9217824 */ /* 0x100fe200020e0645 */
[-C--:B------:R-:W-:Y:S01]  /*75f0*/  IADD3 R36, P4, PT, R186, R137.reuse, RZ ;  /* 0x00000089ba247210 */ /* 0x080fe20007f9e0ff */
[----:B------:R-:W-:Y:S01]  /*7600*/  LDGSTS.E [R217+0x2c00], desc[UR18][R28.64], !P3 ;  /* 0x02c000001cd97fae */ /* 0x000fe2000d9a1012 */
[----:B------:R-:W-:Y:S01]  /*7610*/  SEL R103, RZ, 0x4, P5 ;  /* 0x00000004ff677807 */ /* 0x000fe20002800000 */
[----:B------:R-:W-:Y:S01]  /*7620*/  IMAD.IADD R102, R101, 0x1, R102 ;  /* 0x0000000165667824 */ /* 0x000fe200078e0266 */
[-C--:B------:R-:W-:Y:S01]  /*7630*/  IADD3 R40, P5, PT, R188, R137.reuse, RZ ;  /* 0x00000089bc287210 */ /* 0x080fe20007fbe0ff */
[--C-:B------:R-:W-:Y:S01]  /*7640*/  IMAD.X R37, R187, 0x1, R69.reuse, P4 ;  /* 0x00000001bb257824 */ /* 0x100fe200020e0645 */
[----:B------:R-:W-:Y:S01]  /*7650*/  ISETP.GE.U32.AND P4, PT, R41, 0x7fffff89, PT ;  /* 0x7fffff892900780c */ /* 0x000fe20003f86070 */
[----:B------:R1:W-:Y:S01]  /*7660*/  LDGSTS.E [R217+0x2e00], desc[UR18][R60.64], !P3 ;  /* 0x02e000003cd97fae */ /* 0x0003e2000d9a1012 */
[----:B------:R-:W-:Y:S01]  /*7670*/  ISETP.GE.U32.AND P6, PT, R5, 0x7fffff90, PT ;  /* 0x7fffff900500780c */ /* 0x000fe20003fc6070 */
[--C-:B------:R-:W-:Y:S01]  /*7680*/  IMAD.X R41, R189, 0x1, R69.reuse, P5 ;  /* 0x00000001bd297824 */ /* 0x100fe200028e0645 */
[-C--:B------:R-:W-:Y:S01]  /*7690*/  IADD3 R42, P5, PT, R190, R137.reuse, RZ ;  /* 0x00000089be2a7210 */ /* 0x080fe20007fbe0ff */
[----:B------:R-:W-:Y:S01]  /*76a0*/  VIADD R5, R136, 0xffffffa9 ;  /* 0xffffffa988057836 */ /* 0x000fe20000000000 */
[----:B------:R-:W-:Y:S01]  /*76b0*/  SEL R105, RZ, 0x1, P4 ;  /* 0x00000001ff697807 */ /* 0x000fe20002000000 */
[----:B------:R-:W-:Y:S01]  /*76c0*/  LDGSTS.E [R217+0x3000], desc[UR18][R30.64], !P2 ;  /* 0x030000001ed97fae */ /* 0x000fe2000d1a1012 */
[-C--:B------:R-:W-:Y:S01]  /*76d0*/  IADD3 R44, P4, PT, R192, R137.reuse, RZ ;  /* 0x00000089c02c7210 */ /* 0x080fe20007f9e0ff */
[--C-:B------:R-:W-:Y:S01]  /*76e0*/  IMAD.X R43, R191, 0x1, R69.reuse, P5 ;  /* 0x00000001bf2b7824 */ /* 0x100fe200028e0645 */
[----:B------:R-:W-:Y:S01]  /*76f0*/  ISETP.GE.U32.AND P5, PT, R45, 0x7fffff8b, PT ;  /* 0x7fffff8b2d00780c */ /* 0x000fe20003fa6070 */
[----:B------:R2:W-:Y:S01]  /*7700*/  LDGSTS.E [R217+0x3200], desc[UR18][R62.64], !P2 ;  /* 0x032000003ed97fae */ /* 0x0005e2000d1a1012 */
[----:B------:R-:W-:Y:S01]  /*7710*/  SEL R104, RZ, 0x7fff8, P6 ;  /* 0x0007fff8ff687807 */ /* 0x000fe20003000000 */
[----:B------:R-:W-:Y:S01]  /*7720*/  IMAD.X R45, R193, 0x1, R69, P4 ;  /* 0x00000001c12d7824 */ /* 0x000fe200020e0645 */
[----:B------:R-:W-:Y:S01]  /*7730*/  ISETP.GE.U32.AND P6, PT, R5, 0x7fffff8a, PT ;  /* 0x7fffff8a0500780c */ /* 0x000fe20003fc6070 */
[C---:B------:R-:W-:Y:S01]  /*7740*/  VIADD R5, R136.reuse, 0xffffffa4 ;  /* 0xffffffa488057836 */ /* 0x040fe20000000000 */
[----:B------:R-:W-:Y:S01]  /*7750*/  SEL R106, RZ, 0x4, P5 ;  /* 0x00000004ff6a7807 */ /* 0x000fe20002800000 */
[----:B-1----:R-:W-:Y:S01]  /*7760*/  VIADD R61, R136, 0xffffffb0 ;  /* 0xffffffb0883d7836 */ /* 0x002fe20000000000 */
[----:B------:R-:W-:-:S02]  /*7770*/  IADD3 R48, P4, PT, R194, R137, RZ ;  /* 0x00000089c2307210 */ /* 0x000fc40007f9e0ff */
[-C--:B------:R-:W-:Y:S02]  /*7780*/  IADD3 R50, P5, PT, R196, R137.reuse, RZ ;  /* 0x00000089c4327210 */ /* 0x080fe40007fbe0ff */
[----:B------:R-:W-:Y:S02]  /*7790*/  SEL R107, RZ, 0x1fffe, P6 ;  /* 0x0001fffeff6b7807 */ /* 0x000fe40003000000 */
[----:B------:R-:W-:Y:S01]  /*77a0*/  ISETP.GE.U32.AND P6, PT, R49, 0x7fffff8c, PT ;  /* 0x7fffff8c3100780c */ /* 0x000fe20003fc6070 */
[--C-:B------:R-:W-:Y:S01]  /*77b0*/  IMAD.X R49, R195, 0x1, R69.reuse, P4 ;  /* 0x00000001c3317824 */ /* 0x100fe200020e0645 */
[----:B------:R-:W-:Y:S01]  /*77c0*/  ISETP.GE.U32.AND P4, PT, R5, 0x7fffff85, PT ;  /* 0x7fffff850500780c */ /* 0x000fe20003f86070 */
[----:B------:R-:W-:Y:S01]  /*77d0*/  IMAD.X R51, R197, 0x1, R69, P5 ;  /* 0x00000001c5337824 */ /* 0x000fe200028e0645 */
[----:B------:R-:W-:Y:S01]  /*77e0*/  IADD3 R52, P5, PT, R206, R137, RZ ;  /* 0x00000089ce347210 */ /* 0x000fe20007fbe0ff */
[C---:B------:R-:W-:Y:S01]  /*77f0*/  VIADD R5, R136.reuse, 0xffffffa5 ;  /* 0xffffffa588057836 */ /* 0x040fe20000000000 */
[----:B------:R-:W-:Y:S01]  /*7800*/  SEL R109, RZ, 0x1, P4 ;  /* 0x00000001ff6d7807 */ /* 0x000fe20002000000 */
[----:B------:R-:W-:Y:S01]  /*7810*/  IMAD.IADD R105, R105, 0x1, R107 ;  /* 0x0000000169697824 */ /* 0x000fe200078e026b */
[----:B------:R-:W-:Y:S01]  /*7820*/  SEL R108, RZ, 0x7fff8, P6 ;  /* 0x0007fff8ff6c7807 */ /* 0x000fe20003000000 */
[----:B------:R-:W-:Y:S01]  /*7830*/  IMAD.X R53, R207, 0x1, R69, P5 ;  /* 0x00000001cf357824 */ /* 0x000fe200028e0645 */
[----:B------:R-:W-:Y:S01]  /*7840*/  ISETP.GE.U32.AND P4, PT, R5, 0x7fffff86, PT ;  /* 0x7fffff860500780c */ /* 0x000fe20003f86070 */
[----:B------:R-:W-:Y:S01]  /*7850*/  VIADD R5, R136, 0xffffffa1 ;  /* 0xffffffa188057836 */ /* 0x000fe20000000000 */
[----:B------:R-:W-:-:S02]  /*7860*/  ISETP.GE.U32.AND P5, PT, R57, 0x7fffff87, PT ;  /* 0x7fffff873900780c */ /* 0x000fc40003fa6070 */
[-C--:B------:R-:W-:Y:S02]  /*7870*/  IADD3 R56, P6, PT, R200, R137.reuse, RZ ;  /* 0x00000089c8387210 */ /* 0x080fe40007fde0ff */
[----:B------:R-:W-:Y:S02]  /*7880*/  SEL R111, RZ, 0x1fffe, P4 ;  /* 0x0001fffeff6f7807 */ /* 0x000fe40002000000 */
[----:B------:R-:W-:Y:S01]  /*7890*/  SEL R110, RZ, 0x4, P5 ;  /* 0x00000004ff6e7807 */ /* 0x000fe20002800000 */
[----:B------:R-:W-:Y:S01]  /*78a0*/  IMAD.X R57, R201, 0x1, R69, P6 ;  /* 0x00000001c9397824 */ /* 0x000fe200030e0645 */
[-C--:B------:R-:W-:Y:S01]  /*78b0*/  IADD3 R58, P4, PT, R208, R137.reuse, RZ ;  /* 0x00000089d03a7210 */ /* 0x080fe20007f9e0ff */
[----:B------:R-:W-:Y:S01]  /*78c0*/  IMAD.IADD R109, R109, 0x1, R111 ;  /* 0x000000016d6d7824 */ /* 0x000fe200078e026f */
[----:B------:R-:W-:Y:S02]  /*78d0*/  ISETP.GE.U32.AND P5, PT, R59, 0x7fffff88, PT ;  /* 0x7fffff883b00780c */ /* 0x000fe40003fa6070 */
[----:B------:R-:W-:Y:S01]  /*78e0*/  IADD3 R64, P6, PT, R202, R137, RZ ;  /* 0x00000089ca407210 */ /* 0x000fe20007fde0ff */
[----:B------:R-:W-:Y:S01]  /*78f0*/  IMAD.X R59, R209, 0x1, R69, P4 ;  /* 0x00000001d13b7824 */ /* 0x000fe200020e0645 */
[----:B------:R-:W-:-:S02]  /*7900*/  SEL R112, RZ, 0x7fff8, P5 ;  /* 0x0007fff8ff707807 */ /* 0x000fc40002800000 */
[-C--:B------:R-:W-:Y:S01]  /*7910*/  IADD3 R90, P5, PT, R210, R137.reuse, RZ ;  /* 0x00000089d25a7210 */ /* 0x080fe20007fbe0ff */
[--C-:B------:R-:W-:Y:S01]  /*7920*/  IMAD.X R65, R203, 0x1, R69.reuse, P6 ;  /* 0x00000001cb417824 */ /* 0x100fe200030e0645 */
[----:B------:R-:W-:Y:S01]  /*7930*/  ISETP.GE.U32.AND P4, PT, R5, 0x7fffff82, PT ;  /* 0x7fffff820500780c */ /* 0x000fe20003f86070 */
[----:B------:R-:W-:Y:S01]  /*7940*/  VIADD R5, R136, 0xffffffa2 ;  /* 0xffffffa288057836 */ /* 0x000fe20000000000 */
[----:B------:R-:W-:Y:S01]  /*7950*/  IADD3 R92, P6, PT, R204, R137, RZ ;  /* 0x00000089cc5c7210 */ /* 0x000fe20007fde0ff */
[--C-:B------:R-:W-:Y:S01]  /*7960*/  IMAD.X R91, R211, 0x1, R69.reuse, P5 ;  /* 0x00000001d35b7824 */ /* 0x100fe200028e0645 */
[----:B------:R-:W-:Y:S02]  /*7970*/  SEL R113, RZ, 0x1fffe, P4 ;  /* 0x0001fffeff717807 */ /* 0x000fe40002000000 */
[----:B------:R-:W-:Y:S01]  /*7980*/  ISETP.GE.U32.AND P5, PT, R70, 0x7fffff84, PT ;  /* 0x7fffff844600780c */ /* 0x000fe20003fa6070 */
[----:B------:R-:W-:Y:S01]  /*7990*/  IMAD.SHL.U32 R70, R73, 0x4, RZ ;  /* 0x0000000449467824 */ /* 0x000fe200078e00ff */
[----:B------:R-:W-:Y:S01]  /*79a0*/  ISETP.GE.U32.AND P4, PT, R5, 0x7fffff83, PT ;  /* 0x7fffff830500780c */ /* 0x000fe20003f86070 */
[----:B------:R-:W-:Y:S01]  /*79b0*/  IMAD.X R93, R205, 0x1, R69, P6 ;  /* 0x00000001cd5d7824 */ /* 0x000fe200030e0645 */
[----:B------:R-:W-:-:S02]  /*79c0*/  SHF.R.S32.HI R5, RZ, 0x1f, R73 ;  /* 0x0000001fff057819 */ /* 0x000fc40000011449 */
[----:B------:R-:W-:Y:S02]  /*79d0*/  SEL R114, RZ, 0x4, P4 ;  /* 0x00000004ff727807 */ /* 0x000fe40002000000 */
[----:B------:R-:W-:Y:S02]  /*79e0*/  SHF.L.U64.HI R71, R73, 0x2, R5 ;  /* 0x0000000249477819 */ /* 0x000fe40000010205 */
[----:B------:R-:W-:Y:S02]  /*79f0*/  SEL R115, RZ, 0x7fff8, P5 ;  /* 0x0007fff8ff737807 */ /* 0x000fe40002800000 */
[----:B------:R-:W-:Y:S02]  /*7a00*/  LOP3.LUT R105, R105, 0x3, RZ, 0xc0, !PT ;  /* 0x0000000369697812 */ /* 0x000fe400078ec0ff */
[----:B------:R-:W-:Y:S02]  /*7a10*/  LOP3.LUT R109, R109, 0x3, RZ, 0xc0, !PT ;  /* 0x000000036d6d7812 */ /* 0x000fe400078ec0ff */
[----:B------:R-:W-:-:S02]  /*7a20*/  IADD3 R106, PT, PT, R105, R108, R106 ;  /* 0x0000006c696a7210 */ /* 0x000fc40007ffe06a */
[----:B------:R-:W-:-:S03]  /*7a30*/  IADD3 R109, PT, PT, R109, R112, R110 ;  /* 0x000000706d6d7210 */ /* 0x000fc60007ffe06e */
[----:B------:R-:W-:Y:S02]  /*7a40*/  IMAD.SHL.U32 R110, R106, 0x100, RZ ;  /* 0x000001006a6e7824 */ /* 0x000fe400078e00ff */
[----:B------:R-:W-:-:S05]  /*7a50*/  VIADD R106, R136, 0xffffffb1 ;  /* 0xffffffb1886a7836 */ /* 0x000fca0000000000 */
[----:B------:R-:W-:Y:S02]  /*7a60*/  ISETP.GE.U32.AND P3, PT, R106, 0x7fffff92, PT ;  /* 0x7fffff926a00780c */ /* 0x000fe40003f66070 */
[-C--:B--2---:R-:W-:Y:S02]  /*7a70*/  IADD3 R60, P2, PT, R128, R70.reuse, RZ ;  /* 0x00000046803c7210 */ /* 0x084fe40007f5e0ff */
[----:B---3--:R-:W-:-:S05]  /*7a80*/  IADD3 R100, P5, PT, R146, R70, RZ ;  /* 0x0000004692647210 */ /* 0x008fca0007fbe0ff */
[----:B------:R-:W-:Y:S01]  /*7a90*/  IMAD.X R101, R147, 0x1, R71, P5 ;  /* 0x0000000193657824 */ /* 0x000fe200028e0647 */
[----:B----4-:R-:W-:Y:S01]  /*7aa0*/  IADD3 R94, P4, PT, R150, R137, RZ ;  /* 0x00000089965e7210 */ /* 0x010fe20007f9e0ff */
[----:B-----5:R-:W-:Y:S01]  /*7ab0*/  IMAD.MOV.U32 R142, RZ, RZ, R96 ;  /* 0x000000ffff8e7224 */ /* 0x020fe200078e0060 */
[----:B------:R-:W-:Y:S01]  /*7ac0*/  IADD3 R96, P6, PT, R122, R70, RZ ;  /* 0x000000467a607210 */ /* 0x000fe20007fde0ff */
[----:B------:R-:W-:Y:S02]  /*7ad0*/  IMAD.MOV.U32 R143, RZ, RZ, R97 ;  /* 0x000000ffff8f7224 */ /* 0x000fe400078e0061 */
[----:B------:R-:W-:Y:S01]  /*7ae0*/  IMAD.MOV.U32 R127, RZ, RZ, R99 ;  /* 0x000000ffff7f7224 */ /* 0x000fe200078e0063 */
[----:B------:R-:W-:Y:S01]  /*7af0*/  MOV R126, R98 ;  /* 0x00000062007e7202 */ /* 0x000fe20000000f00 */
[----:B------:R-:W-:Y:S02]  /*7b00*/  IMAD.X R97, R123, 0x1, R71, P6 ;  /* 0x000000017b617824 */ /* 0x000fe400030e0647 */
[----:B------:R-:W-:-:S02]  /*7b10*/  VIADD R99, R136, 0xffffffb2 ;  /* 0xffffffb288637836 */ /* 0x000fc40000000000 */
[----:B------:R-:W-:Y:S01]  /*7b20*/  IMAD.X R95, R151, 0x1, R69, P4 ;  /* 0x00000001975f7824 */ /* 0x000fe200020e0645 */
[----:B------:R-:W-:Y:S01]  /*7b30*/  IADD3 R98, P4, PT, R148, R70, RZ ;  /* 0x0000004694627210 */ /* 0x000fe20007f9e0ff */
[----:B------:R-:W-:Y:S01]  /*7b40*/  IMAD.MOV.U32 R123, RZ, RZ, R121 ;  /* 0x000000ffff7b7224 */ /* 0x000fe200078e0079 */
[----:B------:R-:W-:Y:S01]  /*7b50*/  ISETP.GE.U32.AND P6, PT, R99, 0x7fffff93, PT ;  /* 0x7fffff936300780c */ /* 0x000fe20003fc6070 */
[----:B------:R-:W-:Y:S02]  /*7b60*/  IMAD.MOV.U32 R121, RZ, RZ, R117 ;  /* 0x000000ffff797224 */ /* 0x000fe400078e0075 */
[----:B------:R-:W-:Y:S02]  /*7b70*/  VIADD R117, R136, 0xffffffa0 ;  /* 0xffffffa088757836 */ /* 0x000fe40000000000 */
[----:B------:R-:W-:Y:S02]  /*7b80*/  IMAD.X R99, R149, 0x1, R71, P4 ;  /* 0x0000000195637824 */ /* 0x000fe400020e0647 */
[----:B------:R-:W-:Y:S01]  /*7b90*/  IMAD.MOV.U32 R122, RZ, RZ, R120 ;  /* 0x000000ffff7a7224 */ /* 0x000fe200078e0078 */
[----:B------:R-:W-:Y:S01]  /*7ba0*/  ISETP.GE.U32.AND P4, PT, R117, 0x7fffff81, PT ;  /* 0x7fffff817500780c */ /* 0x000fe20003f86070 */
[----:B------:R-:W-:Y:S01]  /*7bb0*/  IMAD.MOV.U32 R120, RZ, RZ, R116 ;  /* 0x000000ffff787224 */ /* 0x000fe200078e0074 */
[----:B------:R-:W-:-:S02]  /*7bc0*/  LOP3.LUT R116, R102, 0x3, RZ, 0xc0, !PT ;  /* 0x0000000366747812 */ /* 0x000fc400078ec0ff */
[----:B------:R-:W-:Y:S01]  /*7bd0*/  SEL R107, RZ, 0x1, P4 ;  /* 0x00000001ff6b7807 */ /* 0x000fe20002000000 */
[----:B------:R1:W-:Y:S01]  /*7be0*/  LDGSTS.E [R217+0x3400], desc[UR18][R34.64], !P6 ;  /* 0x0340000022d97fae */ /* 0x0003e2000f1a1012 */
[----:B------:R-:W-:Y:S02]  /*7bf0*/  IADD3 R102, P5, PT, R144, R70, RZ ;  /* 0x0000004690667210 */ /* 0x000fe40007fbe0ff */
[----:B------:R-:W-:Y:S01]  /*7c00*/  IADD3 R107, PT, PT, R107, R113, RZ ;  /* 0x000000716b6b7210 */ /* 0x000fe20007ffe0ff */
[----:B------:R-:W-:Y:S01]  /*7c10*/  LDGSTS.E [R217+0x3600], desc[UR18][R74.64], !P6 ;  /* 0x036000004ad97fae */ /* 0x000fe2000f1a1012 */
[----:B------:R-:W-:Y:S01]  /*7c20*/  IADD3 R116, PT, PT, R116, R104, R103 ;  /* 0x0000006874747210 */ /* 0x000fe20007ffe067 */
[----:B------:R-:W-:Y:S01]  /*7c30*/  IMAD.X R103, R145, 0x1, R71, P5 ;  /* 0x0000000191677824 */ /* 0x000fe200028e0647 */
[----:B------:R-:W-:Y:S01]  /*7c40*/  LOP3.LUT R107, R107, 0x3, RZ, 0xc0, !PT ;  /* 0x000000036b6b7812 */ /* 0x000fe200078ec0ff */
[----:B------:R2:W-:Y:S01]  /*7c50*/  LDGSTS.E [R217+0x3800], desc[UR18][R38.64], !P3 ;  /* 0x0380000026d97fae */ /* 0x0005e2000d9a1012 */
[----:B------:R-:W-:-:S02]  /*7c60*/  IADD3 R104, P5, PT, R142, R70, RZ ;  /* 0x000000468e687210 */ /* 0x000fc40007fbe0ff */
[----:B------:R-:W-:Y:S01]  /*7c70*/  IADD3 R107, PT, PT, R107, R115, R114 ;  /* 0x000000736b6b7210 */ /* 0x000fe20007ffe072 */
[----:B------:R-:W-:Y:S01]  /*7c80*/  LDGSTS.E [R217+0x3a00], desc[UR18][R76.64], !P3 ;  /* 0x03a000004cd97fae */ /* 0x000fe2000d9a1012 */
[-C--:B------:R-:W-:Y:S01]  /*7c90*/  IADD3 R62, P6, PT, R124, R70.reuse, RZ ;  /* 0x000000467c3e7210 */ /* 0x080fe20007fde0ff */
[----:B------:R-:W-:Y:S01]  /*7ca0*/  IMAD.X R105, R143, 0x1, R71, P5 ;  /* 0x000000018f697824 */ /* 0x000fe200028e0647 */
[----:B------:R-:W-:Y:S02]  /*7cb0*/  LOP3.LUT R108, R107, 0xf, RZ, 0xc0, !PT ;  /* 0x0000000f6b6c7812 */ /* 0x000fe400078ec0ff */
[----:B------:R-:W-:Y:S02]  /*7cc0*/  LOP3.LUT R107, R110, 0xf00, RZ, 0xe2, !PT ;  /* 0x00000f006e6b7812 */ /* 0x000fe400078ee2ff */
[----:B------:R-:W-:Y:S01]  /*7cd0*/  IADD3 R28, P5, PT, R140, R70, RZ ;  /* 0x000000468c1c7210 */ /* 0x000fe20007fbe0ff */
[----:B------:R-:W-:Y:S02]  /*7ce0*/  IMAD R108, R109, 0x10, R108 ;  /* 0x000000106d6c7824 */ /* 0x000fe400078e026c */
[----:B------:R-:W-:-:S02]  /*7cf0*/  IMAD R107, R116, 0x1000, R107 ;  /* 0x00001000746b7824 */ /* 0x000fc400078e026b */
[----:B------:R-:W-:Y:S01]  /*7d00*/  IMAD.X R29, R141, 0x1, R71, P5 ;  /* 0x000000018d1d7824 */ /* 0x000fe200028e0647 */
[----:B------:R-:W-:Y:S02]  /*7d10*/  LOP3.LUT R108, R108, 0xff, RZ, 0xc0, !PT ;  /* 0x000000ff6c6c7812 */ /* 0x000fe400078ec0ff */
[----:B------:R-:W-:-:S03]  /*7d20*/  IADD3 R30, P5, PT, R138, R70, RZ ;  /* 0x000000468a1e7210 */ /* 0x000fc60007fbe0ff */
[----:B------:R-:W-:Y:S02]  /*7d30*/  IMAD.IADD R106, R107, 0x1, R108 ;  /* 0x000000016b6a7824 */ /* 0x000fe400078e026c */
[--C-:B------:R-:W-:Y:S01]  /*7d40*/  IMAD.X R31, R139, 0x1, R71.reuse, P5 ;  /* 0x000000018b1f7824 */ /* 0x100fe200028e0647 */
[----:B------:R-:W-:Y:S01]  /*7d50*/  ISETP.GE.U32.AND P5, PT, R61, 0x7fffff91, PT ;  /* 0x7fffff913d00780c */ /* 0x000fe20003fa6070 */
[----:B------:R-:W-:Y:S01]  /*7d60*/  IMAD.X R61, R129, 0x1, R71, P2 ;  /* 0x00000001813d7824 */ /* 0x000fe200010e0647 */
[----:B------:R-:W-:Y:S02]  /*7d70*/  LOP3.LUT R106, R106, 0xffff, RZ, 0xc0, !PT ;  /* 0x0000ffff6a6a7812 */ /* 0x000fe400078ec0ff */
[----:B-1----:R-:W-:Y:S02]  /*7d80*/  IADD3 R34, P2, PT, R126, R70, RZ ;  /* 0x000000467e227210 */ /* 0x002fe40007f5e0ff */
[----:B------:R-:W-:-:S03]  /*7d90*/  SHF.R.U32.HI R63, RZ, 0xf, R106 ;  /* 0x0000000fff3f7819 */ /* 0x000fc6000001166a */
[--C-:B------:R-:W-:Y:S01]  /*7da0*/  IMAD.X R35, R127, 0x1, R71.reuse, P2 ;  /* 0x000000017f237824 */ /* 0x100fe200010e0647 */
[----:B------:R-:W-:Y:S01]  /*7db0*/  LOP3.LUT P2, RZ, R63, 0x1, RZ, 0xc0, !PT ;  /* 0x000000013fff7812 */ /* 0x000fe2000784c0ff */
[----:B------:R-:W3:Y:S01]  /*7dc0*/  LDL.LU.64 R126, [R1+0xc8] ;  /* 0x0000c800017e7983 */ /* 0x000ee20000300a00 */
[----:B------:R-:W-:-:S03]  /*7dd0*/  IMAD.X R63, R125, 0x1, R71, P6 ;  /* 0x000000017d3f7824 */ /* 0x000fc600030e0647 */
[----:B------:R-:W4:Y:S04]  /*7de0*/  LDL.LU.64 R124, [R1+0xb8] ;  /* 0x0000b800017c7983 */ /* 0x000f280000300a00 */
[----:B------:R1:W-:Y:S04]  /*7df0*/  LDGSTS.E [R217+0x3c00], desc[UR18][R46.64], !P5 ;  /* 0x03c000002ed97fae */ /* 0x0003e8000e9a1012 */
[----:B------:R-:W-:Y:S01]  /*7e00*/  LDGSTS.E [R217+0x3e00], desc[UR18][R78.64], !P5 ;  /* 0x03e000004ed97fae */ /* 0x000fe2000e9a1012 */
[----:B--2---:R-:W-:-:S03]  /*7e10*/  IADD3 R38, P5, PT, R122, R70, RZ ;  /* 0x000000467a267210 */ /* 0x004fc60007fbe0ff */
[----:B------:R2:W-:Y:S01]  /*7e20*/  LDGSTS.E [R217+0x4000], desc[UR18][R54.64], P2 ;  /* 0x0400000036d97fae */ /* 0x0005e200091a1012 */
[-C--:B-1----:R-:W-:Y:S01]  /*7e30*/  IADD3 R46, P6, PT, R120, R70.reuse, RZ ;  /* 0x00000046782e7210 */ /* 0x082fe20007fde0ff */
[--C-:B------:R-:W-:Y:S02]  /*7e40*/  IMAD.X R39, R123, 0x1, R71.reuse, P5 ;  /* 0x000000017b277824 */ /* 0x100fe400028e0647 */
[----:B------:R-:W-:Y:S02]  /*7e50*/  LDGSTS.E [R217+0x4200], desc[UR18][R82.64], P2 ;  /* 0x0420000052d97fae */ /* 0x000fe400091a1012 */
[----:B------:R-:W-:Y:S02]  /*7e60*/  IMAD.X R47, R121, 0x1, R71, P6 ;  /* 0x00000001792f7824 */ /* 0x000fe400030e0647 */
[----:B------:R-:W5:Y:S01]  /*7e70*/  LDL.LU.64 R122, [R1+0xa8] ;  /* 0x0000a800017a7983 */ /* 0x000f620000300a00 */
[----:B--2---:R-:W-:-:S03]  /*7e80*/  IADD3 R54, P2, PT, R118, R70, RZ ;  /* 0x0000004676367210 */ /* 0x004fc60007f5e0ff */
[----:B------:R-:W2:Y:S02]  /*7e90*/  LDL.LU.64 R120, [R1+0x98] ;  /* 0x0000980001787983 */ /* 0x000ea40000300a00 */
[----:B------:R-:W-:Y:S02]  /*7ea0*/  IMAD.X R55, R119, 0x1, R71, P2 ;  /* 0x0000000177377824 */ /* 0x000fe400010e0647 */
[----:B------:R-:W2:Y:S04]  /*7eb0*/  LDL.LU.64 R140, [R1+0x88] ;  /* 0x00008800018c7983 */ /* 0x000ea80000300a00 */
[----:B------:R-:W2:Y:S01]  /*7ec0*/  LDL.LU.64 R118, [R1+0x78] ;  /* 0x0000780001767983 */ /* 0x000ea20000300a00 */
[--C-:B------:R-:W-:Y:S02]  /*7ed0*/  SHF.R.U32.HI R74, RZ, 0xe, R106.reuse ;  /* 0x0000000eff4a7819 */ /* 0x100fe4000001166a */
[----:B------:R-:W-:Y:S01]  /*7ee0*/  SHF.R.U32.HI R75, RZ, 0xd, R106 ;  /* 0x0000000dff4b7819 */ /* 0x000fe2000001166a */
[----:B------:R-:W2:Y:S01]  /*7ef0*/  LDL.LU.64 R138, [R1+0x68] ;  /* 0x00006800018a7983 */ /* 0x000ea20000300a00 */
[----:B------:R-:W-:-:S02]  /*7f00*/  LOP3.LUT P3, RZ, R74, 0x1, RZ, 0xc0, !PT ;  /* 0x000000014aff7812 */ /* 0x000fc4000786c0ff */
[----:B------:R-:W-:Y:S01]  /*7f10*/  LOP3.LUT P5, RZ, R75, 0x1, RZ, 0xc0, !PT ;  /* 0x000000014bff7812 */ /* 0x000fe200078ac0ff */
[----:B------:R-:W2:Y:S01]  /*7f20*/  LDL.LU.64 R128, [R1+0x58] ;  /* 0x0000580001807983 */ /* 0x000ea20000300a00 */
[----:B------:R-:W-:-:S04]  /*7f30*/  SHF.R.U32.HI R75, RZ, 0xc, R106 ;  /* 0x0000000cff4b7819 */ /* 0x000fc8000001166a */
[----:B------:R-:W-:Y:S02]  /*7f40*/  LOP3.LUT P2, RZ, R75, 0x1, RZ, 0xc0, !PT ;  /* 0x000000014bff7812 */ /* 0x000fe4000784c0ff */
[----:B------:R-:W-:-:S03]  /*7f50*/  IADD3 R74, P6, PT, R250, R70, RZ ;  /* 0x00000046fa4a7210 */ /* 0x000fc60007fde0ff */
[----:B------:R1:W-:Y:S01]  /*7f60*/  LDGSTS.E [R217+0x4400], desc[UR18][R66.64], P3 ;  /* 0x0440000042d97fae */ /* 0x0003e200099a1012 */
[----:B------:R-:W-:-:S03]  /*7f70*/  IADD3.X R75, PT, PT, R251, R71, RZ, P6, !PT ;  /* 0x00000047fb4b7210 */ /* 0x000fc600037fe4ff */
[----:B------:R-:W-:Y:S01]  /*7f80*/  LDGSTS.E [R217+0x4600], desc[UR18][R84.64], P3 ;  /* 0x0460000054d97fae */ /* 0x000fe200099a1012 */
[--C-:B------:R-:W-:Y:S02]  /*7f90*/  SHF.R.U32.HI R77, RZ, 0xb, R106.reuse ;  /* 0x0000000bff4d7819 */ /* 0x100fe4000001166a */
[-C--:B------:R-:W-:Y:S01]  /*7fa0*/  IADD3 R76, P6, PT, R242, R70.reuse, RZ ;  /* 0x00000046f24c7210 */ /* 0x080fe20007fde0ff */
[----:B------:R-:W-:Y:S01]  /*7fb0*/  LDGSTS.E [R217+0x4800], desc[UR18][R80.64], P5 ;  /* 0x0480000050d97fae */ /* 0x000fe2000a9a1012 */
[----:B------:R-:W-:Y:S02]  /*7fc0*/  SHF.R.U32.HI R78, RZ, 0xa, R106 ;  /* 0x0000000aff4e7819 */ /* 0x000fe4000001166a */
[----:B-1----:R-:W-:Y:S01]  /*7fd0*/  IADD3 R66, P3, PT, R246, R70, RZ ;  /* 0x00000046f6427210 */ /* 0x002fe20007f7e0ff */
[----:B------:R-:W-:Y:S01]  /*7fe0*/  LDGSTS.E [R217+0x4a00], desc[UR18][R88.64], P5 ;  /* 0x04a0000058d97fae */ /* 0x000fe2000a9a1012 */
[----:B------:R-:W-:-:S03]  /*7ff0*/  LOP3.LUT P5, RZ, R77, 0x1, RZ, 0xc0, !PT ;  /* 0x000000014dff7812 */ /* 0x000fc600078ac0ff */
[----:B------:R-:W-:Y:S01]  /*8000*/  LDGSTS.E [R217+0x4c00], desc[UR18][R86.64], P2 ;  /* 0x04c0000056d97fae */ /* 0x000fe200091a1012 */
[--C-:B------:R-:W-:Y:S01]  /*8010*/  IMAD.X R67, R247, 0x1, R71.reuse, P3 ;  /* 0x00000001f7437824 */ /* 0x100fe200018e0647 */
[----:B------:R-:W-:Y:S02]  /*8020*/  LOP3.LUT P3, RZ, R78, 0x1, RZ, 0xc0, !PT ;  /* 0x000000014eff7812 */ /* 0x000fe4000786c0ff */
[----:B------:R-:W-:Y:S01]  /*8030*/  LDGSTS.E [R217+0x4e00], desc[UR18][R6.64], P2 ;  /* 0x04e0000006d97fae */ /* 0x000fe200091a1012 */
[----:B------:R-:W-:Y:S01]  /*8040*/  IMAD.X R77, R243, 0x1, R71, P6 ;  /* 0x00000001f34d7824 */ /* 0x000fe200030e0647 */
[----:B------:R-:W-:-:S04]  /*8050*/  SHF.R.U32.HI R79, RZ, 0x9, R106 ;  /* 0x00000009ff4f7819 */ /* 0x000fc8000001166a */
[----:B------:R-:W-:Y:S04]  /*8060*/  LDGSTS.E [R217+0x5000], desc[UR18][R8.64], P5 ;  /* 0x0500000008d97fae */ /* 0x000fe8000a9a1012 */
[----:B------:R-:W-:Y:S04]  /*8070*/  LDGSTS.E [R217+0x5200], desc[UR18][R10.64], P5 ;  /* 0x052000000ad97fae */ /* 0x000fe8000a9a1012 */
[----:B------:R-:W-:Y:S04]  /*8080*/  LDGSTS.E [R217+0x5400], desc[UR18][R12.64], P3 ;  /* 0x054000000cd97fae */ /* 0x000fe800099a1012 */
[----:B------:R1:W-:Y:S02]  /*8090*/  LDGSTS.E [R217+0x5600], desc[UR18][R14.64], P3 ;  /* 0x056000000ed97fae */ /* 0x0003e400099a1012 */
[----:B-1----:R-:W-:-:S02]  /*80a0*/  SHF.R.U32.HI R15, RZ, 0x6, R106 ;  /* 0x00000006ff0f7819 */ /* 0x002fc4000001166a */
[-C--:B---3--:R-:W-:Y:S02]  /*80b0*/  IADD3 R6, P2, PT, R126, R70.reuse, RZ ;  /* 0x000000467e067210 */ /* 0x088fe40007f5e0ff */
[----:B----4-:R-:W-:-:S03]  /*80c0*/  IADD3 R78, P6, PT, R124, R70, RZ ;  /* 0x000000467c4e7210 */ /* 0x010fc60007fde0ff */
[--C-:B------:R-:W-:Y:S01]  /*80d0*/  IMAD.X R7, R127, 0x1, R71.reuse, P2 ;  /* 0x000000017f077824 */ /* 0x100fe200010e0647 */
[----:B------:R-:W-:Y:S01]  /*80e0*/  LOP3.LUT P2, RZ, R79, 0x1, RZ, 0xc0, !PT ;  /* 0x000000014fff7812 */ /* 0x000fe2000784c0ff */
[----:B------:R-:W3:Y:S01]  /*80f0*/  LDL.LU.64 R126, [R1+0x40] ;  /* 0x00004000017e7983 */ /* 0x000ee20000300a00 */
[----:B------:R-:W-:-:S03]  /*8100*/  IMAD.X R79, R125, 0x1, R71, P6 ;  /* 0x000000017d4f7824 */ /* 0x000fc600030e0647 */
[----:B------:R-:W4:Y:S08]  /*8110*/  LDL.LU.64 R124, [R1+0x30] ;  /* 0x00003000017c7983 */ /* 0x000f300000300a00 */
[----:B------:R1:W-:Y:S04]  /*8120*/  LDGSTS.E [R217+0x5800], desc[UR18][R16.64], P2 ;  /* 0x0580000010d97fae */ /* 0x0003e800091a1012 */
[----:B------:R1:W-:Y:S01]  /*8130*/  LDGSTS.E [R217+0x5a00], desc[UR18][R18.64], P2 ;  /* 0x05a0000012d97fae */ /* 0x0003e200091a1012 */
[----:B-----5:R-:W-:-:S02]  /*8140*/  IADD3 R8, P5, PT, R122, R70, RZ ;  /* 0x000000467a087210 */ /* 0x020fc40007fbe0ff */
[----:B--2---:R-:W-:-:S03]  /*8150*/  IADD3 R10, P6, PT, R120, R70, RZ ;  /* 0x00000046780a7210 */ /* 0x004fc60007fde0ff */
[--C-:B------:R-:W-:Y:S02]  /*8160*/  IMAD.X R9, R123, 0x1, R71.reuse, P5 ;  /* 0x000000017b097824 */ /* 0x100fe400028e0647 */
[----:B------:R-:W2:Y:S01]  /*8170*/  LDL.LU.64 R122, [R1+0x20] ;  /* 0x00002000017a7983 */ /* 0x000ea20000300a00 */
[-C--:B------:R-:W-:Y:S01]  /*8180*/  IADD3 R12, P2, PT, R140, R70.reuse, RZ ;  /* 0x000000468c0c7210 */ /* 0x080fe20007f5e0ff */
[--C-:B------:R-:W-:Y:S02]  /*8190*/  IMAD.X R11, R121, 0x1, R71.reuse, P6 ;  /* 0x00000001790b7824 */ /* 0x100fe400030e0647 */
[----:B------:R-:W5:Y:S01]  /*81a0*/  LDL.LU.64 R120, [R1+0x10] ;  /* 0x0000100001787983 */ /* 0x000f620000300a00 */
[----:B------:R-:W-:Y:S01]  /*81b0*/  IADD3 R14, P6, PT, R118, R70, RZ ;  /* 0x00000046760e7210 */ /* 0x000fe20007fde0ff */
[----:B------:R-:W-:Y:S01]  /*81c0*/  IMAD.X R13, R141, 0x1, R71, P2 ;  /* 0x000000018d0d7824 */ /* 0x000fe200010e0647 */
[----:B------:R-:W-:-:S03]  /*81d0*/  LOP3.LUT P2, RZ, R15, 0x1, RZ, 0xc0, !PT ;  /* 0x000000010fff7812 */ /* 0x000fc6000784c0ff */
[----:B------:R-:W-:Y:S02]  /*81e0*/  IMAD.X R15, R119, 0x1, R71, P6 ;  /* 0x00000001770f7824 */ /* 0x000fe400030e0647 */
[----:B------:R-:W5:Y:S01]  /*81f0*/  LDL.LU.64 R118, [R1] ;  /* 0x0000000001767983 */ /* 0x000f620000300a00 */
[--C-:B------:R-:W-:Y:S02]  /*8200*/  SHF.R.U32.HI R80, RZ, 0x8, R106.reuse ;  /* 0x00000008ff507819 */ /* 0x100fe4000001166a */
[--C-:B------:R-:W-:Y:S02]  /*8210*/  SHF.R.U32.HI R81, RZ, 0x7, R106.reuse ;  /* 0x00000007ff517819 */ /* 0x100fe4000001166a */
[----:B------:R-:W-:Y:S02]  /*8220*/  LOP3.LUT P3, RZ, R80, 0x1, RZ, 0xc0, !PT ;  /* 0x0000000150ff7812 */ /* 0x000fe4000786c0ff */
[----:B------:R-:W-:Y:S02]  /*8230*/  LOP3.LUT P5, RZ, R81, 0x1, RZ, 0xc0, !PT ;  /* 0x0000000151ff7812 */ /* 0x000fe400078ac0ff */
[----:B-1----:R-:W-:-:S02]  /*8240*/  SHF.R.U32.HI R17, RZ, 0x5, R106 ;  /* 0x00000005ff117819 */ /* 0x002fc4000001166a */
[----:B------:R-:W-:-:S07]  /*8250*/  SHF.R.U32.HI R19, RZ, 0x4, R106 ;  /* 0x00000004ff137819 */ /* 0x000fce000001166a */
[----:B------:R-:W-:Y:S04]  /*8260*/  LDGSTS.E [R217+0x5c00], desc[UR18][R20.64], P3 ;  /* 0x05c0000014d97fae */ /* 0x000fe800099a1012 */
[----:B------:R1:W-:Y:S04]  /*8270*/  LDGSTS.E [R217+0x5e00], desc[UR18][R22.64], P3 ;  /* 0x05e0000016d97fae */ /* 0x0003e800099a1012 */
[----:B------:R-:W-:Y:S01]  /*8280*/  LDGSTS.E [R217+0x6000], desc[UR18][R24.64], P5 ;  /* 0x0600000018d97fae */ /* 0x000fe2000a9a1012 */
[----:B------:R-:W-:-:S03]  /*8290*/  IADD3 R18, P6, PT, R128, R70, RZ ;  /* 0x0000004680127210 */ /* 0x000fc60007fde0ff */
[----:B------:R1:W-:Y:S01]  /*82a0*/  LDGSTS.E [R217+0x6200], desc[UR18][R26.64], P5 ;  /* 0x062000001ad97fae */ /* 0x0003e2000a9a1012 */
[----:B------:R-:W-:Y:S02]  /*82b0*/  IADD3 R16, P5, PT, R138, R70, RZ ;  /* 0x000000468a107210 */ /* 0x000fe40007fbe0ff */
[----:B------:R-:W-:Y:S01]  /*82c0*/  LOP3.LUT P3, RZ, R17, 0x1, RZ, 0xc0, !PT ;  /* 0x0000000111ff7812 */ /* 0x000fe2000786c0ff */
[----:B------:R2:W-:Y:S02]  /*82d0*/  LDGSTS.E [R217+0x6400], desc[UR18][R32.64], P2 ;  /* 0x0640000020d97fae */ /* 0x0005e400091a1012 */
[--C-:B------:R-:W-:Y:S01]  /*82e0*/  IMAD.X R17, R139, 0x1, R71.reuse, P5 ;  /* 0x000000018b117824 */ /* 0x100fe200028e0647 */
[----:B------:R-:W-:Y:S01]  /*82f0*/  LOP3.LUT P5, RZ, R19, 0x1, RZ, 0xc0, !PT ;  /* 0x0000000113ff7812 */ /* 0x000fe200078ac0ff */
[----:B------:R-:W-:Y:S01]  /*8300*/  IMAD.X R19, R129, 0x1, R71, P6 ;  /* 0x0000000181137824 */ /* 0x000fe200030e0647 */
[----:B------:R-:W-:Y:S01]  /*8310*/  LDGSTS.E [R217+0x6600], desc[UR18][R36.64], P2 ;  /* 0x0660000024d97fae */ /* 0x000fe200091a1012 */
[--C-:B-1----:R-:W-:Y:S01]  /*8320*/  SHF.R.U32.HI R23, RZ, 0x3, R106.reuse ;  /* 0x00000003ff177819 */ /* 0x102fe2000001166a */
[----:B------:R-:W-:Y:S01]  /*8330*/  VIADD R187, R136, 0x1f ;  /* 0x0000001f88bb7836 */ /* 0x000fe20000000000 */
[----:B------:R-:W-:-:S04]  /*8340*/  SHF.R.U32.HI R27, RZ, 0x2, R106 ;  /* 0x00000002ff1b7819 */ /* 0x000fc8000001166a */
[----:B------:R-:W-:Y:S04]  /*8350*/  LDGSTS.E [R217+0x6800], desc[UR18][R40.64], P3 ;  /* 0x0680000028d97fae */ /* 0x000fe800099a1012 */
[----:B------:R1:W-:Y:S04]  /*8360*/  LDGSTS.E [R217+0x6a00], desc[UR18][R42.64], P3 ;  /* 0x06a000002ad97fae */ /* 0x0003e800099a1012 */
[----:B------:R1:W-:Y:S04]  /*8370*/  LDGSTS.E [R217+0x6c00], desc[UR18][R44.64], P5 ;  /* 0x06c000002cd97fae */ /* 0x0003e8000a9a1012 */
[----:B------:R1:W-:Y:S01]  /*8380*/  LDGSTS.E [R217+0x6e00], desc[UR18][R48.64], P5 ;  /* 0x06e0000030d97fae */ /* 0x0003e2000a9a1012 */
[----:B------:R-:W-:Y:S01]  /*8390*/  SHF.R.U32.HI R106, RZ, 0x1, R106 ;  /* 0x00000001ff6a7819 */ /* 0x000fe2000001166a */
[----:B------:R-:W-:Y:S01]  /*83a0*/  UMOV UR4, URZ ;  /* 0x000000ff00047c82 */ /* 0x000fe20008000000 */
[----:B---3--:R-:W-:-:S02]  /*83b0*/  IADD3 R20, P6, PT, R126, R70, RZ ;  /* 0x000000467e147210 */ /* 0x008fc40007fde0ff */
[-C--:B----4-:R-:W-:Y:S02]  /*83c0*/  IADD3 R22, P2, PT, R124, R70.reuse, RZ ;  /* 0x000000467c167210 */ /* 0x090fe40007f5e0ff */
[----:B------:R-:W3:Y:S01]  /*83d0*/  S2R R124, SR_TID.X ;  /* 0x00000000007c7919 */ /* 0x000ee20000002100 */
[--C-:B------:R-:W-:Y:S01]  /*83e0*/  IMAD.X R21, R127, 0x1, R71.reuse, P6 ;  /* 0x000000017f157824 */ /* 0x100fe200030e0647 */
[----:B------:R-:W-:Y:S01]  /*83f0*/  LOP3.LUT P6, RZ, R23, 0x1, RZ, 0xc0, !PT ;  /* 0x0000000117ff7812 */ /* 0x000fe200078cc0ff */
[----:B------:R-:W-:Y:S02]  /*8400*/  IMAD.X R23, R125, 0x1, R71, P2 ;  /* 0x000000017d177824 */ /* 0x000fe400010e0647 */
[----:B------:R-:W4:Y:S10]  /*8410*/  LDC R125, c[0x0][0x3a0] ;  /* 0x0000e800ff7d7b82 */ /* 0x000f340000000800 */
[----:B------:R1:W-:Y:S04]  /*8420*/  LDGSTS.E [R217+0x7000], desc[UR18][R50.64], P6 ;  /* 0x0700000032d97fae */ /* 0x0003e8000b1a1012 */
[----:B------:R1:W-:Y:S01]  /*8430*/  LDGSTS.E [R217+0x7200], desc[UR18][R52.64], P6 ;  /* 0x0720000034d97fae */ /* 0x0003e2000b1a1012 */
[----:B--2---:R-:W-:-:S02]  /*8440*/  IADD3 R24, P2, PT, R122, R70, RZ ;  /* 0x000000467a187210 */ /* 0x004fc40007f5e0ff */
[----:B-----5:R-:W-:Y:S01]  /*8450*/  IADD3 R26, P3, PT, R120, R70, RZ ;  /* 0x00000046781a7210 */ /* 0x020fe20007f7e0ff */
[----:B----4-:R-:W-:Y:S01]  /*8460*/  VIADD R125, R125, 0xffffffc0 ;  /* 0xffffffc07d7d7836 */ /* 0x010fe20000000000 */
[----:B---3--:R-:W-:Y:S01]  /*8470*/  LOP3.LUT R124, R124, 0x1f, RZ, 0xc0, !PT ;  /* 0x0000001f7c7c7812 */ /* 0x008fe200078ec0ff */
[--C-:B------:R-:W-:Y:S01]  /*8480*/  IMAD.X R25, R123, 0x1, R71.reuse, P2 ;  /* 0x000000017b197824 */ /* 0x100fe200010e0647 */
[----:B------:R-:W-:Y:S02]  /*8490*/  LOP3.LUT P2, RZ, R27, 0x1, RZ, 0xc0, !PT ;  /* 0x000000011bff7812 */ /* 0x000fe4000784c0ff */
[----:B------:R-:W-:Y:S01]  /*84a0*/  ISETP.GE.AND P5, PT, R124, R125, PT ;  /* 0x0000007d7c00720c */ /* 0x000fe20003fa6270 */
[----:B------:R-:W-:Y:S01]  /*84b0*/  IMAD.X R27, R121, 0x1, R71, P3 ;  /* 0x00000001791b7824 */ /* 0x000fe200018e0647 */
[----:B------:R-:W-:Y:S02]  /*84c0*/  ISETP.GT.AND P3, PT, R187, 0x5f, PT ;  /* 0x0000005fbb00780c */ /* 0x000fe40003f64270 */
[----:B------:R-:W-:-:S02]  /*84d0*/  SEL R33, RZ, 0x4, P5 ;  /* 0x00000004ff217807 */ /* 0x000fc40002800000 */
[-C--:B------:R-:W-:Y:S02]  /*84e0*/  IADD3 R32, P6, PT, R118, R70.reuse, RZ ;  /* 0x0000004676207210 */ /* 0x080fe40007fde0ff */
[----:B-1----:R-:W-:Y:S02]  /*84f0*/  SEL R43, R33, RZ, P3 ;  /* 0x000000ff212b7207 */ /* 0x002fe40001800000 */
[----:B------:R-:W-:Y:S01]  /*8500*/  IADD3.X R33, PT, PT, R119, R71, RZ, P6, !PT ;  /* 0x0000004777217210 */ /* 0x000fe200037fe4ff */
[----:B------:R1:W-:Y:S01]  /*8510*/  LDGSTS.E [R217+0x7400], desc[UR18][R56.64], P2 ;  /* 0x0740000038d97fae */ /* 0x0003e200091a1012 */
[----:B------:R-:W-:Y:S02]  /*8520*/  IADD3 R40, P6, PT, R244, R70, RZ ;  /* 0x00000046f4287210 */ /* 0x000fe40007fde0ff */
[----:B------:R-:W-:Y:S01]  /*8530*/  LOP3.LUT P5, RZ, R106, 0x1, RZ, 0xc0, !PT ;  /* 0x000000016aff7812 */ /* 0x000fe200078ac0ff */
[----:B------:R1:W-:Y:S02]  /*8540*/  LDGSTS.E [R217+0x7600], desc[UR18][R58.64], P2 ;  /* 0x076000003ad97fae */ /* 0x0003e400091a1012 */
[----:B------:R-:W-:Y:S01]  /*8550*/  IMAD.X R41, R245, 0x1, R71, P6 ;  /* 0x00000001f5297824 */ /* 0x000fe200030e0647 */
[----:B------:R-:W-:-:S09]  /*8560*/  ISETP.NE.U32.AND P6, PT, R43, RZ, PT ;  /* 0x000000ff2b00720c */ /* 0x000fd20003fc5070 */
[----:B------:R1:W-:Y:S04]  /*8570*/  LDGSTS.E [R217+0x7800], desc[UR18][R64.64], P5 ;  /* 0x0780000040d97fae */ /* 0x0003e8000a9a1012 */
[----:B------:R1:W-:Y:S04]  /*8580*/  LDGSTS.E [R217+0x7a00], desc[UR18][R90.64], P5 ;  /* 0x07a000005ad97fae */ /* 0x0003e8000a9a1012 */
[----:B------:R1:W-:Y:S04]  /*8590*/  LDGSTS.E [R217+0x7c00], desc[UR18][R92.64], !P4 ;  /* 0x07c000005cd97fae */ /* 0x0003e8000e1a1012 */
[----:B------:R1:W-:Y:S04]  /*85a0*/  LDGSTS.E [R217+0x7e00], desc[UR18][R94.64], !P4 ;  /* 0x07e000005ed97fae */ /* 0x0003e8000e1a1012 */
[----:B------:R-:W0:Y:S04]  /*85b0*/  LDGDEPBAR ;  /* 0x00000000000079af */ /* 0x000e280000000000 */
[----:B------:R1:W-:Y:S04]  /*85c0*/  LDGSTS.E [R214+0x18000], desc[UR18][R96.64], P6 ;  /* 0x1800000060d67fae */ /* 0x0003e8000b1a1012 */
[----:B------:R1:W-:Y:S04]  /*85d0*/  LDGSTS.E [R214+0x18400], desc[UR18][R98.64], P6 ;  /* 0x1840000062d67fae */ /* 0x0003e8000b1a1012 */
[----:B------:R1:W-:Y:S04]  /*85e0*/  LDGSTS.E [R214+0x18800], desc[UR18][R100.64], P6 ;  /* 0x1880000064d67fae */ /* 0x0003e8000b1a1012 */
[----:B------:R1:W-:Y:S04]  /*85f0*/  LDGSTS.E [R214+0x18c00], desc[UR18][R102.64], P6 ;  /* 0x18c0000066d67fae */ /* 0x0003e8000b1a1012 */
[----:B------:R1:W-:Y:S01]  /*8600*/  LDGSTS.E [R214+0x19000], desc[UR18][R104.64], P6 ;  /* 0x1900000068d67fae */ /* 0x0003e2000b1a1012 */
[----:B------:R-:W-:-:S03]  /*8610*/  IADD3 R36, P3, PT, R248, R70, RZ ;  /* 0x00000046f8247210 */ /* 0x000fc60007f7e0ff */
[----:B------:R1:W-:Y:S04]  /*8620*/  LDGSTS.E [R214+0x19400], desc[UR18][R28.64], P6 ;  /* 0x194000001cd67fae */ /* 0x0003e8000b1a1012 */
[----:B------:R1:W-:Y:S04]  /*8630*/  LDGSTS.E [R214+0x19800], desc[UR18][R30.64], P6 ;  /* 0x198000001ed67fae */ /* 0x0003e8000b1a1012 */
[----:B------:R1:W-:Y:S04]  /*8640*/  LDGSTS.E [R214+0x19c00], desc[UR18][R60.64], P6 ;  /* 0x19c000003cd67fae */ /* 0x0003e8000b1a1012 */
[----:B------:R1:W-:Y:S04]  /*8650*/  LDGSTS.E [R214+0x1a000], desc[UR18][R34.64], P6 ;  /* 0x1a00000022d67fae */ /* 0x0003e8000b1a1012 */
[----:B------:R1:W-:Y:S01]  /*8660*/  LDGSTS.E [R214+0x1a400], desc[UR18][R62.64], P6 ;  /* 0x1a4000003ed67fae */ /* 0x0003e2000b1a1012 */
[----:B------:R-:W-:-:S03]  /*8670*/  IMAD.X R37, R249, 0x1, R71, P3 ;  /* 0x00000001f9257824 */ /* 0x000fc600018e0647 */
        /* <DEDUP_REMOVED lines=9> */
[----:B------:R-:W-:-:S03]  /*8710*/  ISETP.GE.AND P3, PT, R187, 0x40, PT ;  /* 0x00000040bb00780c */ /* 0x000fc60003f66270 */
[----:B------:R1:W-:Y:S04]  /*8720*/  LDGSTS.E [R213+0x18600], desc[UR18][R78.64], P6 ;  /* 0x186000004ed57fae */ /* 0x0003e8000b1a1012 */
        /* <DEDUP_REMOVED lines=13> */
[----:B------:R1:W-:Y:S01]  /*8800*/  LDGSTS.E [R213+0x1be00], desc[UR18][R42.64], P6 ;  /* 0x1be000002ad57fae */ /* 0x0003e2000b1a1012 */
[----:B------:R-:W-:-:S03]  /*8810*/  ISETP.GE.AND P2, PT, R187, 0x20, PT ;  /* 0x00000020bb00780c */ /* 0x000fc60003f46270 */
[----:B------:R-:W0:Y:S01]  /*8820*/  LDGDEPBAR ;  /* 0x00000000000079af */ /* 0x000e220000000000 */
[----:B------:R-:W-:Y:S09]  /*8830*/  @!P3 BRA `(.L_x_8) ;  /* 0x0000004400ecb947 */ /* 0x000ff20003800000 */
[----:B------:R-:W2:Y:S01]  /*8840*/  LDL.LU R136, [R1+0x50] ;  /* 0x0000500001887983 */ /* 0x000ea20000300800 */
[----:B------:R-:W-:Y:S01]  /*8850*/  SHF.R.S32.HI R210, RZ, 0x1f, R216 ;  /* 0x0000001fffd27819 */ /* 0x000fe200000114d8 */
[----:B-1----:R-:W1:Y:S02]  /*8860*/  LDC.64 R8, c[0x0][0x388] ;  /* 0x0000e200ff087b82 */ /* 0x002e640000000a00 */
[----:B------:R-:W3:Y:S04]  /*8870*/  LDL.LU R129, [R1+0xe8] ;  /* 0x0000e80001817983 */ /* 0x000ee80000300800 */
[----:B------:R-:W4:Y:S01]  /*8880*/  LDL.LU R128, [R1+0xec] ;  /* 0x0000ec0001807983 */ /* 0x000f220000300800 */
[----:B------:R-:W-:Y:S01]  /*8890*/  IADD3 R29, P5, PT, R216, R219, RZ ;  /* 0x000000dbd81d7210 */ /* 0x000fe20007fbe0ff */
[----:B------:R-:W5:Y:S02]  /*88a0*/  LDC.64 R6, c[0x0][0x380] ;  /* 0x0000e000ff067b82 */ /* 0x000f640000000a00 */
[----:B------:R-:W5:Y:S04]  /*88b0*/  LDL.LU R127, [R1+0xf0] ;  /* 0x0000f000017f7983 */ /* 0x000f680000300800 */
        /* <DEDUP_REMOVED lines=8> */
[----:B------:R-:W5:Y:S01]  /*8940*/  LDL.LU R120, [R1+0x114] ;  /* 0x0001140001787983 */ /* 0x000f620000300800 */
[----:B------:R-:W-:-:S02]  /*8950*/  LEA.HI.X.SX32 R32, R219, R210, 0x1, P5 ;  /* 0x000000d2db207211 */ /* 0x000fc400028f0eff */
[----:B------:R-:W-:Y:S01]  /*8960*/  IADD3 R26, P6, PT, R216, R252, RZ ;  /* 0x000000fcd81a7210 */ /* 0x000fe20007fde0ff */
[----:B------:R-:W5:Y:S01]  /*8970*/  LDL.LU R140, [R1+0x118] ;  /* 0x00011800018c7983 */ /* 0x000f620000300800 */
[----:B------:R-:W-:Y:S02]  /*8980*/  R2UR UR21, R117 ;  /* 0x00000000751572ca */ /* 0x000fe400000e0000 */
[----:B------:R-:W-:Y:S01]  /*8990*/  LEA.HI.X.SX32 R31, R252, R210, 0x1, P6 ;  /* 0x000000d2fc1f7211 */ /* 0x000fe200030f0eff */
[----:B------:R-:W5:Y:S04]  /*89a0*/  LDL.LU R139, [R1+0x11c] ;  /* 0x00011c00018b7983 */ /* 0x000f680000300800 */
[----:B------:R-:W5:Y:S04]  /*89b0*/  LDL.LU R138, [R1+0x120] ;  /* 0x00012000018a7983 */ /* 0x000f680000300800 */
[----:B------:R-:W5:Y:S01]  /*89c0*/  LDL.LU R137, [R1+0x124] ;  /* 0x0001240001897983 */ /* 0x000f620000300800 */
[----:B--2---:R-:W-:-:S02]  /*89d0*/  IADD3 R23, P3, PT, R216, R136, RZ ;  /* 0x00000088d8177210 */ /* 0x004fc40007f7e0ff */
[----:B---3--:R-:W-:Y:S02]  /*89e0*/  IADD3 R20, P4, PT, R216, R129, RZ ;  /* 0x00000081d8147210 */ /* 0x008fe40007f9e0ff */
[----:B------:R-:W-:Y:S02]  /*89f0*/  LEA.HI.X.SX32 R30, R136, R210, 0x1, P3 ;  /* 0x000000d2881e7211 */ /* 0x000fe400018f0eff */
[----:B----4-:R-:W-:Y:S01]  /*8a00*/  IADD3 R18, P5, PT, R216, R128, RZ ;  /* 0x00000080d8127210 */ /* 0x010fe20007fbe0ff */
[----:B------:R-:W2:Y:S01]  /*8a10*/  LDL.LU R136, [R1+0x128] ;  /* 0x0001280001887983 */ /* 0x000ea20000300800 */
[-C--:B------:R-:W-:Y:S02]  /*8a20*/  LEA.HI.X.SX32 R28, R129, R210.reuse, 0x1, P4 ;  /* 0x000000d2811c7211 */ /* 0x080fe400020f0eff */
[----:B------:R-:W-:Y:S01]  /*8a30*/  LEA.HI.X.SX32 R27, R128, R210, 0x1, P5 ;  /* 0x000000d2801b7211 */ /* 0x000fe200028f0eff */
[----:B------:R-:W3:Y:S01]  /*8a40*/  LDL.LU R129, [R1+0x12c] ;  /* 0x00012c0001817983 */ /* 0x000ee20000300800 */
[----:B-----5:R-:W-:-:S02]  /*8a50*/  IADD3 R17, P6, PT, R216, R127, RZ ;  /* 0x0000007fd8117210 */ /* 0x020fc40007fde0ff */
[C---:B------:R-:W-:Y:S01]  /*8a60*/  IADD3 R16, P3, PT, R216.reuse, R126, RZ ;  /* 0x0000007ed8107210 */ /* 0x040fe20007f7e0ff */
[----:B------:R-:W4:Y:S01]  /*8a70*/  LDL.LU R128, [R1+0x130] ;  /* 0x0001300001807983 */ /* 0x000f220000300800 */
[----:B------:R-:W-:Y:S02]  /*8a80*/  IADD3 R15, P4, PT, R216, R118, RZ ;  /* 0x00000076d80f7210 */ /* 0x000fe40007f9e0ff */
[-C--:B------:R-:W-:Y:S02]  /*8a90*/  LEA.HI.X.SX32 R24, R126, R210.reuse, 0x1, P3 ;  /* 0x000000d27e187211 */ /* 0x080fe400018f0eff */
[-C--:B------:R-:W-:Y:S02]  /*8aa0*/  LEA.HI.X.SX32 R22, R118, R210.reuse, 0x1, P4 ;  /* 0x000000d276167211 */ /* 0x080fe400020f0eff */
[----:B------:R-:W5:Y:S01]  /*8ab0*/  LDL.LU R118, [R1+0x134] ;  /* 0x0001340001767983 */ /* 0x000f620000300800 */
[----:B------:R-:W-:-:S03]  /*8ac0*/  LEA.HI.X.SX32 R25, R127, R210, 0x1, P6 ;  /* 0x000000d27f197211 */ /* 0x000fc600030f0eff */
[----:B------:R-:W3:Y:S01]  /*8ad0*/  LDL.LU R127, [R1+0x138] ;  /* 0x00013800017f7983 */ /* 0x000ee20000300800 */
[----:B------:R-:W-:-:S03]  /*8ae0*/  IADD3 R251, P3, PT, R216, R119, RZ ;  /* 0x00000077d8fb7210 */ /* 0x000fc60007f7e0ff */
[----:B------:R-:W3:Y:S01]  /*8af0*/  LDL.LU R126, [R1+0x13c] ;  /* 0x00013c00017e7983 */ /* 0x000ee20000300800 */
[----:B------:R-:W-:-:S03]  /*8b00*/  LEA.HI.X.SX32 R252, R119, R210, 0x1, P3 ;  /* 0x000000d277fc7211 */ /* 0x000fc600018f0eff */
[----:B------:R-:W3:Y:S01]  /*8b10*/  LDL.LU R119, [R1+0x140] ;  /* 0x0001400001777983 */ /* 0x000ee20000300800 */
[C---:B------:R-:W-:Y:S02]  /*8b20*/  IADD3 R14, P5, PT, R216.reuse, R125, RZ ;  /* 0x0000007dd80e7210 */ /* 0x040fe40007fbe0ff */
[C---:B------:R-:W-:Y:S02]  /*8b30*/  IADD3 R249, P4, PT, R216.reuse, R123, RZ ;  /* 0x0000007bd8f97210 */ /* 0x040fe40007f9e0ff */
[-C--:B------:R-:W-:Y:S02]  /*8b40*/  LEA.HI.X.SX32 R21, R125, R210.reuse, 0x1, P5 ;  /* 0x000000d27d157211 */ /* 0x080fe400028f0eff */
[----:B------:R-:W-:Y:S01]  /*8b50*/  LEA.HI.X.SX32 R250, R123, R210, 0x1, P4 ;  /* 0x000000d27bfa7211 */ /* 0x000fe200020f0eff */
[----:B------:R-:W3:Y:S04]  /*8b60*/  LDL.LU R125, [R1+0x144] ;  /* 0x00014400017d7983 */ /* 0x000ee80000300800 */
[----:B------:R-:W3:Y:S01]  /*8b70*/  LDL.LU R123, [R1+0x148] ;  /* 0x00014800017b7983 */ /* 0x000ee20000300800 */
[----:B------:R-:W-:-:S02]  /*8b80*/  IADD3 R13, P6, PT, R216, R124, RZ ;  /* 0x0000007cd80d7210 */ /* 0x000fc40007fde0ff */
[----:B------:R-:W-:Y:S02]  /*8b90*/  IADD3 R247, P5, PT, R216, R122, RZ ;  /* 0x0000007ad8f77210 */ /* 0x000fe40007fbe0ff */
[-C--:B------:R-:W-:Y:S02]  /*8ba0*/  LEA.HI.X.SX32 R19, R124, R210.reuse, 0x1, P6 ;  /* 0x000000d27c137211 */ /* 0x080fe400030f0eff */
[----:B------:R-:W-:Y:S01]  /*8bb0*/  LEA.HI.X.SX32 R248, R122, R210, 0x1, P5 ;  /* 0x000000d27af87211 */ /* 0x000fe200028f0eff */
[----:B------:R-:W3:Y:S01]  /*8bc0*/  LDL.LU R124, [R1+0x14c] ;  /* 0x00014c00017c7983 */ /* 0x000ee20000300800 */
[C---:B------:R-:W-:Y:S02]  /*8bd0*/  IADD3 R245, P6, PT, R216.reuse, R121, RZ ;  /* 0x00000079d8f57210 */ /* 0x040fe40007fde0ff */
[----:B------:R-:W-:Y:S01]  /*8be0*/  IADD3 R243, P3, PT, R216, R120, RZ ;  /* 0x00000078d8f37210 */ /* 0x000fe20007f7e0ff */
[----:B------:R-:W3:Y:S01]  /*8bf0*/  LDL.LU R122, [R1+0x150] ;  /* 0x00015000017a7983 */ /* 0x000ee20000300800 */
[----:B------:R-:W-:-:S02]  /*8c00*/  LEA.HI.X.SX32 R246, R121, R210, 0x1, P6 ;  /* 0x000000d279f67211 */ /* 0x000fc400030f0eff */
[----:B------:R-:W-:Y:S01]  /*8c10*/  LEA.HI.X.SX32 R244, R120, R210, 0x1, P3 ;  /* 0x000000d278f47211 */ /* 0x000fe200018f0eff */
[----:B------:R-:W3:Y:S04]  /*8c20*/  LDL.LU R121, [R1+0x154] ;  /* 0x0001540001797983 */ /* 0x000ee80000300800 */
[----:B------:R-:W3:Y:S01]  /*8c30*/  LDL.LU R120, [R1+0x158] ;  /* 0x0001580001787983 */ /* 0x000ee20000300800 */
[C---:B------:R-:W-:Y:S02]  /*8c40*/  IADD3 R235, P3, PT, R216.reuse, R137, RZ ;  /* 0x00000089d8eb7210 */ /* 0x040fe40007f7e0ff */
[C---:B------:R-:W-:Y:S02]  /*8c50*/  IADD3 R237, P6, PT, R216.reuse, R138, RZ ;  /* 0x0000008ad8ed7210 */ /* 0x040fe40007fde0ff */
[----:B------:R-:W-:-:S02]  /*8c60*/  IADD3 R241, P4, PT, R216, R140, RZ ;  /* 0x0000008cd8f17210 */ /* 0x000fc40007f9e0ff */
[-C--:B------:R-:W-:Y:S02]  /*8c70*/  LEA.HI.X.SX32 R236, R137, R210.reuse, 0x1, P3 ;  /* 0x000000d289ec7211 */ /* 0x080fe400018f0eff */
[-C--:B------:R-:W-:Y:S02]  /*8c80*/  LEA.HI.X.SX32 R238, R138, R210.reuse, 0x1, P6 ;  /* 0x000000d28aee7211 */ /* 0x080fe400030f0eff */
[----:B------:R-:W-:Y:S02]  /*8c90*/  LEA.HI.X.SX32 R242, R140, R210, 0x1, P4 ;  /* 0x000000d28cf27211 */ /* 0x000fe400020f0eff */
[C---:B--2---:R-:W-:Y:S02]  /*8ca0*/  IADD3 R233, P4, PT, R216.reuse, R136, RZ ;  /* 0x00000088d8e97210 */ /* 0x044fe40007f9e0ff */
[----:B----4-:R-:W-:Y:S02]  /*8cb0*/  IADD3 R229, P6, PT, R216, R128, RZ ;  /* 0x00000080d8e57210 */ /* 0x010fe40007fde0ff */
[----:B------:R-:W-:-:S02]  /*8cc0*/  LEA.HI.X.SX32 R234, R136, R210, 0x1, P4 ;  /* 0x000000d288ea7211 */ /* 0x000fc400020f0eff */
[----:B------:R-:W-:Y:S02]  /*8cd0*/  LEA.HI.X.SX32 R230, R128, R210, 0x1, P6 ;  /* 0x000000d280e67211 */ /* 0x000fe400030f0eff */
[----:B-----5:R-:W-:-:S04]  /*8ce0*/  IADD3 R227, P3, PT, R216, R118, RZ ;  /* 0x00000076d8e37210 */ /* 0x020fc80007f7e0ff */
[-C--:B------:R-:W-:Y:S02]  /*8cf0*/  LEA.HI.X.SX32 R228, R118, R210.reuse, 0x1, P3 ;  /* 0x000000d276e47211 */ /* 0x080fe400018f0eff */
[----:B------:R-:W2:Y:S01]  /*8d00*/  LDL.LU R118, [R1+0x15c] ;  /* 0x00015c0001767983 */ /* 0x000ea20000300800 */
[C---:B---3--:R-:W-:Y:S02]  /*8d10*/  IADD3 R225, P4, PT, R216.reuse, R127, RZ ;  /* 0x0000007fd8e17210 */ /* 0x048fe40007f9e0ff */
[C---:B------:R-:W-:Y:S02]  /*8d20*/  IADD3 R221, P6, PT, R216.reuse, R119, RZ ;  /* 0x00000077d8dd7210 */ /* 0x040fe40007fde0ff */
[-C--:B------:R-:W-:Y:S02]  /*8d30*/  LEA.HI.X.SX32 R226, R127, R210.reuse, 0x1, P4 ;  /* 0x000000d27fe27211 */ /* 0x080fe400020f0eff */
[----:B------:R-:W-:Y:S02]  /*8d40*/  LEA.HI.X.SX32 R222, R119, R210, 0x1, P6 ;  /* 0x000000d277de7211 */ /* 0x000fe400030f0eff */
[----:B------:R-:W3:Y:S01]  /*8d50*/  LDL.LU R119, [R1+0x160] ;  /* 0x0001600001777983 */ /* 0x000ee20000300800 */
[----:B------:R-:W-:-:S04]  /*8d60*/  IADD3 R217, P4, PT, R216, R123, RZ ;  /* 0x0000007bd8d97210 */ /* 0x000fc80007f9e0ff */
[----:B------:R-:W-:Y:S02]  /*8d70*/  LEA.HI.X.SX32 R12, R123, R210, 0x1, P4 ;  /* 0x000000d27b0c7211 */ /* 0x000fe400020f0eff */
[----:B------:R-:W4:Y:S01]  /*8d80*/  LDL.LU R123, [R1+0x164] ;  /* 0x00016400017b7983 */ /* 0x000f220000300800 */
[----:B------:R-:W-:-:S04]  /*8d90*/  IADD3 R239, P5, PT, R216, R139, RZ ;  /* 0x0000008bd8ef7210 */ /* 0x000fc80007fbe0ff */
[-C--:B------:R-:W-:Y:S02]  /*8da0*/  LEA.HI.X.SX32 R240, R139, R210.reuse, 0x1, P5 ;  /* 0x000000d28bf07211 */ /* 0x080fe400028f0eff */
[C---:B------:R-:W-:Y:S02]  /*8db0*/  IADD3 R231, P5, PT, R216.reuse, R129, RZ ;  /* 0x00000081d8e77210 */ /* 0x040fe40007fbe0ff */
[C---:B------:R-:W-:Y:S02]  /*8dc0*/  IADD3 R219, P3, PT, R216.reuse, R125, RZ ;  /* 0x0000007dd8db7210 */ /* 0x040fe40007f7e0ff */
[----:B------:R-:W-:Y:S02]  /*8dd0*/  LEA.HI.X.SX32 R232, R129, R210, 0x1, P5 ;  /* 0x000000d281e87211 */ /* 0x000fe400028f0eff */
[C---:B------:R-:W-:Y:S02]  /*8de0*/  IADD3 R223, P5, PT, R216.reuse, R126, RZ ;  /* 0x0000007ed8df7210 */ /* 0x040fe40007fbe0ff */
[----:B------:R-:W-:-:S02]  /*8df0*/  IADD3 R213, P6, PT, R216, R122, RZ ;  /* 0x0000007ad8d57210 */ /* 0x000fc40007fde0ff */
[-C--:B------:R-:W-:Y:S02]  /*8e00*/  LEA.HI.X.SX32 R224, R126, R210.reuse, 0x1, P5 ;  /* 0x000000d27ee07211 */ /* 0x080fe400028f0eff */
[-C--:B------:R-:W-:Y:S02]  /*8e10*/  LEA.HI.X.SX32 R220, R125, R210.reuse, 0x1, P3 ;  /* 0x000000d27ddc7211 */ /* 0x080fe400018f0eff */
[----:B------:R-:W-:Y:S02]  /*8e20*/  LEA.HI.X.SX32 R214, R122, R210, 0x1, P6 ;  /* 0x000000d27ad67211 */ /* 0x000fe400030f0eff */
[C---:B------:R-:W-:Y:S01]  /*8e30*/  IADD3 R10, P5, PT, R216.reuse, R124, RZ ;  /* 0x0000007cd80a7210 */ /* 0x040fe20007fbe0ff */
[----:B------:R-:W5:Y:S01]  /*8e40*/  LDL.LU R122, [R1+0x168] ;  /* 0x00016800017a7983 */ /* 0x000f620000300800 */
[C---:B------:R-:W-:Y:S02]  /*8e50*/  IADD3 R211, P3, PT, R216.reuse, R121, RZ ;  /* 0x00000079d8d37210 */ /* 0x040fe40007f7e0ff */
[----:B------:R-:W-:-:S02]  /*8e60*/  IADD3 R209, P4, PT, R216, R120, RZ ;  /* 0x00000078d8d17210 */ /* 0x000fc40007f9e0ff */
[-C--:B------:R-:W-:Y:S02]  /*8e70*/  LEA.HI.X.SX32 R216, R124, R210.reuse, 0x1, P5 ;  /* 0x000000d27cd87211 */ /* 0x080fe400028f0eff */
[-C--:B------:R-:W-:Y:S02]  /*8e80*/  LEA.HI.X.SX32 R11, R121, R210.reuse, 0x1, P3 ;  /* 0x000000d2790b7211 */ /* 0x080fe400018f0eff */
[----:B------:R-:W-:Y:S01]  /*8e90*/  LEA.HI.X.SX32 R210, R120, R210, 0x1, P4 ;  /* 0x000000d278d27211 */ /* 0x000fe200020f0eff */
[----:B------:R-:W-:Y:S01]  /*8ea0*/  IMAD R120, R72, 0x1f, RZ ;  /* 0x0000001f48787824 */ /* 0x000fe200078e02ff */
[----:B------:R-:W5:Y:S01]  /*8eb0*/  LDL.LU R121, [R1+0x16c] ;  /* 0x00016c0001797983 */ /* 0x000f620000300800 */
[----:B-1----:R-:W-:Y:S01]  /*8ec0*/  IMAD.WIDE.U32 R8, R73, 0xc, R8 ;  /* 0x0000000c49087825 */ /* 0x002fe200078e0008 */
[----:B------:R-:W-:Y:S02]  /*8ed0*/  SHF.R.S32.HI R183, RZ, 0x1f, R218 ;  /* 0x0000001fffb77819 */ /* 0x000fe400000114da */
[----:B------:R-:W-:-:S02]  /*8ee0*/  SHF.R.S32.HI R206, RZ, 0x1f, R120 ;  /* 0x0000001fffce7819 */ /* 0x000fc40000011478 */
[-C--:B------:R-:W-:Y:S02]  /*8ef0*/  IADD3 R207, P6, PT, R218, R120.reuse, RZ ;  /* 0x00000078dacf7210 */ /* 0x080fe40007fde0ff */
[----:B------:R-:W-:Y:S02]  /*8f00*/  IADD3 R205, P5, PT, R212, R120, RZ ;  /* 0x00000078d4cd7210 */ /* 0x000fe40007fbe0ff */
[----:B------:R-:W-:Y:S01]  /*8f10*/  SHF.R.S32.HI R73, RZ, 0x1f, R212 ;  /* 0x0000001fff497819 */ /* 0x000fe200000114d4 */
[----:B------:R-:W5:Y:S01]  /*8f20*/  LDL.LU R120, [R1+0x170] ;  /* 0x0001700001787983 */ /* 0x000f620000300800 */
[----:B------:R-:W-:-:S03]  /*8f30*/  IMAD.X R208, R183, 0x1, R206, P6 ;  /* 0x00000001b7d07824 */ /* 0x000fc600030e06ce */
[----:B------:R-:W-:Y:S01]  /*8f40*/  IMAD.X R206, R73, 0x1, R206, P5 ;  /* 0x0000000149ce7824 */ /* 0x000fe200028e06ce */
[----:B--2---:R-:W-:Y:S02]  /*8f50*/  SHF.R.S32.HI R202, RZ, 0x1f, R118 ;  /* 0x0000001fffca7819 */ /* 0x004fe40000011476 */
[-C--:B------:R-:W-:Y:S02]  /*8f60*/  IADD3 R203, P6, PT, R218, R118.reuse, RZ ;  /* 0x00000076dacb7210 */ /* 0x080fe40007fde0ff */
[----:B------:R-:W-:Y:S02]  /*8f70*/  IADD3 R201, P5, PT, R212, R118, RZ ;  /* 0x00000076d4c97210 */ /* 0x000fe40007fbe0ff */
[----:B------:R-:W2:Y:S01]  /*8f80*/  LDL.LU R118, [R1+0x174] ;  /* 0x0001740001767983 */ /* 0x000ea20000300800 */
[--C-:B------:R-:W-:Y:S02]  /*8f90*/  IMAD.X R204, R183, 0x1, R202.reuse, P6 ;  /* 0x00000001b7cc7824 */ /* 0x100fe400030e06ca */
[----:B------:R-:W-:Y:S01]  /*8fa0*/  IMAD.X R202, R73, 0x1, R202, P5 ;  /* 0x0000000149ca7824 */ /* 0x000fe200028e06ca */
[----:B---3--:R-:W-:-:S02]  /*8fb0*/  SHF.R.S32.HI R196, RZ, 0x1f, R119 ;  /* 0x0000001fffc47819 */ /* 0x008fc40000011477 */
[-C--:B------:R-:W-:Y:S02]  /*8fc0*/  IADD3 R197, P6, PT, R218, R119.reuse, RZ ;  /* 0x00000077dac57210 */ /* 0x080fe40007fde0ff */
[----:B------:R-:W-:Y:S02]  /*8fd0*/  IADD3 R195, P5, PT, R212, R119, RZ ;  /* 0x00000077d4c37210 */ /* 0x000fe40007fbe0ff */
[----:B------:R-:W3:Y:S01]  /*8fe0*/  LDL.LU R119, [R1+0x178] ;  /* 0x0001780001777983 */ /* 0x000ee20000300800 */
[--C-:B------:R-:W-:Y:S02]  /*8ff0*/  IMAD.X R200, R183, 0x1, R196.reuse, P6 ;  /* 0x00000001b7c87824 */ /* 0x100fe400030e06c4 */
[----:B------:R-:W-:Y:S01]  /*9000*/  IMAD.X R196, R73, 0x1, R196, P5 ;  /* 0x0000000149c47824 */ /* 0x000fe200028e06c4 */
[----:B----4-:R-:W-:Y:S02]  /*9010*/  SHF.R.S32.HI R192, RZ, 0x1f, R123 ;  /* 0x0000001fffc07819 */ /* 0x010fe4000001147b */
[----:B------:R-:W-:-:S02]  /*9020*/  IADD3 R193, P6, PT, R218, R123, RZ ;  /* 0x0000007bdac17210 */ /* 0x000fc40007fde0ff */
[----:B------:R-:W-:Y:S02]  /*9030*/  IADD3 R191, P5, PT, R212, R123, RZ ;  /* 0x0000007bd4bf7210 */ /* 0x000fe40007fbe0ff */
[----:B------:R-:W4:Y:S01]  /*9040*/  LDL.LU R123, [R1+0x17c] ;  /* 0x00017c00017b7983 */ /* 0x000f220000300800 */
[--C-:B------:R-:W-:Y:S02]  /*9050*/  IMAD.X R194, R183, 0x1, R192.reuse, P6 ;  /* 0x00000001b7c27824 */ /* 0x100fe400030e06c0 */
[----:B------:R-:W-:Y:S01]  /*9060*/  IMAD.X R192, R73, 0x1, R192, P5 ;  /* 0x0000000149c07824 */ /* 0x000fe200028e06c0 */
[----:B-----5:R-:W-:Y:S02]  /*9070*/  SHF.R.S32.HI R188, RZ, 0x1f, R122 ;  /* 0x0000001fffbc7819 */ /* 0x020fe4000001147a */
[-C--:B------:R-:W-:Y:S02]  /*9080*/  IADD3 R189, P6, PT, R218, R122.reuse, RZ ;  /* 0x0000007adabd7210 */ /* 0x080fe40007fde0ff */
[----:B------:R-:W-:-:S02]  /*9090*/  IADD3 R78, P5, PT, R212, R122, RZ ;  /* 0x0000007ad44e7210 */ /* 0x000fc40007fbe0ff */
[----:B------:R-:W5:Y:S01]  /*90a0*/  LDL.LU R122, [R1+0x180] ;  /* 0x00018000017a7983 */ /* 0x000f620000300800 */
[--C-:B------:R-:W-:Y:S02]  /*90b0*/  IMAD.X R190, R183, 0x1, R188.reuse, P6 ;  /* 0x00000001b7be7824 */ /* 0x100fe400030e06bc */
[----:B------:R-:W-:Y:S01]  /*90c0*/  IMAD.X R188, R73, 0x1, R188, P5 ;  /* 0x0000000149bc7824 */ /* 0x000fe200028e06bc */
[----:B------:R-:W-:Y:S02]  /*90d0*/  SHF.R.S32.HI R34, RZ, 0x1f, R121 ;  /* 0x0000001fff227819 */ /* 0x000fe40000011479 */
[-C--:B------:R-:W-:Y:S02]  /*90e0*/  IADD3 R80, P6, PT, R218, R121.reuse, RZ ;  /* 0x00000079da507210 */ /* 0x080fe40007fde0ff */
[----:B------:R-:W-:Y:S02]  /*90f0*/  IADD3 R82, P5, PT, R212, R121, RZ ;  /* 0x00000079d4527210 */ /* 0x000fe40007fbe0ff */
[----:B------:R-:W5:Y:S01]  /*9100*/  LDL.LU R121, [R1+0x184] ;  /* 0x0001840001797983 */ /* 0x000f620000300800 */
[----:B------:R-:W-:-:S02]  /*9110*/  IMAD.X R79, R183, 0x1, R34, P6 ;  /* 0x00000001b74f7824 */ /* 0x000fc400030e0622 */
[----:B------:R-:W-:Y:S01]  /*9120*/  IMAD.X R81, R73, 0x1, R34, P5 ;  /* 0x0000000149517824 */ /* 0x000fe200028e0622 */
[----:B------:R-:W-:Y:S02]  /*9130*/  SHF.R.S32.HI R36, RZ, 0x1f, R120 ;  /* 0x0000001fff247819 */ /* 0x000fe40000011478 */
[-C--:B------:R-:W-:Y:S02]  /*9140*/  IADD3 R84, P6, PT, R218, R120.reuse, RZ ;  /* 0x00000078da547210 */ /* 0x080fe40007fde0ff */
[----:B------:R-:W-:Y:S02]  /*9150*/  IADD3 R86, P5, PT, R212, R120, RZ ;  /* 0x00000078d4567210 */ /* 0x000fe40007fbe0ff */
[----:B------:R-:W5:Y:S01]  /*9160*/  LDL.LU R120, [R1+0x188] ;  /* 0x0001880001787983 */ /* 0x000f620000300800 */
[----:B------:R-:W-:Y:S01]  /*9170*/  IMAD.X R83, R183, 0x1, R36, P6 ;  /* 0x00000001b7537824 */ /* 0x000fe200030e0624 */
[----:B------:R-:W-:Y:S02]  /*9180*/  IADD3.X R85, PT, PT, R73, R36, RZ, P5, !PT ;  /* 0x0000002449557210 */ /* 0x000fe40002ffe4ff */
[----:B--2---:R-:W-:-:S02]  /*9190*/  SHF.R.S32.HI R34, RZ, 0x1f, R118 ;  /* 0x0000001fff227819 */ /* 0x004fc40000011476 */
[-C--:B------:R-:W-:Y:S02]  /*91a0*/  IADD3 R88, P6, PT, R218, R118.reuse, RZ ;  /* 0x00000076da587210 */ /* 0x080fe40007fde0ff */
[----:B------:R-:W-:Y:S02]  /*91b0*/  IADD3 R90, P5, PT, R212, R118, RZ ;  /* 0x00000076d45a7210 */ /* 0x000fe40007fbe0ff */
[----:B------:R-:W2:Y:S01]  /*91c0*/  LDL.LU R118, [R1+0x18c] ;  /* 0x00018c0001767983 */ /* 0x000ea20000300800 */
[--C-:B------:R-:W-:Y:S02]  /*91d0*/  IMAD.X R87, R183, 0x1, R34.reuse, P6 ;  /* 0x00000001b7577824 */ /* 0x100fe400030e0622 */
[----:B------:R-:W-:Y:S01]  /*91e0*/  IMAD.X R89, R73, 0x1, R34, P5 ;  /* 0x0000000149597824 */ /* 0x000fe200028e0622 */
[----:B---3--:R-:W-:Y:S02]  /*91f0*/  SHF.R.S32.HI R36, RZ, 0x1f, R119 ;  /* 0x0000001fff247819 */ /* 0x008fe40000011477 */
[----:B------:R-:W-:-:S02]  /*9200*/  IADD3 R92, P6, PT, R218, R119, RZ ;  /* 0x00000077da5c7210 */ /* 0x000fc40007fde0ff */
[----:B------:R-:W-:Y:S02]  /*9210*/  IADD3 R94, P5, PT, R212, R119, RZ ;  /* 0x00000077d45e7210 */ /* 0x000fe40007fbe0ff */
[----:B------:R-:W3:Y:S01]  /*9220*/  LDL.LU R119, [R1+0x190] ;  /* 0x0001900001777983 */ /* 0x000ee20000300800 */
[--C-:B------:R-:W-:Y:S02]  /*9230*/  IMAD.X R91, R183, 0x1, R36.reuse, P6 ;  /* 0x00000001b75b7824 */ /* 0x100fe400030e0624 */
[----:B------:R-:W-:Y:S01]  /*9240*/  IMAD.X R93, R73, 0x1, R36, P5 ;  /* 0x00000001495d7824 */ /* 0x000fe200028e0624 */
[----:B----4-:R-:W-:Y:S02]  /*9250*/  SHF.R.S32.HI R34, RZ, 0x1f, R123 ;  /* 0x0000001fff227819 */ /* 0x010fe4000001147b */
[-C--:B------:R-:W-:Y:S02]  /*9260*/  IADD3 R96, P6, PT, R218, R123.reuse, RZ ;  /* 0x0000007bda607210 */ /* 0x080fe40007fde0ff */
[----:B------:R-:W-:-:S02]  /*9270*/  IADD3 R98, P5, PT, R212, R123, RZ ;  /* 0x0000007bd4627210 */ /* 0x000fc40007fbe0ff */
[----:B------:R-:W4:Y:S04]  /*9280*/  LDL.LU R123, [R1+0x194] ;  /* 0x00019400017b7983 */ /* 0x000f280000300800 */
        /* <DEDUP_REMOVED lines=13> */
[----:B------:R-:W4:Y:S01]  /*9360*/  LDL.LU R179, [R1+0x1cc] ;  /* 0x0001cc0001b37983 */ /* 0x000f220000300800 */
[----:B------:R-:W-:Y:S01]  /*9370*/  IMAD.X R95, R183, 0x1, R34, P6 ;  /* 0x00000001b75f7824 */ /* 0x000fe200030e0622 */
[----:B-----5:R-:W-:Y:S01]  /*9380*/  SHF.R.S32.HI R36, RZ, 0x1f, R122 ;  /* 0x0000001fff247819 */ /* 0x020fe2000001147a */
[----:B------:R-:W-:Y:S01]  /*9390*/  IMAD.X R97, R73, 0x1, R34, P5 ;  /* 0x0000000149617824 */ /* 0x000fe200028e0622 */
[----:B------:R-:W-:-:S02]  /*93a0*/  IADD3 R100, P6, PT, R218, R122, RZ ;  /* 0x0000007ada647210 */ /* 0x000fc40007fde0ff */
[----:B------:R-:W-:Y:S02]  /*93b0*/  IADD3 R102, P5, PT, R212, R122, RZ ;  /* 0x0000007ad4667210 */ /* 0x000fe40007fbe0ff */
[----:B------:R-:W-:Y:S01]  /*93c0*/  SHF.R.S32.HI R34, RZ, 0x1f, R121 ;  /* 0x0000001fff227819 */ /* 0x000fe20000011479 */
[--C-:B------:R-:W-:Y:S01]  /*93d0*/  IMAD.X R99, R183, 0x1, R36.reuse, P6 ;  /* 0x00000001b7637824 */ /* 0x100fe200030e0624 */
[-C--:B------:R-:W-:Y:S01]  /*93e0*/  IADD3 R104, P6, PT, R218, R121.reuse, RZ ;  /* 0x00000079da687210 */ /* 0x080fe20007fde0ff */
[----:B------:R-:W-:Y:S01]  /*93f0*/  IMAD.X R101, R73, 0x1, R36, P5 ;  /* 0x0000000149657824 */ /* 0x000fe200028e0624 */
[----:B------:R-:W-:Y:S02]  /*9400*/  IADD3 R106, P5, PT, R212, R121, RZ ;  /* 0x00000079d46a7210 */ /* 0x000fe40007fbe0ff */
[----:B------:R-:W-:Y:S01]  /*9410*/  SHF.R.S32.HI R36, RZ, 0x1f, R120 ;  /* 0x0000001fff247819 */ /* 0x000fe20000011478 */
[--C-:B------:R-:W-:Y:S01]  /*9420*/  IMAD.X R103, R183, 0x1, R34.reuse, P6 ;  /* 0x00000001b7677824 */ /* 0x100fe200030e0622 */
[-C--:B------:R-:W-:Y:S01]  /*9430*/  IADD3 R112, P6, PT, R218, R120.reuse, RZ ;  /* 0x00000078da707210 */ /* 0x080fe20007fde0ff */
[----:B------:R-:W-:Y:S01]  /*9440*/  IMAD.X R105, R73, 0x1, R34, P5 ;  /* 0x0000000149697824 */ /* 0x000fe200028e0622 */
[----:B------:R-:W-:-:S03]  /*9450*/  IADD3 R114, P5, PT, R212, R120, RZ ;  /* 0x00000078d4727210 */ /* 0x000fc60007fbe0ff */
[--C-:B------:R-:W-:Y:S02]  /*9460*/  IMAD.X R107, R183, 0x1, R36.reuse, P6 ;  /* 0x00000001b76b7824 */ /* 0x100fe400030e0624 */
[----:B------:R-:W-:Y:S02]  /*9470*/  IMAD.X R113, R73, 0x1, R36, P5 ;  /* 0x0000000149717824 */ /* 0x000fe400028e0624 */
[----:B------:R-:W-:-:S04]  /*9480*/  IMAD.WIDE.U32 R6, R215, 0xc, R6 ;  /* 0x0000000cd7067825 */ /* 0x000fc800078e0006 */
[----:B------:R-:W-:Y:S02]  /*9490*/  IMAD R33, R4, 0xc, RZ ;  /* 0x0000000c04217824 */ /* 0x000fe400078e02ff */
[----:B------:R-:W-:Y:S01]  /*94a0*/  IMAD R77, R5, 0xc, RZ ;  /* 0x0000000c054d7824 */ /* 0x000fe200078e02ff */
[----:B------:R-:W-:Y:S01]  /*94b0*/  SHF.R.S32.HI R5, RZ, 0x1f, R187 ;  /* 0x0000001fff057819 */ /* 0x000fe200000114bb */
[----:B------:R-:W-:Y:S01]  /*94c0*/  IMAD.MOV.U32 R75, RZ, RZ, R6 ;  /* 0x000000ffff4b7224 */ /* 0x000fe200078e0006 */
[----:B------:R-:W-:Y:S01]  /*94d0*/  IADD3 R74, PT, PT, R7, R33, RZ ;  /* 0x00000021074a7210 */ /* 0x000fe20007ffe0ff */
[C---:B------:R-:W-:Y:S01]  /*94e0*/  IMAD.SHL.U32 R6, R29.reuse, 0x4, RZ ;  /* 0x000000041d067824 */ /* 0x040fe200078e00ff */
[----:B------:R-:W-:Y:S02]  /*94f0*/  SHF.L.U64.HI R7, R29, 0x2, R32 ;  /* 0x000000021d077819 */ /* 0x000fe40000010220 */
[----:B------:R-:W-:Y:S01]  /*9500*/  LEA.HI R5, R5, R187, RZ, 0x5 ;  /* 0x000000bb05057211 */ /* 0x000fe200078f28ff */
[----:B------:R-:W-:Y:S01]  /*9510*/  IMAD.MOV.U32 R187, RZ, RZ, R8 ;  /* 0x000000ffffbb7224 */ /* 0x000fe200078e0008 */
[C---:B------:R-:W-:Y:S01]  /*9520*/  SHF.L.U64.HI R8, R26.reuse, 0x2, R31 ;  /* 0x000000021a087819 */ /* 0x040fe2000001021f */
[----:B------:R1:W-:Y:S04]  /*9530*/  STL [R1+0x4c], R7 ;  /* 0x00004c0701007387 */ /* 0x0003e80000100800 */
[----:B------:R5:W-:Y:S01]  /*9540*/  STL [R1+0x48], R6 ;  /* 0x0000480601007387 */ /* 0x000be20000100800 */
[----:B-1----:R-:W-:-:S03]  /*9550*/  IMAD.SHL.U32 R7, R26, 0x4, RZ ;  /* 0x000000041a077824 */ /* 0x002fc600078e00ff */
[----:B------:R1:W-:Y:S01]  /*9560*/  STL [R1+0x44], R8 ;  /* 0x0000440801007387 */ /* 0x0003e20000100800 */
[----:B-----5:R-:W-:-:S03]  /*9570*/  SHF.L.U64.HI R6, R23, 0x2, R30 ;  /* 0x0000000217067819 */ /* 0x020fc6000001021e */
[----:B------:R5:W-:Y:S04]  /*9580*/  STL [R1+0x40], R7 ;  /* 0x0000400701007387 */ /* 0x000be80000100800 */
[----:B------:R5:W-:Y:S01]  /*9590*/  STL [R1+0x3c], R6 ;  /* 0x00003c0601007387 */ /* 0x000be20000100800 */
[----:B-1----:R-:W-:Y:S01]  /*95a0*/  IMAD.SHL.U32 R8, R23, 0x4, RZ ;  /* 0x0000000417087824 */ /* 0x002fe200078e00ff */
[----:B-----5:R-:W-:-:S04]  /*95b0*/  SHF.L.U64.HI R7, R20, 0x2, R28 ;  /* 0x0000000214077819 */ /* 0x020fc8000001021c */
[----:B------:R1:W-:Y:S01]  /*95c0*/  STL [R1+0x38], R8 ;  /* 0x0000380801007387 */ /* 0x0003e20000100800 */
[----:B------:R-:W-:-:S03]  /*95d0*/  IMAD.SHL.U32 R6, R20, 0x4, RZ ;  /* 0x0000000414067824 */ /* 0x000fc600078e00ff */
[----:B------:R5:W-:Y:S04]  /*95e0*/  STL [R1+0x34], R7 ;  /* 0x0000340701007387 */ /* 0x000be80000100800 */
[----:B------:R5:W-:Y:S01]  /*95f0*/  STL [R1+0x30], R6 ;  /* 0x0000300601007387 */ /* 0x000be20000100800 */
[C---:B-1----:R-:W-:Y:S01]  /*9600*/  SHF.L.U64.HI R8, R18.reuse, 0x2, R27 ;  /* 0x0000000212087819 */ /* 0x042fe2000001021b */
[----:B-----5:R-:W-:-:S04]  /*9610*/  IMAD.SHL.U32 R7, R18, 0x4, RZ ;  /* 0x0000000412077824 */ /* 0x020fc800078e00ff */
[----:B------:R1:W-:Y:S01]  /*9620*/  STL [R1+0x2c], R8 ;  /* 0x00002c0801007387 */ /* 0x0003e20000100800 */
[----:B------:R-:W-:-:S03]  /*9630*/  SHF.L.U64.HI R6, R17, 0x2, R25 ;  /* 0x0000000211067819 */ /* 0x000fc60000010219 */
        /* <DEDUP_REMOVED lines=12> */
[----:B------:R5:W-:Y:S01]  /*9700*/  STL [R1+0x10], R7 ;  /* 0x0000100701007387 */ /* 0x000be20000100800 */
[----:B------:R-:W-:-:S03]  /*9710*/  SHF.R.S32.HI R5, RZ, 0x5, R5 ;  /* 0x00000005ff057819 */ /* 0x000fc60000011405 */
[----:B------:R5:W-:Y:S01]  /*9720*/  STL [R1+0xc], R6 ;  /* 0x00000c0601007387 */ /* 0x000be20000100800 */
[----:B-1----:R-:W-:Y:S01]  /*9730*/  IMAD.SHL.U32 R8, R14, 0x4, RZ ;  /* 0x000000040e087824 */ /* 0x002fe200078e00ff */
[----:B-----5:R-:W-:-:S04]  /*9740*/  SHF.L.U64.HI R7, R13, 0x2, R19 ;  /* 0x000000020d077819 */ /* 0x020fc80000010213 */
[----:B------:R-:W-:Y:S01]  /*9750*/  STL [R1+0x8], R8 ;  /* 0x0000080801007387 */ /* 0x000fe20000100800 */
[----:B------:R-:W-:-:S03]  /*9760*/  IMAD.SHL.U32 R6, R13, 0x4, RZ ;  /* 0x000000040d067824 */ /* 0x000fc600078e00ff */
[----:B------:R-:W-:Y:S04]  /*9770*/  STL [R1+0x4], R7 ;  /* 0x0000040701007387 */ /* 0x000fe80000100800 */
[----:B------:R1:W-:Y:S01]  /*9780*/  STL [R1], R6 ;  /* 0x0000000601007387 */ /* 0x0003e20000100800 */
[----:B------:R-:W-:Y:S01]  /*9790*/  VIADD R76, R5, 0xfffffffd ;  /* 0xfffffffd054c7836 */ /* 0x000fe20000000000 */
[----:B--2---:R-:W-:Y:S02]  /*97a0*/  SHF.R.S32.HI R34, RZ, 0x1f, R118 ;  /* 0x0000001fff227819 */ /* 0x004fe40000011476 */
[-C--:B------:R-:W-:Y:S02]  /*97b0*/  IADD3 R116, P6, PT, R218, R118.reuse, RZ ;  /* 0x00000076da747210 */ /* 0x080fe40007fde0ff */
[----:B------:R-:W-:-:S03]  /*97c0*/  IADD3 R118, P5, PT, R212, R118, RZ ;  /* 0x00000076d4767210 */ /* 0x000fc60007fbe0ff */
[--C-:B------:R-:W-:Y:S02]  /*97d0*/  IMAD.X R115, R183, 0x1, R34.reuse, P6 ;  /* 0x00000001b7737824 */ /* 0x100fe400030e0622 */
[----:B------:R-:W-:Y:S01]  /*97e0*/  IMAD.X R117, R73, 0x1, R34, P5 ;  /* 0x0000000149757824 */ /* 0x000fe200028e0622 */
[----:B---3--:R-:W-:Y:S02]  /*97f0*/  SHF.R.S32.HI R36, RZ, 0x1f, R119 ;  /* 0x0000001fff247819 */ /* 0x008fe40000011477 */
[-C--:B------:R-:W-:Y:S02]  /*9800*/  IADD3 R120, P6, PT, R218, R119.reuse, RZ ;  /* 0x00000077da787210 */ /* 0x080fe40007fde0ff */
[----:B------:R-:W-:-:S03]  /*9810*/  IADD3 R122, P5, PT, R212, R119, RZ ;  /* 0x00000077d47a7210 */ /* 0x000fc60007fbe0ff */
[--C-:B------:R-:W-:Y:S02]  /*9820*/  IMAD.X R119, R183, 0x1, R36.reuse, P6 ;  /* 0x00000001b7777824 */ /* 0x100fe400030e0624 */
[----:B------:R-:W-:Y:S01]  /*9830*/  IMAD.X R121, R73, 0x1, R36, P5 ;  /* 0x0000000149797824 */ /* 0x000fe200028e0624 */
[----:B----4-:R-:W-:Y:S02]  /*9840*/  SHF.R.S32.HI R34, RZ, 0x1f, R123 ;  /* 0x0000001fff227819 */ /* 0x010fe4000001147b */
[-C--:B------:R-:W-:Y:S02]  /*9850*/  IADD3 R124, P6, PT, R218, R123.reuse, RZ ;  /* 0x0000007bda7c7210 */ /* 0x080fe40007fde0ff */
[----:B------:R-:W-:Y:S02]  /*9860*/  IADD3 R126, P5, PT, R212, R123, RZ ;  /* 0x0000007bd47e7210 */ /* 0x000fe40007fbe0ff */
[----:B------:R-:W-:Y:S02]  /*9870*/  IADD3.X R123, PT, PT, R183, R34, RZ, P6, !PT ;  /* 0x00000022b77b7210 */ /* 0x000fe400037fe4ff */
[----:B------:R-:W-:-:S02]  /*9880*/  SHF.R.S32.HI R36, RZ, 0x1f, R127 ;  /* 0x0000001fff247819 */ /* 0x000fc4000001147f */
[-C--:B------:R-:W-:Y:S01]  /*9890*/  IADD3 R128, P6, PT, R218, R127.reuse, RZ ;  /* 0x0000007fda807210 */ /* 0x080fe20007fde0ff */
[----:B------:R-:W-:Y:S01]  /*98a0*/  IMAD.X R125, R73, 0x1, R34, P5 ;  /* 0x00000001497d7824 */ /* 0x000fe200028e0622 */
        /* <DEDUP_REMOVED lines=10> */
[----:B------:R-:W-:-:S02]  /*9950*/  IADD3 R138, P5, PT, R212, R137, RZ ;  /* 0x00000089d48a7210 */ /* 0x000fc40007fbe0ff */
        /* <DEDUP_REMOVED lines=26> */
[----:B------:R-:W-:Y:S01]  /*9b00*/  IMAD.X R155, R183, 0x1, R34, P6 ;  /* 0x00000001b79b7824 */ /* 0x000fe200030e0622 */
[----:B------:R-:W-:Y:S02]  /*9b10*/  IADD3 R160, P6, PT, R218, R159, RZ ;  /* 0x0000009fdaa07210 */ /* 0x000fe40007fde0ff */
[----:B------:R-:W-:-:S02]  /*9b20*/  IADD3.X R157, PT, PT, R73, R34, RZ, P5, !PT ;  /* 0x00000022499d7210 */ /* 0x000fc40002ffe4ff */
[----:B------:R-:W-:Y:S01]  /*9b30*/  IADD3 R162, P5, PT, R212, R159, RZ ;  /* 0x0000009fd4a27210 */ /* 0x000fe20007fbe0ff */
[--C-:B------:R-:W-:Y:S01]  /*9b40*/  IMAD.X R159, R183, 0x1, R36.reuse, P6 ;  /* 0x00000001b79f7824 */ /* 0x100fe200030e0624 */
[----:B------:R-:W-:Y:S02]  /*9b50*/  SHF.R.S32.HI R34, RZ, 0x1f, R163 ;  /* 0x0000001fff227819 */ /* 0x000fe400000114a3 */
[-C--:B------:R-:W-:Y:S01]  /*9b60*/  IADD3 R164, P6, PT, R218, R163.reuse, RZ ;  /* 0x000000a3daa47210 */ /* 0x080fe20007fde0ff */
[----:B------:R-:W-:Y:S01]  /*9b70*/  IMAD.X R161, R73, 0x1, R36, P5 ;  /* 0x0000000149a17824 */ /* 0x000fe200028e0624 */
[----:B------:R-:W-:Y:S02]  /*9b80*/  IADD3 R166, P5, PT, R212, R163, RZ ;  /* 0x000000a3d4a67210 */ /* 0x000fe40007fbe0ff */
[----:B------:R-:W-:Y:S01]  /*9b90*/  SHF.R.S32.HI R36, RZ, 0x1f, R167 ;  /* 0x0000001fff247819 */ /* 0x000fe200000114a7 */
[--C-:B------:R-:W-:Y:S01]  /*9ba0*/  IMAD.X R163, R183, 0x1, R34.reuse, P6 ;  /* 0x00000001b7a37824 */ /* 0x100fe200030e0622 */
[----:B------:R-:W-:Y:S01]  /*9bb0*/  IADD3 R168, P6, PT, R218, R167, RZ ;  /* 0x000000a7daa87210 */ /* 0x000fe20007fde0ff */
[----:B------:R-:W-:Y:S01]  /*9bc0*/  IMAD.X R165, R73, 0x1, R34, P5 ;  /* 0x0000000149a57824 */ /* 0x000fe200028e0622 */
[----:B-1----:R-:W-:-:S02]  /*9bd0*/  VIMNMX R6, PT, PT, R5, 0x2, !PT ;  /* 0x0000000205067848 */ /* 0x002fc40007fe0100 */
[----:B------:R-:W-:Y:S01]  /*9be0*/  IADD3 R170, P5, PT, R212, R167, RZ ;  /* 0x000000a7d4aa7210 */ /* 0x000fe20007fbe0ff */
[--C-:B------:R-:W-:Y:S01]  /*9bf0*/  IMAD.X R167, R183, 0x1, R36.reuse, P6 ;  /* 0x00000001b7a77824 */ /* 0x100fe200030e0624 */
[----:B------:R-:W-:Y:S01]  /*9c00*/  SHF.R.S32.HI R34, RZ, 0x1f, R171 ;  /* 0x0000001fff227819 */ /* 0x000fe200000114ab */
[----:B------:R-:W-:Y:S01]  /*9c10*/  VIADD R5, R6, 0xffffffff ;  /* 0xffffffff06057836 */ /* 0x000fe20000000000 */
[-C--:B------:R-:W-:Y:S01]  /*9c20*/  IADD3 R172, P6, PT, R218, R171.reuse, RZ ;  /* 0x000000abdaac7210 */ /* 0x080fe20007fde0ff */
[----:B------:R-:W-:Y:S01]  /*9c30*/  IMAD.X R169, R73, 0x1, R36, P5 ;  /* 0x0000000149a97824 */ /* 0x000fe200028e0624 */
[----:B------:R-:W-:Y:S02]  /*9c40*/  IADD3 R174, P5, PT, R212, R171, RZ ;  /* 0x000000abd4ae7210 */ /* 0x000fe40007fbe0ff */
[----:B------:R1:W-:Y:S01]  /*9c50*/  STL [R1+0x50], R5 ;  /* 0x0000500501007387 */ /* 0x0003e20000100800 */
[--C-:B------:R-:W-:Y:S01]  /*9c60*/  IMAD.X R171, R183, 0x1, R34.reuse, P6 ;  /* 0x00000001b7ab7824 */ /* 0x100fe200030e0622 */
[----:B------:R-:W-:Y:S01]  /*9c70*/  SHF.R.S32.HI R36, RZ, 0x1f, R175 ;  /* 0x0000001fff247819 */ /* 0x000fe200000114af */
[----:B------:R-:W-:Y:S01]  /*9c80*/  IMAD.X R173, R73, 0x1, R34, P5 ;  /* 0x0000000149ad7824 */ /* 0x000fe200028e0622 */
[----:B------:R-:W-:-:S02]  /*9c90*/  IADD3 R176, P6, PT, R218, R175, RZ ;  /* 0x000000afdab07210 */ /* 0x000fc40007fde0ff */
[----:B------:R-:W-:Y:S02]  /*9ca0*/  IADD3 R178, P5, PT, R212, R175, RZ ;  /* 0x000000afd4b27210 */ /* 0x000fe40007fbe0ff */
[----:B------:R-:W-:Y:S01]  /*9cb0*/  SHF.R.S32.HI R34, RZ, 0x1f, R179 ;  /* 0x0000001fff227819 */ /* 0x000fe200000114b3 */
[--C-:B------:R-:W-:Y:S01]  /*9cc0*/  IMAD.X R175, R183, 0x1, R36.reuse, P6 ;  /* 0x00000001b7af7824 */ /* 0x100fe200030e0624 */
[C---:B------:R-:W-:Y:S01]  /*9cd0*/  IADD3 R180, P6, PT, R218.reuse, R179, RZ ;  /* 0x000000b3dab47210 */ /* 0x040fe20007fde0ff */
[----:B------:R-:W-:Y:S01]  /*9ce0*/  IMAD.X R177, R73, 0x1, R36, P5 ;  /* 0x0000000149b17824 */ /* 0x000fe200028e0624 */
[----:B------:R-:W-:Y:S02]  /*9cf0*/  SHF.R.S32.HI R185, RZ, 0x1f, R72 ;  /* 0x0000001fffb97819 */ /* 0x000fe40000011448 */
[-C--:B------:R-:W-:Y:S02]  /*9d00*/  IADD3 R184, P4, PT, R218, R72.reuse, RZ ;  /* 0x00000048dab87210 */ /* 0x080fe40007f9e0ff */
[----:B------:R-:W-:-:S02]  /*9d10*/  IADD3 R186, P3, PT, R212, R72, RZ ;  /* 0x00000048d4ba7210 */ /* 0x000fc40007f7e0ff */
[----:B------:R-:W-:Y:S01]  /*9d20*/  IADD3 R182, P5, PT, R212, R179, RZ ;  /* 0x000000b3d4b67210 */ /* 0x000fe20007fbe0ff */
[C-C-:B------:R-:W-:Y:S01]  /*9d30*/  IMAD.X R179, R183.reuse, 0x1, R34.reuse, P6 ;  /* 0x00000001b7b37824 */ /* 0x140fe200030e0622 */
[----:B------:R-:W-:Y:S01]  /*9d40*/  SHF.L.U64.HI R72, R218, 0x2, R183 ;  /* 0x00000002da487819 */ /* 0x000fe200000102b7 */
[--C-:B------:R-:W-:Y:S02]  /*9d50*/  IMAD.X R183, R183, 0x1, R185.reuse, P4 ;  /* 0x00000001b7b77824 */ /* 0x100fe400020e06b9 */
[C---:B------:R-:W-:Y:S02]  /*9d60*/  IMAD.X R181, R73.reuse, 0x1, R34, P5 ;  /* 0x0000000149b57824 */ /* 0x040fe400028e0622 */
[----:B------:R-:W-:Y:S01]  /*9d70*/  IMAD.X R185, R73, 0x1, R185, P3 ;  /* 0x0000000149b97824 */ /* 0x000fe200018e06b9 */
[----:B------:R-:W-:Y:S01]  /*9d80*/  SHF.L.U64.HI R73, R212, 0x2, R73 ;  /* 0x00000002d4497819 */ /* 0x000fe20000010249 */
[----:B------:R-:W-:Y:S01]  /*9d90*/  IMAD.IADD R77, R9, 0x1, R77 ;  /* 0x00000001094d7824 */ /* 0x000fe200078e024d */
[----:B------:R-:W-:Y:S01]  /*9da0*/  SHF.L.U64.HI R252, R251, 0x2, R252 ;  /* 0x00000002fbfc7819 */ /* 0x000fe200000102fc */
[----:B------:R-:W-:Y:S01]  /*9db0*/  IMAD.MOV.U32 R4, RZ, RZ, RZ ;  /* 0x000000ffff047224 */ /* 0x000fe200078e00ff */
[----:B------:R-:W-:Y:S01]  /*9dc0*/  SHF.L.U64.HI R250, R249, 0x2, R250 ;  /* 0x00000002f9fa7819 */ /* 0x000fe200000102fa */
[----:B------:R-:W-:Y:S01]  /*9dd0*/  IMAD.SHL.U32 R251, R251, 0x4, RZ ;  /* 0x00000004fbfb7824 */ /* 0x000fe200078e00ff */
[----:B------:R-:W-:Y:S01]  /*9de0*/  SHF.L.U64.HI R248, R247, 0x2, R248 ;  /* 0x00000002f7f87819 */ /* 0x000fe200000102f8 */
[----:B------:R-:W-:Y:S01]  /*9df0*/  IMAD.SHL.U32 R249, R249, 0x4, RZ ;  /* 0x00000004f9f97824 */ /* 0x000fe200078e00ff */
[----:B------:R-:W-:Y:S01]  /*9e00*/  SHF.L.U64.HI R246, R245, 0x2, R246 ;  /* 0x00000002f5f67819 */ /* 0x000fe200000102f6 */
[----:B------:R-:W-:Y:S01]  /*9e10*/  IMAD.SHL.U32 R247, R247, 0x4, RZ ;  /* 0x00000004f7f77824 */ /* 0x000fe200078e00ff */
[----:B------:R-:W-:Y:S01]  /*9e20*/  SHF.L.U64.HI R244, R243, 0x2, R244 ;  /* 0x00000002f3f47819 */ /* 0x000fe200000102f4 */
[----:B------:R-:W-:Y:S01]  /*9e30*/  IMAD.SHL.U32 R245, R245, 0x4, RZ ;  /* 0x00000004f5f57824 */ /* 0x000fe200078e00ff */
[C---:B------:R-:W-:Y:S01]  /*9e40*/  SHF.L.U64.HI R242, R241.reuse, 0x2, R242 ;  /* 0x00000002f1f27819 */ /* 0x040fe200000102f2 */
        /* <DEDUP_REMOVED lines=63> */
[----:B------:R-:W-:-:S02]  /*a240*/  SHF.L.U64.HI R91, R92, 0x2, R91 ;  /* 0x000000025c5b7819 */ /* 0x000fc4000001025b */
        /* <DEDUP_REMOVED lines=88> */
[----:B------:R-:W-:-:S02]  /*a7d0*/  SHF.L.U32 R243, R243, 0x2, RZ ;  /* 0x00000002f3f37819 */ /* 0x000fc400000006ff */
[----:B------:R-:W-:Y:S02]  /*a7e0*/  SHF.L.U64.HI R216, R10, 0x2, R216 ;  /* 0x000000020ad87819 */ /* 0x000fe400000102d8 */
[----:B------:R-:W-:Y:S02]  /*a7f0*/  SHF.L.U32 R209, R209, 0x2, RZ ;  /* 0x00000002d1d17819 */ /* 0x000fe400000006ff */
[----:B------:R-:W-:Y:S02]  /*a800*/  SHF.L.U32 R92, R92, 0x2, RZ ;  /* 0x000000025c5c7819 */ /* 0x000fe400000006ff */
[----:B------:R-:W-:Y:S02]  /*a810*/  SHF.L.U32 R130, R130, 0x2, RZ ;  /* 0x0000000282827819 */ /* 0x000fe400000006ff */
[----:B------:R-:W-:Y:S01]  /*a820*/  SHF.L.U32 R164, R164, 0x2, RZ ;  /* 0x00000002a4a47819 */ /* 0x000fe200000006ff */
[----:B------:R-:W-:Y:S01]  /*a830*/  UMOV UR13, 0x1 ;  /* 0x00000001000d7882 */ /* 0x000fe20000000000 */
[----:B------:R-:W-:Y:S01]  /*a840*/  UMOV UR14, 0x2 ;  /* 0x00000002000e7882 */ /* 0x000fe20000000000 */
[----:B------:R-:W-:Y:S01]  /*a850*/  UMOV UR6, URZ ;  /* 0x000000ff00067c82 */ /* 0x000fe20008000000 */
[----:B------:R-:W-:Y:S01]  /*a860*/  UMOV UR7, URZ ;  /* 0x000000ff00077c82 */ /* 0x000fe20008000000 */
[----:B------:R-:W-:Y:S01]  /*a870*/  UMOV UR8, URZ ;  /* 0x000000ff00087c82 */ /* 0x000fe20008000000 */
[----:B-1----:R-:W-:-:S05]  /*a880*/  UMOV UR5, URZ ;  /* 0x000000ff00057c82 */ /* 0x002fca0008000000 */
.L_x_11:
[----:B------:R-:W-:Y:S01]  /*a890*/  IMAD.U32 R4, R4, -0x80000000, RZ ;  /* 0x8000000004047824 */ /* 0x000fe200078e00ff */
[----:B------:R-:W-:-:S03]  /*a8a0*/  UIADD3 UR7, UPT, UPT, UR7, 0x1, URZ ;  /* 0x0000000107077890 */ /* 0x000fc6000fffe0ff */
[----:B------:R-:W1:Y:S01]  /*a8b0*/  SYNCS.PHASECHK.TRANS64.TRYWAIT P3, [UR12], R4 ;  /* 0x00000004ff0075a7 */ /* 0x000e62000806110c */
[----:B------:R-:W-:-:S04]  /*a8c0*/  UISETP.GT.AND UP1, UPT, UR7, 0x1, UPT ;  /* 0x000000010700788c */ /* 0x000fc8000bf24270 */
[----:B------:R-:W-:-:S04]  /*a8d0*/  USEL UR7, UR7, URZ, !UP1 ;  /* 0x000000ff07077287 */ /* 0x000fc8000c800000 */
[----:B------:R-:W-:Y:S01]  /*a8e0*/  ULEA UR44, UR7, UR10, 0xf ;  /* 0x0000000a072c7291 */ /* 0x000fe2000f8e78ff */
[----:B-12---:R-:W-:Y:S11]  /*a8f0*/  @!P3 BRA `(.L_x_9) ;  /* 0x0000008c007cb947 */ /* 0x006ff60003800000 */
.L_x_17:
[----:B------:R-:W-:-:S04]  /*a900*/  DEPBAR.LE SB0, 0x2 ;  /* 0x000080800000791a */ /* 0x000fc80000000000 */
[----:B------:R-:W-:Y:S01]  /*a910*/  BAR.SYNC.DEFER_BLOCKING 0x0 ;  /* 0x0000000000007b1d */ /* 0x000fe20000010000 */
[----:B------:R-:W-:Y:S02]  /*a920*/  UIADD3 UR6, UPT, UPT, UR6, 0x1, URZ ;  /* 0x0000000106067890 */ /* 0x000fe4000fffe0ff */
[----:B------:R-:W-:Y:S02]  /*a930*/  ULEA UR12, UR13, UR10, 0x3 ;  /* 0x0000000a0d0c7291 */ /* 0x000fe4000f8e18ff */
[----:B------:R-:W-:Y:S02]  /*a940*/  UISETP.GT.AND UP1, UPT, UR6, 0x2, UPT ;  /* 0x000000020600788c */ /* 0x000fe4000bf24270 */
[----:B------:R-:W-:Y:S02]  /*a950*/  UIADD3 UR12, UPT, UPT, UR12, 0x1c000, URZ ;  /* 0x0001c0000c0c7890 */ /* 0x000fe4000fffe0ff */
[----:B------:R-:W-:Y:S01]  /*a960*/  USEL UR6, UR6, URZ, !UP1 ;  /* 0x000000ff06067287 */ /* 0x000fe2000c800000 */
[----:B------:R-:W-:Y:S01]  /*a970*/  UMOV UR4, UR8 ;  /* 0x0000000800047c82 */ /* 0x000fe20008000000 */
[----:B------:R-:W1:Y:S04]  /*a980*/  LDSM.16.M88.4 R36, [R2+UR44] ;  /* 0x0000002c0224783b */ /* 0x000e680008000200 */
[----:B------:R-:W2:Y:S04]  /*a990*/  LDSM.16.M88.4 R8, [R2+UR44+0x800] ;  /* 0x0008002c0208783b */ /* 0x000ea80008000200 */
[----:B------:R-:W3:Y:S04]  /*a9a0*/  LDSM.16.M88.4 R12, [R2+UR44+0x1800] ;  /* 0x0018002c020c783b */ /* 0x000ee80008000200 */
[----:B------:R-:W4:Y:S04]  /*a9b0*/  LDSM.16.M88.4 R40, [R2+UR44+0x1000] ;  /* 0x0010002c0228783b */ /* 0x000f280008000200 */
[----:B------:R-:W5:Y:S04]  /*a9c0*/  LDSM.16.M88.4 R16, [R2+UR44+0x2800] ;  /* 0x0028002c0210783b */ /* 0x000f680008000200 */
[----:B------:R-:W5:Y:S04]  /*a9d0*/  LDSM.16.M88.4 R28, [R2+UR44+0x3000] ;  /* 0x0030002c021c783b */ /* 0x000f680008000200 */
[----:B------:R-:W5:Y:S04]  /*a9e0*/  LDSM.16.M88.4 R32, [R2+UR44+0x2000] ;  /* 0x0020002c0220783b */ /* 0x000f680008000200 */
[----:B------:R-:W5:Y:S04]  /*a9f0*/  LDSM.16.M88.4 R20, [R2+UR44+0x3800] ;  /* 0x0038002c0214783b */ /* 0x000f680008000200 */
[----:B------:R-:W5:Y:S04]  /*aa00*/  LDSM.16.M88.4 R52, [R2+UR44+0x4000] ;  /* 0x0040002c0234783b */ /* 0x000f680008000200 */
[----:B------:R-:W5:Y:S01]  /*aa10*/  LDSM.16.M88.4 R24, [R2+UR44+0x4800] ;  /* 0x0048002c0218783b */ /* 0x000f620008000200 */
[----:B-1----:R-:W-:Y:S01]  /*aa20*/  IMAD.MOV.U32 R4, RZ, RZ, R36 ;  /* 0x000000ffff047224 */ /* 0x002fe200078e0024 */
[----:B------:R-:W-:Y:S01]  /*aa30*/  MOV R36, R37 ;  /* 0x0000002500247202 */ /* 0x000fe20000000f00 */
[----:B------:R-:W-:Y:S01]  /*aa40*/  IMAD.MOV.U32 R37, RZ, RZ, R39 ;  /* 0x000000ffff257224 */ /* 0x000fe200078e0027 */
[----:B------:R-:W1:Y:S01]  /*aa50*/  LDSM.16.M88.4 R56, [R2+UR44+0x5000] ;  /* 0x0050002c0238783b */ /* 0x000e620008000200 */
[----:B------:R-:W-:-:S02]  /*aa60*/  IMAD.MOV.U32 R5, RZ, RZ, R38 ;  /* 0x000000ffff057224 */ /* 0x000fc400078e0026 */
[----:B--2---:R-:W-:Y:S01]  /*aa70*/  IMAD.MOV.U32 R39, RZ, RZ, R11 ;  /* 0x000000ffff277224 */ /* 0x004fe200078e000b */
[----:B------:R-:W-:Y:S01]  /*aa80*/  LDSM.16.M88.4 R60, [R2+UR44+0x6000] ;  /* 0x0060002c023c783b */ /* 0x000fe20008000200 */
[----:B------:R-:W-:Y:S02]  /*aa90*/  IMAD.MOV.U32 R38, RZ, RZ, R9 ;  /* 0x000000ffff267224 */ /* 0x000fe400078e0009 */
[----:B---3--:R-:W-:Y:S01]  /*aaa0*/  IMAD.MOV.U32 R11, RZ, RZ, R14 ;  /* 0x000000ffff0b7224 */ /* 0x008fe200078e000e */
[----:B------:R-:W-:Y:S01]  /*aab0*/  LDSM.16.M88.4 R64, [R2+UR44+0x7000] ;  /* 0x0070002c0240783b */ /* 0x000fe20008000200 */
[----:B------:R-:W-:Y:S02]  /*aac0*/  IMAD.MOV.U32 R7, RZ, RZ, R10 ;  /* 0x000000ffff077224 */ /* 0x000fe400078e000a */
[----:B----4-:R-:W-:Y:S01]  /*aad0*/  IMAD.MOV.U32 R9, RZ, RZ, R42 ;  /* 0x000000ffff097224 */ /* 0x010fe200078e002a */
[----:B------:R-:W-:Y:S01]  /*aae0*/  LDSM.16.M88.4 R108, [R2+UR44+0x7800] ;  /* 0x0078002c026c783b */ /* 0x000fe20008000200 */
[----:B-----5:R-:W-:-:S02]  /*aaf0*/  IMAD.MOV.U32 R14, RZ, RZ, R16 ;  /* 0x000000ffff0e7224 */ /* 0x020fc400078e0010 */
[----:B------:R-:W-:Y:S02]  /*ab00*/  IMAD.MOV.U32 R46, RZ, RZ, R17 ;  /* 0x000000ffff2e7224 */ /* 0x000fe400078e0011 */
[----:B------:R-:W-:Y:S02]  /*ab10*/  IMAD.MOV.U32 R10, RZ, RZ, R12 ;  /* 0x000000ffff0a7224 */ /* 0x000fe400078e000c */
[----:B------:R-:W-:Y:S02]  /*ab20*/  IMAD.MOV.U32 R42, RZ, RZ, R13 ;  /* 0x000000ffff2a7224 */ /* 0x000fe400078e000d */
[----:B------:R-:W-:Y:S01]  /*ab30*/  IMAD.MOV.U32 R16, RZ, RZ, R28 ;  /* 0x000000ffff107224 */ /* 0x000fe200078e001c */
[----:B------:R-:W-:Y:S01]  /*ab40*/  MOV R45, R35 ;  /* 0x00000023002d7202 */ /* 0x000fe20000000f00 */
[----:B------:R-:W-:Y:S02]  /*ab50*/  IMAD.MOV.U32 R17, RZ, RZ, R30 ;  /* 0x000000ffff117224 */ /* 0x000fe400078e001e */
[----:B------:R-:W-:-:S02]  /*ab60*/  IMAD.MOV.U32 R48, RZ, RZ, R29 ;  /* 0x000000ffff307224 */ /* 0x000fc400078e001d */
[----:B------:R-:W-:Y:S02]  /*ab70*/  IMAD.MOV.U32 R49, RZ, RZ, R31 ;  /* 0x000000ffff317224 */ /* 0x000fe400078e001f */
[----:B------:R-:W-:Y:S01]  /*ab80*/  IMAD.MOV.U32 R12, RZ, RZ, R32 ;  /* 0x000000ffff0c7224 */ /* 0x000fe200078e0020 */
[----:B------:R-:W2:Y:S01]  /*ab90*/  LDSM.16.M88.4 R28, [R2+UR44+0x5800] ;  /* 0x0058002c021c783b */ /* 0x000ea20008000200 */
[----:B------:R-:W-:Y:S02]  /*aba0*/  IMAD.MOV.U32 R13, RZ, RZ, R34 ;  /* 0x000000ffff0d7224 */ /* 0x000fe400078e0022 */
[----:B------:R-:W-:Y:S02]  /*abb0*/  IMAD.MOV.U32 R44, RZ, RZ, R33 ;  /* 0x000000ffff2c7224 */ /* 0x000fe400078e0021 */
[----:B------:R-:W3:Y:S01]  /*abc0*/  LDSM.16.M88.4 R32, [R2+UR44+0x6800] ;  /* 0x0068002c0220783b */ /* 0x000ee20008000200 */
        /* <DEDUP_REMOVED lines=10> */
[----:B------:R-:W-:Y:S01]  /*ac70*/  IMAD.MOV.U32 R52, RZ, RZ, R53 ;  /* 0x000000ffff347224 */ /* 0x000fe200078e0035 */
[----:B------:R-:W-:Y:S01]  /*ac80*/  MOV R53, R55 ;  /* 0x0000003700357202 */ /* 0x000fe20000000f00 */
[----:B------:R-:W-:Y:S02]  /*ac90*/  IMAD.MOV.U32 R19, RZ, RZ, R22 ;  /* 0x000000ffff137224 */ /* 0x000fe400078e0016 */
[----:B------:R-:W-:Y:S02]  /*aca0*/  IMAD.MOV.U32 R51, RZ, RZ, R23 ;  /* 0x000000ffff337224 */ /* 0x000fe400078e0017 */
[----:B------:R-:W-:-:S02]  /*acb0*/  IMAD.MOV.U32 R21, RZ, RZ, R54 ;  /* 0x000000ffff157224 */ /* 0x000fc400078e0036 */
[----:B------:R-:W-:Y:S02]  /*acc0*/  IMAD.MOV.U32 R22, RZ, RZ, R24 ;  /* 0x000000ffff167224 */ /* 0x000fe400078e0018 */
[----:B------:R-:W-:Y:S02]  /*acd0*/  IMAD.MOV.U32 R23, RZ, RZ, R26 ;  /* 0x000000ffff177224 */ /* 0x000fe400078e001a */
[----:B------:R-:W-:Y:S02]  /*ace0*/  IMAD.MOV.U32 R54, RZ, RZ, R25 ;  /* 0x000000ffff367224 */ /* 0x000fe400078e0019 */
[----:B------:R-:W-:Y:S02]  /*acf0*/  IMAD.MOV.U32 R55, RZ, RZ, R27 ;  /* 0x000000ffff377224 */ /* 0x000fe400078e001b */
[----:B-1----:R-:W-:Y:S02]  /*ad00*/  IMAD.MOV.U32 R24, RZ, RZ, R56 ;  /* 0x000000ffff187224 */ /* 0x002fe400078e0038 */
[----:B------:R-:W-:-:S02]  /*ad10*/  IMAD.MOV.U32 R25, RZ, RZ, R58 ;  /* 0x000000ffff197224 */ /* 0x000fc400078e003a */
[----:B--2---:R-:W-:Y:S02]  /*ad20*/  IMAD.MOV.U32 R26, RZ, RZ, R28 ;  /* 0x000000ffff1a7224 */ /* 0x004fe400078e001c */
[----:B------:R-:W-:Y:S02]  /*ad30*/  IMAD.MOV.U32 R27, RZ, RZ, R30 ;  /* 0x000000ffff1b7224 */ /* 0x000fe400078e001e */
[----:B------:R-:W-:Y:S02]  /*ad40*/  IMAD.MOV.U32 R56, RZ, RZ, R57 ;  /* 0x000000ffff387224 */ /* 0x000fe400078e0039 */
[----:B------:R-:W-:Y:S02]  /*ad50*/  IMAD.MOV.U32 R58, RZ, RZ, R29 ;  /* 0x000000ffff3a7224 */ /* 0x000fe400078e001d */
[----:B------:R-:W-:Y:S02]  /*ad60*/  IMAD.MOV.U32 R28, RZ, RZ, R60 ;  /* 0x000000ffff1c7224 */ /* 0x000fe400078e003c */
[----:B---3--:R-:W-:-:S02]  /*ad70*/  IMAD.MOV.U32 R30, RZ, RZ, R32 ;  /* 0x000000ffff1e7224 */ /* 0x008fc400078e0020 */
        /* <DEDUP_REMOVED lines=15> */
[----:B------:R-:W-:-:S04]  /*ae70*/  IMAD.MOV.U32 R67, RZ, RZ, R111 ;  /* 0x000000ffff437224 */ /* 0x000fc800078e006f */
[----:B------:R1:W-:Y:S01]  /*ae80*/  STTM.x64 tmem[UR11+0x100], R4 ;  /* 0x00010004000079ed */ /* 0x0003e2000834000b */
[----:B------:R-:W2:Y:S02]  /*ae90*/  FENCE.VIEW.ASYNC.T ;  /* 0x00000000000073c6 */ /* 0x000ea40000000200 */
[----:B--2---:R-:W-:Y:S06]  /*aea0*/  BAR.SYNC.DEFER_BLOCKING 0x0 ;  /* 0x0000000000007b1d */ /* 0x004fec0000010000 */
[----:B------:R-:W-:Y:S05]  /*aeb0*/  @P0 BRA `(.L_x_10) ;  /* 0x0000000000d00947 */ /* 0x000fea0003800000 */
[----:B------:R-:W-:Y:S01]  /*aec0*/  ULEA UR9, UR6, UR10, 0xe ;  /* 0x0000000a06097291 */ /* 0x000fe2000f8e70ff */
[----:B------:R-:W-:Y:S01]  /*aed0*/  UMOV UR8, URZ ;  /* 0x000000ff00087c82 */ /* 0x000fe20008000000 */
[----:B------:R-:W-:Y:S02]  /*aee0*/  UIADD3 UR45, UPT, UPT, UR15, 0x108, URZ ;  /* 0x000001080f2d7890 */ /* 0x000fe4000fffe0ff */
[----:B------:R-:W-:Y:S02]  /*aef0*/  UIADD3 UR9, UPT, UPT, UR9, 0x10000, URZ ;  /* 0x0001000009097890 */ /* 0x000fe4000fffe0ff */
[----:B------:R-:W-:Y:S02]  /*af00*/  UIADD3 UR46, UPT, UPT, UR15, 0x110, URZ ;  /* 0x000001100f2e7890 */ /* 0x000fe4000fffe0ff */
[----:B------:R-:W-:Y:S02]  /*af10*/  USHF.R.U32.HI UR9, URZ, 0x4, UR9 ;  /* 0x00000004ff097899 */ /* 0x000fe40008011609 */
[----:B------:R-:W-:-:S02]  /*af20*/  UIADD3 UR47, UPT, UPT, UR15, 0x118, URZ ;  /* 0x000001180f2f7890 */ /* 0x000fc4000fffe0ff */
[----:B------:R-:W-:Y:S02]  /*af30*/  USGXT.U32 UR16, UR9, 0xe ;  /* 0x0000000e0910789a */ /* 0x000fe40008000000 */
[----:B------:R-:W-:Y:S02]  /*af40*/  UIADD3 UR48, UPT, UPT, UR15, 0x80, URZ ;  /* 0x000000800f307890 */ /* 0x000fe4000fffe0ff */
[----:B------:R-:W-:Y:S02]  /*af50*/  UIADD3 UR30, UP1, UPT, UR16, 0x2, URZ ;  /* 0x00000002101e7890 */ /* 0x000fe4000ff3e0ff */
[----:B------:R-:W-:Y:S02]  /*af60*/  UIADD3 UR49, UPT, UPT, UR15, 0x120, URZ ;  /* 0x000001200f317890 */ /* 0x000fe4000fffe0ff */
[----:B------:R-:W-:Y:S02]  /*af70*/  UIADD3.X UR31, UPT, UPT, UR8, 0x40004040, URZ, UP1, !UPT ;  /* 0x40004040081f7890 */ /* 0x000fe40008ffe4ff */
[----:B------:R-:W-:-:S02]  /*af80*/  UIADD3 UR40, UP1, UPT, UR30, 0x2, URZ ;  /* 0x000000021e287890 */ /* 0x000fc4000ff3e0ff */
[----:B------:R-:W-:Y:S02]  /*af90*/  UIADD3 UR42, UP2, UPT, UR30, 0x4, URZ ;  /* 0x000000041e2a7890 */ /* 0x000fe4000ff5e0ff */
[----:B------:R-:W-:Y:S02]  /*afa0*/  UIADD3.X UR41, UPT, UPT, UR31, URZ, URZ, UP1, !UPT ;  /* 0x000000ff1f297290 */ /* 0x000fe40008ffe4ff */
[----:B------:R-:W-:Y:S02]  /*afb0*/  UIADD3.X UR43, UPT, UPT, UR31, URZ, URZ, UP2, !UPT ;  /* 0x000000ff1f2b7290 */ /* 0x000fe400097fe4ff */
[----:B------:R-:W-:Y:S02]  /*afc0*/  UIADD3 UR50, UPT, UPT, UR15, 0x80, URZ ;  /* 0x000000800f327890 */ /* 0x000fe4000fffe0ff */
[----:B------:R-:W-:Y:S02]  /*afd0*/  UIADD3 UR51, UPT, UPT, UR15, 0x128, URZ ;  /* 0x000001280f337890 */ /* 0x000fe4000fffe0ff */
[----:B------:R-:W-:-:S02]  /*afe0*/  UIADD3 UR52, UPT, UPT, UR15, 0x80, URZ ;  /* 0x000000800f347890 */ /* 0x000fc4000fffe0ff */
        /* <DEDUP_REMOVED lines=24> */
[----:B------:R2:W-:Y:S01]  /*b170*/  UTCHMMA tmem[UR49], gdesc[UR16], tmem[UR48], tmem[UR34], idesc[UR35], UPT ;  /* 0x00ff2210310079ea */ /* 0x0005e2000b800030 */
        /* <DEDUP_REMOVED lines=8> */
.L_x_10:
[----:B-1----:R-:W3:Y:S04]  /*b200*/  LDL R5, [R1+0xe4] ;  /* 0x0000e40001057983 */ /* 0x002ee80000100800 */
[----:B------:R-:W4:Y:S01]  /*b210*/  LDL R4, [R1+0xe0] ;  /* 0x0000e00001047983 */ /* 0x000f220000100800 */
[----:B------:R-:W-:Y:S01]  /*b220*/  R2UR UR9, R76 ;  /* 0x000000004c0972ca */ /* 0x000fe200000e0000 */
[----:B------:R-:W-:Y:S01]  /*b230*/  UISETP.GT.AND UP1, UPT, UR21, URZ, UPT ;  /* 0x000000ff1500728c */ /* 0x000fe2000bf24270 */
[----:B------:R-:W-:Y:S01]  /*b240*/  IADD3 R10, P6, PT, R75, R186, RZ ;  /* 0x000000ba4b0a7210 */ /* 0x000fe20007fde0ff */
[----:B------:R-:W-:Y:S01]  /*b250*/  UISETP.GT.AND UP2, UPT, UR21, 0x1, UPT ;  /* 0x000000011500788c */ /* 0x000fe2000bf44270 */
[----:B------:R-:W5:Y:S01]  /*b260*/  LDL R22, [R1] ;  /* 0x0000000001167983 */ /* 0x000f620000100800 */
[----:B--2---:R-:W-:Y:S01]  /*b270*/  USEL UR8, URZ, 0x4, !UP1 ;  /* 0x00000004ff087887 */ /* 0x004fe2000c800000 */
[----:B------:R-:W-:Y:S01]  /*b280*/  IADD3.X R11, PT, PT, R74, R185, RZ, P6, !PT ;  /* 0x000000b94a0b7210 */ /* 0x000fe200037fe4ff */
[----:B------:R-:W-:Y:S01]  /*b290*/  UISETP.GT.AND UP3, UPT, UR21, 0x5, UPT ;  /* 0x000000051500788c */ /* 0x000fe2000bf64270 */
[----:B------:R-:W2:Y:S04]  /*b2a0*/  LDL R21, [R1+0x10] ;  /* 0x0000100001157983 */ /* 0x000ea80000100800 */
[----:B------:R-:W2:Y:S01]  /*b2b0*/  LDL R20, [R1+0x4] ;  /* 0x0000040001147983 */ /* 0x000ea20000100800 */
[----:B------:R-:W-:-:S02]  /*b2c0*/  UISETP.GE.AND UP1, UPT, UR5, UR9, UPT ;  /* 0x000000090500728c */ /* 0x000fc4000bf26270 */
[----:B------:R-:W-:Y:S01]  /*b2d0*/  USEL UR9, URZ, 0x4, !UP2 ;  /* 0x00000004ff097887 */ /* 0x000fe2000d000000 */
[----:B------:R-:W2:Y:S01]  /*b2e0*/  LDL R19, [R1+0x20] ;  /* 0x0000200001137983 */ /* 0x000ea20000100800 */
[----:B------:R-:W-:Y:S02]  /*b2f0*/  USEL UR8, UR8, URZ, !UP1 ;  /* 0x000000ff08087287 */ /* 0x000fe4000c800000 */
[----:B------:R-:W-:Y:S01]  /*b300*/  UISETP.GT.AND UP2, UPT, UR21, 0x2, UPT ;  /* 0x000000021500788c */ /* 0x000fe2000bf44270 */
[----:B------:R-:W2:Y:S01]  /*b310*/  LDL R18, [R1+0x14] ;  /* 0x0000140001127983 */ /* 0x000ea20000100800 */
[----:B------:R-:W-:Y:S02]  /*b320*/  USEL UR9, UR9, URZ, !UP1 ;  /* 0x000000ff09097287 */ /* 0x000fe4000c800000 */
[----:B------:R-:W-:Y:S01]  /*b330*/  ISETP.NE.U32.AND P4, PT, RZ, UR8, PT ;  /* 0x00000008ff007c0c */ /* 0x000fe2000bf85070 */
[----:B------:R-:W-:Y:S01]  /*b340*/  USEL UR8, URZ, 0x4, !UP2 ;  /* 0x00000004ff087887 */ /* 0x000fe2000d000000 */
[----:B------:R-:W2:Y:S01]  /*b350*/  LDL R16, [R1+0x24] ;  /* 0x0000240001107983 */ /* 0x000ea20000100800 */
[----:B------:R-:W-:-:S02]  /*b360*/  UISETP.GT.AND UP2, UPT, UR21, 0x3, UPT ;  /* 0x000000031500788c */ /* 0x000fc4000bf44270 */
[----:B------:R-:W-:Y:S01]  /*b370*/  USEL UR8, UR8, URZ, !UP1 ;  /* 0x000000ff08087287 */ /* 0x000fe2000c800000 */
[----:B------:R-:W2:Y:S04]  /*b380*/  LDL R15, [R1+0x40] ;  /* 0x00004000010f7983 */ /* 0x000ea80000100800 */
[----:B------:R-:W2:Y:S04]  /*b390*/  LDL R12, [R1+0x44] ;  /* 0x00004400010c7983 */ /* 0x000ea80000100800 */
[----:B------:R-:W2:Y:S04]  /*b3a0*/  LDL R17, [R1+0x30] ;  /* 0x0000300001117983 */ /* 0x000ea80000100800 */
[----:B------:R-:W2:Y:S01]  /*b3b0*/  LDL R14, [R1+0x34] ;  /* 0x00003400010e7983 */ /* 0x000ea20000100800 */
[----:B------:R-:W-:Y:S01]  /*b3c0*/  BAR.SYNC.DEFER_BLOCKING 0x0 ;  /* 0x0000000000007b1d */ /* 0x000fe20000010000 */
[----:B------:R-:W-:-:S05]  /*b3d0*/  UIADD3 UR14, UPT, UPT, UR14, 0x1, URZ ;  /* 0x000000010e0e7890 */ /* 0x000fca000fffe0ff */
[----:B------:R-:W2:Y:S01]  /*b3e0*/  LDL R23, [R1+0x8] ;  /* 0x0000080001177983 */ /* 0x000ea20000100800 */
[C---:B---3--:R-:W-:Y:S02]  /*b3f0*/  IADD3 R8, P3, PT, R75.reuse, R5, RZ ;  /* 0x000000054b087210 */ /* 0x048fe40007f7e0ff */
[----:B------:R-:W1:Y:S01]  /*b400*/  S2R R5, SR_TID.X ;  /* 0x0000000000057919 */ /* 0x000e620000002100 */
[----:B----4-:R-:W-:Y:S02]  /*b410*/  IADD3 R6, P5, PT, R75, R4, RZ ;  /* 0x000000044b067210 */ /* 0x010fe40007fbe0ff */
[----:B------:R-:W-:Y:S01]  /*b420*/  IMAD.X R9, R74, 0x1, R73, P3 ;  /* 0x000000014a097824 */ /* 0x000fe200018e0649 */
[----:B------:R-:W-:Y:S01]  /*b430*/  ISETP.NE.U32.AND P3, PT, RZ, UR9, PT ;  /* 0x00000009ff007c0c */ /* 0x000fe2000bf65070 */
[----:B------:R-:W-:Y:S01]  /*b440*/  VIADD R4, R68, UR44 ;  /* 0x0000002c44047c36 */ /* 0x000fe20008000000 */
[----:B------:R-:W-:Y:S01]  /*b450*/  USEL UR9, URZ, 0x4, !UP2 ;  /* 0x00000004ff097887 */ /* 0x000fe2000d000000 */
[----:B------:R-:W-:Y:S01]  /*b460*/  IMAD.X R7, R74, 0x1, R72, P5 ;  /* 0x000000014a077824 */ /* 0x000fe200028e0648 */
[----:B------:R-:W-:-:S02]  /*b470*/  UISETP.GT.AND UP2, UPT, UR21, 0x4, UPT ;  /* 0x000000041500788c */ /* 0x000fc4000bf44270 */
[----:B------:R-:W-:Y:S01]  /*b480*/  @!PT LDS RZ, [RZ] ;  /* 0x00000000fffff984 */ /* 0x000fe20000000800 */
[----:B------:R-:W-:Y:S01]  /*b490*/  @!PT LDS RZ, [RZ] ;  /* 0x00000000fffff984 */ /* 0x000fe20000000800 */
[----:B------:R-:W-:Y:S01]  /*b4a0*/  @!PT LDS RZ, [RZ] ;  /* 0x00000000fffff984 */ /* 0x000fe20000000800 */
[----:B------:R3:W-:Y:S01]  /*b4b0*/  LDGSTS.E [R4], desc[UR18][R8.64], P4 ;  /* 0x0000000008047fae */ /* 0x0007e2000a1a1012 */
[----:B------:R-:W-:-:S03]  /*b4c0*/  USEL UR9, UR9, URZ, !UP1 ;  /* 0x000000ff09097287 */ /* 0x000fc6000c800000 */
[----:B------:R4:W-:Y:S01]  /*b4d0*/  LDGSTS.E [R4+0x200], desc[UR18][R6.64], P4 ;  /* 0x0020000006047fae */ /* 0x0009e2000a1a1012 */
[----:B------:R-:W-:Y:S01]  /*b4e0*/  ISETP.NE.U32.AND P4, PT, RZ, UR8, PT ;  /* 0x00000008ff007c0c */ /* 0x000fe2000bf85070 */
[----:B------:R-:W-:Y:S02]  /*b4f0*/  USEL UR8, URZ, 0x4, !UP2 ;  /* 0x00000004ff087887 */ /* 0x000fe4000d000000 */
[----:B------:R5:W-:Y:S01]  /*b500*/  LDGSTS.E [R4+0x400], desc[UR18][R10.64], P3 ;  /* 0x004000000a047fae */ /* 0x000be200099a1012 */
[----:B------:R-:W-:Y:S02]  /*b510*/  UISETP.GT.AND UP2, UPT, UR21, 0x6, UPT ;  /* 0x000000061500788c */ /* 0x000fe4000bf44270 */
[----:B------:R-:W-:Y:S01]  /*b520*/  USEL UR8, UR8, URZ, !UP1 ;  /* 0x000000ff08087287 */ /* 0x000fe2000c800000 */
[C---:B---3--:R-:W-:Y:S02]  /*b530*/  IADD3 R8, P5, PT, R75.reuse, R184, RZ ;  /* 0x000000b84b087210 */ /* 0x048fe40007fbe0ff */
[----:B----4-:R-:W-:-:S03]  /*b540*/  IADD3 R6, P6, PT, R75, R182, RZ ;  /* 0x000000b64b067210 */ /* 0x010fc60007fde0ff */
[C---:B------:R-:W-:Y:S01]  /*b550*/  IMAD.X R9, R74.reuse, 0x1, R183, P5 ;  /* 0x000000014a097824 */ /* 0x040fe200028e06b7 */
[----:B-----5:R-:W-:Y:S01]  /*b560*/  IADD3 R10, P5, PT, R75, R180, RZ ;  /* 0x000000b44b0a7210 */ /* 0x020fe20007fbe0ff */
[----:B------:R-:W-:-:S03]  /*b570*/  IMAD.X R7, R74, 0x1, R181, P6 ;  /* 0x000000014a077824 */ /* 0x000fc600030e06b5 */
[----:B------:R3:W-:Y:S01]  /*b580*/  LDGSTS.E [R4+0x600], desc[UR18][R8.64], P3 ;  /* 0x0060000008047fae */ /* 0x0007e200099a1012 */
[----:B------:R-:W-:Y:S01]  /*b590*/  ISETP.NE.U32.AND P3, PT, RZ, UR9, PT ;  /* 0x00000009ff007c0c */ /* 0x000fe2000bf65070 */
[----:B------:R-:W-:Y:S01]  /*b5a0*/  USEL UR9, URZ, 0x4, !UP3 ;  /* 0x00000004ff097887 */ /* 0x000fe2000d800000 */
[----:B------:R-:W-:Y:S01]  /*b5b0*/  IMAD.X R11, R74, 0x1, R179, P5 ;  /* 0x000000014a0b7824 */ /* 0x000fe200028e06b3 */
[----:B------:R4:W-:Y:S01]  /*b5c0*/  LDGSTS.E [R4+0x800], desc[UR18][R6.64], P4 ;  /* 0x0080000006047fae */ /* 0x0009e2000a1a1012 */
[----:B------:R-:W-:Y:S01]  /*b5d0*/  UISETP.GT.AND UP3, UPT, UR21, 0xc, UPT ;  /* 0x0000000c1500788c */ /* 0x000fe2000bf64270 */
[----:B-1----:R-:W-:Y:S01]  /*b5e0*/  LOP3.LUT R5, R5, 0x1f, RZ, 0xc0, !PT ;  /* 0x0000001f05057812 */ /* 0x002fe200078ec0ff */
[----:B------:R-:W-:Y:S01]  /*b5f0*/  USEL UR9, UR9, URZ, !UP1 ;  /* 0x000000ff09097287 */ /* 0x000fe2000c800000 */
[----:B------:R-:W-:Y:S01]  /*b600*/  LDGSTS.E [R4+0xa00], desc[UR18][R10.64], P4 ;  /* 0x00a000000a047fae */ /* 0x000fe2000a1a1012 */
[----:B------:R-:W-:Y:S01]  /*b610*/  ISETP.NE.U32.AND P4, PT, RZ, UR8, PT ;  /* 0x00000008ff007c0c */ /* 0x000fe2000bf85070 */
[----:B------:R-:W-:Y:S01]  /*b620*/  USEL UR8, URZ, 0x4, !UP2 ;  /* 0x00000004ff087887 */ /* 0x000fe2000d000000 */
[----:B---3--:R-:W-:Y:S01]  /*b630*/  IADD3 R8, P6, PT, R75, R178, RZ ;  /* 0x000000b24b087210 */ /* 0x008fe20007fde0ff */
[----:B------:R-:W-:-:S02]  /*b640*/  UISETP.GT.AND UP2, UPT, UR21, 0x7, UPT ;  /* 0x000000071500788c */ /* 0x000fc4000bf44270 */
[----:B------:R-:W-:Y:S01]  /*b650*/  USEL UR8, UR8, URZ, !UP1 ;  /* 0x000000ff08087287 */ /* 0x000fe2000c800000 */
[----:B----4-:R-:W-:Y:S01]  /*b660*/  IADD3 R6, P5, PT, R75, R176, RZ ;  /* 0x000000b04b067210 */ /* 0x010fe20007fbe0ff */
[----:B------:R-:W-:-:S04]  /*b670*/  IMAD.X R9, R74, 0x1, R177, P6 ;  /* 0x000000014a097824 */ /* 0x000fc800030e06b1 */
[----:B------:R-:W-:Y:S01]  /*b680*/  IMAD.X R7, R74, 0x1, R175, P5 ;  /* 0x000000014a077824 */ /* 0x000fe200028e06af */
[----:B------:R1:W-:Y:S04]  /*b690*/  LDGSTS.E [R4+0xc00], desc[UR18][R8.64], P3 ;  /* 0x00c0000008047fae */ /* 0x0003e800099a1012 */
[----:B------:R3:W-:Y:S01]  /*b6a0*/  LDGSTS.E [R4+0xe00], desc[UR18][R6.64], P3 ;  /* 0x00e0000006047fae */ /* 0x0007e200099a1012 */
[----:B------:R-:W-:Y:S02]  /*b6b0*/  ISETP.NE.U32.AND P3, PT, RZ, UR9, PT ;  /* 0x00000009ff007c0c */ /* 0x000fe4000bf65070 */
[C---:B-1----:R-:W-:Y:S02]  /*b6c0*/  IADD3 R8, P6, PT, R75.reuse, R174, RZ ;  /* 0x000000ae4b087210 */ /* 0x042fe40007fde0ff */
[----:B---3--:R-:W-:-:S03]  /*b6d0*/  IADD3 R6, P5, PT, R75, R172, RZ ;  /* 0x000000ac4b067210 */ /* 0x008fc60007fbe0ff */
[C---:B------:R-:W-:Y:S01]  /*b6e0*/  IMAD.X R9, R74.reuse, 0x1, R173, P6 ;  /* 0x000000014a097824 */ /* 0x040fe200030e06ad */
[----:B------:R-:W-:Y:S01]  /*b6f0*/  IADD3 R10, P6, PT, R75, R170, RZ ;  /* 0x000000aa4b0a7210 */ /* 0x000fe20007fde0ff */
[----:B------:R-:W-:-:S03]  /*b700*/  IMAD.X R7, R74, 0x1, R171, P5 ;  /* 0x000000014a077824 */ /* 0x000fc600028e06ab */
[----:B------:R-:W-:Y:S01]  /*b710*/  LDGSTS.E [R4+0x1000], desc[UR18][R8.64], P4 ;  /* 0x0100000008047fae */ /* 0x000fe2000a1a1012 */
[----:B------:R-:W-:-:S03]  /*b720*/  IMAD.X R11, R74, 0x1, R169, P6 ;  /* 0x000000014a0b7824 */ /* 0x000fc600030e06a9 */
[----:B------:R1:W-:Y:S01]  /*b730*/  LDGSTS.E [R4+0x1200], desc[UR18][R6.64], P4 ;  /* 0x0120000006047fae */ /* 0x0003e2000a1a1012 */
[----:B------:R-:W-:Y:S01]  /*b740*/  ISETP.NE.U32.AND P4, PT, RZ, UR8, PT ;  /* 0x00000008ff007c0c */ /* 0x000fe2000bf85070 */
[----:B------:R-:W-:Y:S02]  /*b750*/  USEL UR8, URZ, 0x4, !UP2 ;  /* 0x00000004ff087887 */ /* 0x000fe4000d000000 */
[----:B------:R3:W-:Y:S01]  /*b760*/  LDGSTS.E [R4+0x1400], desc[UR18][R10.64], P3 ;  /* 0x014000000a047fae */ /* 0x0007e200099a1012 */
[----:B------:R-:W-:Y:S02]  /*b770*/  UISETP.GT.AND UP2, UPT, UR21, 0x8, UPT ;  /* 0x000000081500788c */ /* 0x000fe4000bf44270 */
[----:B------:R-:W-:Y:S02]  /*b780*/  USEL UR8, UR8, URZ, !UP1 ;  /* 0x000000ff08087287 */ /* 0x000fe4000c800000 */
[----:B------:R-:W-:Y:S02]  /*b790*/  USEL UR9, URZ, 0x4, !UP2 ;  /* 0x00000004ff097887 */ /* 0x000fe4000d000000 */
[----:B------:R-:W-:Y:S01]  /*b7a0*/  UISETP.GT.AND UP2, UPT, UR21, 0x9, UPT ;  /* 0x000000091500788c */ /* 0x000fe2000bf44270 */
[C---:B-1----:R-:W-:Y:S01]  /*b7b0*/  IADD3 R6, P6, PT, R75.reuse, R168, RZ ;  /* 0x000000a84b067210 */ /* 0x042fe20007fde0ff */
[----:B------:R-:W-:Y:S01]  /*b7c0*/  USEL UR9, UR9, URZ, !UP1 ;  /* 0x000000ff09097287 */ /* 0x000fe2000c800000 */
[----:B---3--:R-:W-:-:S03]  /*b7d0*/  IADD3 R10, P5, PT, R75, R166, RZ ;  /* 0x000000a64b0a7210 */ /* 0x008fc60007fbe0ff */
[C---:B------:R-:W-:Y:S01]  /*b7e0*/  IMAD.X R7, R74.reuse, 0x1, R167, P6 ;  /* 0x000000014a077824 */ /* 0x040fe200030e06a7 */
[----:B------:R-:W-:Y:S01]  /*b7f0*/  IADD3 R8, P6, PT, R75, R164, RZ ;  /* 0x000000a44b087210 */ /* 0x000fe20007fde0ff */
[----:B------:R-:W-:-:S03]  /*b800*/  IMAD.X R11, R74, 0x1, R165, P5 ;  /* 0x000000014a0b7824 */ /* 0x000fc600028e06a5 */
[----:B------:R1:W-:Y:S01]  /*b810*/  LDGSTS.E [R4+0x1600], desc[UR18][R6.64], P3 ;  /* 0x0160000006047fae */ /* 0x0003e200099a1012 */
[----:B------:R-:W-:Y:S01]  /*b820*/  ISETP.NE.U32.AND P3, PT, RZ, UR8, PT ;  /* 0x00000008ff007c0c */ /* 0x000fe2000bf65070 */
[----:B------:R-:W-:Y:S01]  /*b830*/  IMAD.X R9, R74, 0x1, R163, P6 ;  /* 0x000000014a097824 */ /* 0x000fe200030e06a3 */
[----:B------:R-:W-:Y:S01]  /*b840*/  USEL UR8, URZ, 0x4, !UP2 ;  /* 0x00000004ff087887 */ /* 0x000fe2000d000000 */
[----:B------:R3:W-:Y:S01]  /*b850*/  LDGSTS.E [R4+0x1800], desc[UR18][R10.64], P4 ;  /* 0x018000000a047fae */ /* 0x0007e2000a1a1012 */
[----:B------:R-:W-:Y:S02]  /*b860*/  UISETP.GT.AND UP2, UPT, UR21, 0xa, UPT ;  /* 0x0000000a1500788c */ /* 0x000fe4000bf44270 */
[----:B------:R-:W-:Y:S01]  /*b870*/  USEL UR8, UR8, URZ, !UP1 ;  /* 0x000000ff08087287 */ /* 0x000fe2000c800000 */
[----:B------:R4:W-:Y:S01]  /*b880*/  LDGSTS.E [R4+0x1a00], desc[UR18][R8.64], P4 ;  /* 0x01a0000008047fae */ /* 0x0009e2000a1a1012 */
[----:B------:R-:W-:Y:S01]  /*b890*/  ISETP.NE.U32.AND P4, PT, RZ, UR9, PT ;  /* 0x00000009ff007c0c */ /* 0x000fe2000bf85070 */
[----:B------:R-:W-:Y:S01]  /*b8a0*/  USEL UR9, URZ, 0x4, !UP2 ;  /* 0x00000004ff097887 */ /* 0x000fe2000d000000 */
[----:B-1----:R-:W-:Y:S01]  /*b8b0*/  IADD3 R6, P6, PT, R75, R162, RZ ;  /* 0x000000a24b067210 */ /* 0x002fe20007fde0ff */
[----:B------:R-:W-:-:S02]  /*b8c0*/  UISETP.GT.AND UP2, UPT, UR21, 0xb, UPT ;  /* 0x0000000b1500788c */ /* 0x000fc4000bf44270 */
[----:B------:R-:W-:Y:S02]  /*b8d0*/  USEL UR9, UR9, URZ, !UP1 ;  /* 0x000000ff09097287 */ /* 0x000fe4000c800000 */
[C---:B------:R-:W-:Y:S01]  /*b8e0*/  IMAD.X R7, R74.reuse, 0x1, R161, P6 ;  /* 0x000000014a077824 */ /* 0x040fe200030e06a1 */
[C---:B---3--:R-:W-:Y:S02]  /*b8f0*/  IADD3 R10, P6, PT, R75.reuse, R158, RZ ;  /* 0x0000009e4b0a7210 */ /* 0x048fe40007fde0ff */
[----:B----4-:R-:W-:Y:S02]  /*b900*/  IADD3 R8, P5, PT, R75, R160, RZ ;  /* 0x000000a04b087210 */ /* 0x010fe40007fbe0ff */
[----:B------:R1:W-:Y:S01]  /*b910*/  LDGSTS.E [R4+0x1c00], desc[UR18][R6.64], P3 ;  /* 0x01c0000006047fae */ /* 0x0003e200099a1012 */
[C---:B------:R-:W-:Y:S02]  /*b920*/  IMAD.X R11, R74.reuse, 0x1, R157, P6 ;  /* 0x000000014a0b7824 */ /* 0x040fe400030e069d */
[----:B------:R-:W-:-:S05]  /*b930*/  IMAD.X R9, R74, 0x1, R159, P5 ;  /* 0x000000014a097824 */ /* 0x000fca00028e069f */
[----:B------:R3:W-:Y:S01]  /*b940*/  LDGSTS.E [R4+0x1e00], desc[UR18][R8.64], P3 ;  /* 0x01e0000008047fae */ /* 0x0007e200099a1012 */
[----:B------:R-:W-:Y:S01]  /*b950*/  ISETP.NE.U32.AND P3, PT, RZ, UR8, PT ;  /* 0x00000008ff007c0c */ /* 0x000fe2000bf65070 */
[----:B------:R-:W-:Y:S01]  /*b960*/  USEL UR8, URZ, 0x4, !UP2 ;  /* 0x00000004ff087887 */ /* 0x000fe2000d000000 */
[C---:B-1----:R-:W-:Y:S01]  /*b970*/  IADD3 R6, P5, PT, R75.reuse, R156, RZ ;  /* 0x0000009c4b067210 */ /* 0x042fe20007fbe0ff */
[----:B------:R1:W-:Y:S02]  /*b980*/  LDGSTS.E [R4+0x2000], desc[UR18][R10.64], P4 ;  /* 0x020000000a047fae */ /* 0x0003e4000a1a1012 */
[----:B------:R-:W-:Y:S02]  /*b990*/  USEL UR8, UR8, URZ, !UP1 ;  /* 0x000000ff08087287 */ /* 0x000fe4000c800000 */
[----:B------:R-:W-:Y:S01]  /*b9a0*/  UISETP.GT.AND UP2, UPT, UR21, 0xd, UPT ;  /* 0x0000000d1500788c */ /* 0x000fe2000bf44270 */
[----:B------:R-:W-:Y:S01]  /*b9b0*/  IMAD.X R7, R74, 0x1, R155, P5 ;  /* 0x000000014a077824 */ /* 0x000fe200028e069b */
[----:B---3--:R-:W-:-:S04]  /*b9c0*/  IADD3 R8, P6, PT, R75, R154, RZ ;  /* 0x0000009a4b087210 */ /* 0x008fc80007fde0ff */
[----:B------:R3:W-:Y:S01]  /*b9d0*/  LDGSTS.E [R4+0x2200], desc[UR18][R6.64], P4 ;  /* 0x0220000006047fae */ /* 0x0007e2000a1a1012 */
[----:B------:R-:W-:Y:S01]  /*b9e0*/  ISETP.NE.U32.AND P4, PT, RZ, UR9, PT ;  /* 0x00000009ff007c0c */ /* 0x000fe2000bf85070 */
[----:B------:R-:W-:Y:S01]  /*b9f0*/  USEL UR9, URZ, 0x4, !UP3 ;  /* 0x00000004ff097887 */ /* 0x000fe2000d800000 */
[C---:B-1----:R-:W-:Y:S01]  /*ba00*/  IADD3 R10, P5, PT, R75.reuse, R152, RZ ;  /* 0x000000984b0a7210 */ /* 0x042fe20007fbe0ff */
[----:B------:R-:W-:Y:S01]  /*ba10*/  UISETP.GT.AND UP3, UPT, UR21, 0x13, UPT ;  /* 0x000000131500788c */ /* 0x000fe2000bf64270 */
[C---:B------:R-:W-:Y:S01]  /*ba20*/  IADD3.X R9, PT, PT, R74.reuse, R153, RZ, P6, !PT ;  /* 0x000000994a097210 */ /* 0x040fe200037fe4ff */
[----:B------:R-:W-:Y:S02]  /*ba30*/  USEL UR9, UR9, URZ, !UP1 ;  /* 0x000000ff09097287 */ /* 0x000fe4000c800000 */
[----:B------:R-:W-:Y:S02]  /*ba40*/  IMAD.X R11, R74, 0x1, R151, P5 ;  /* 0x000000014a0b7824 */ /* 0x000fe400028e0697 */
[----:B------:R1:W-:Y:S01]  /*ba50*/  LDGSTS.E [R4+0x2400], desc[UR18][R8.64], P3 ;  /* 0x0240000008047fae */ /* 0x0003e200099a1012 */
[----:B---3--:R-:W-:-:S03]  /*ba60*/  IADD3 R6, P6, PT, R75, R150, RZ ;  /* 0x000000964b067210 */ /* 0x008fc60007fde0ff */
[----:B------:R3:W-:Y:S02]  /*ba70*/  LDGSTS.E [R4+0x2600], desc[UR18][R10.64], P3 ;  /* 0x026000000a047fae */ /* 0x0007e400099a1012 */
[----:B------:R-:W-:Y:S01]  /*ba80*/  IMAD.X R7, R74, 0x1, R149, P6 ;  /* 0x000000014a077824 */ /* 0x000fe200030e0695 */
[----:B-1----:R-:W-:-:S04]  /*ba90*/  IADD3 R8, P5, PT, R75, R148, RZ ;  /* 0x000000944b087210 */ /* 0x002fc80007fbe0ff */
[----:B------:R1:W-:Y:S01]  /*baa0*/  LDGSTS.E [R4+0x2800], desc[UR18][R6.64], P4 ;  /* 0x0280000006047fae */ /* 0x0003e2000a1a1012 */
[C---:B---3--:R-:W-:Y:S01]  /*bab0*/  IADD3 R10, P6, PT, R75.reuse, R142, RZ ;  /* 0x0000008e4b0a7210 */ /* 0x048fe20007fde0ff */
[C---:B------:R-:W-:Y:S01]  /*bac0*/  IMAD.X R9, R74.reuse, 0x1, R147, P5 ;  /* 0x000000014a097824 */ /* 0x040fe200028e0693 */
[----:B------:R-:W-:Y:S01]  /*bad0*/  ISETP.NE.U32.AND P5, PT, RZ, UR8, PT ;  /* 0x00000008ff007c0c */ /* 0x000fe2000bfa5070 */
[----:B------:R-:W-:Y:S02]  /*bae0*/  USEL UR8, URZ, 0x4, !UP2 ;  /* 0x00000004ff087887 */ /* 0x000fe4000d000000 */
[----:B------:R-:W-:Y:S01]  /*baf0*/  UISETP.GT.AND UP2, UPT, UR21, 0xe, UPT ;  /* 0x0000000e1500788c */ /* 0x000fe2000bf44270 */
[----:B------:R3:W-:Y:S01]  /*bb00*/  LDGSTS.E [R4+0x2a00], desc[UR18][R8.64], P4 ;  /* 0x02a0000008047fae */ /* 0x0007e2000a1a1012 */
[----:B------:R-:W-:Y:S01]  /*bb10*/  USEL UR8, UR8, URZ, !UP1 ;  /* 0x000000ff08087287 */ /* 0x000fe2000c800000 */
[----:B------:R-:W-:Y:S01]  /*bb20*/  IMAD.X R11, R74, 0x1, R141, P6 ;  /* 0x000000014a0b7824 */ /* 0x000fe200030e068d */
[----:B-1----:R-:W-:-:S05]  /*bb30*/  IADD3 R6, P3, PT, R75, R146, RZ ;  /* 0x000000924b067210 */ /* 0x002fca0007f7e0ff */
[C---:B------:R-:W-:Y:S01]  /*bb40*/  IMAD.X R7, R74.reuse, 0x1, R145, P3 ;  /* 0x000000014a077824 */ /* 0x040fe200018e0691 */
[----:B------:R-:W-:Y:S02]  /*bb50*/  ISETP.NE.U32.AND P3, PT, RZ, UR9, PT ;  /* 0x00000009ff007c0c */ /* 0x000fe4000bf65070 */
[----:B---3--:R-:W-:Y:S02]  /*bb60*/  IADD3 R8, P4, PT, R75, R144, RZ ;  /* 0x000000904b087210 */ /* 0x008fe40007f9e0ff */
[----:B------:R1:W-:Y:S03]  /*bb70*/  LDGSTS.E [R4+0x2c00], desc[UR18][R6.64], P5 ;  /* 0x02c0000006047fae */ /* 0x0003e6000a9a1012 */
[----:B------:R-:W-:Y:S01]  /*bb80*/  IMAD.X R9, R74, 0x1, R143, P4 ;  /* 0x000000014a097824 */ /* 0x000fe200020e068f */
[----:B------:R-:W-:Y:S01]  /*bb90*/  ISETP.NE.U32.AND P4, PT, RZ, UR8, PT ;  /* 0x00000008ff007c0c */ /* 0x000fe2000bf85070 */
[----:B------:R-:W-:-:S02]  /*bba0*/  USEL UR8, URZ, 0x4, !UP2 ;  /* 0x00000004ff087887 */ /* 0x000fc4000d000000 */
[----:B------:R-:W-:Y:S01]  /*bbb0*/  UISETP.GT.AND UP2, UPT, UR21, 0xf, UPT ;  /* 0x0000000f1500788c */ /* 0x000fe2000bf44270 */
[----:B------:R3:W-:Y:S01]  /*bbc0*/  LDGSTS.E [R4+0x2e00], desc[UR18][R8.64], P5 ;  /* 0x02e0000008047fae */ /* 0x0007e2000a9a1012 */
[----:B------:R-:W-:Y:S01]  /*bbd0*/  USEL UR8, UR8, URZ, !UP1 ;  /* 0x000000ff08087287 */ /* 0x000fe2000c800000 */
[C---:B-1----:R-:W-:Y:S02]  /*bbe0*/  IADD3 R6, P6, PT, R75.reuse, R140, RZ ;  /* 0x0000008c4b067210 */ /* 0x042fe40007fde0ff */
[----:B------:R1:W-:Y:S01]  /*bbf0*/  LDGSTS.E [R4+0x3000], desc[UR18][R10.64], P3 ;  /* 0x030000000a047fae */ /* 0x0003e200099a1012 */
[----:B------:R-:W-:Y:S02]  /*bc00*/  USEL UR9, URZ, 0x4, !UP2 ;  /* 0x00000004ff097887 */ /* 0x000fe4000d000000 */
[----:B------:R-:W-:Y:S01]  /*bc10*/  UISETP.GT.AND UP2, UPT, UR21, 0x10, UPT ;  /* 0x000000101500788c */ /* 0x000fe2000bf44270 */
[----:B------:R-:W-:Y:S01]  /*bc20*/  IMAD.X R7, R74, 0x1, R139, P6 ;  /* 0x000000014a077824 */ /* 0x000fe200030e068b */
[----:B------:R-:W-:Y:S01]  /*bc30*/  USEL UR9, UR9, URZ, !UP1 ;  /* 0x000000ff09097287 */ /* 0x000fe2000c800000 */
[----:B---3--:R-:W-:-:S03]  /*bc40*/  IADD3 R8, P6, PT, R75, R136, RZ ;  /* 0x000000884b087210 */ /* 0x008fc60007fde0ff */
[----:B------:R3:W-:Y:S01]  /*bc50*/  LDGSTS.E [R4+0x3200], desc[UR18][R6.64], P3 ;  /* 0x0320000006047fae */ /* 0x0007e200099a1012 */
[----:B------:R-:W-:Y:S01]  /*bc60*/  ISETP.NE.U32.AND P3, PT, RZ, UR8, PT ;  /* 0x00000008ff007c0c */ /* 0x000fe2000bf65070 */
[----:B------:R-:W-:Y:S01]  /*bc70*/  USEL UR8, URZ, 0x4, !UP2 ;  /* 0x00000004ff087887 */ /* 0x000fe2000d000000 */
[C---:B-1----:R-:W-:Y:S01]  /*bc80*/  IADD3 R10, P5, PT, R75.reuse, R138, RZ ;  /* 0x0000008a4b0a7210 */ /* 0x042fe20007fbe0ff */
[C---:B------:R-:W-:Y:S01]  /*bc90*/  IMAD.X R9, R74.reuse, 0x1, R135, P6 ;  /* 0x000000014a097824 */ /* 0x040fe200030e0687 */
[----:B------:R-:W-:Y:S02]  /*bca0*/  UISETP.GT.AND UP2, UPT, UR21, 0x11, UPT ;  /* 0x000000111500788c */ /* 0x000fe4000bf44270 */
[----:B------:R-:W-:Y:S01]  /*bcb0*/  USEL UR8, UR8, URZ, !UP1 ;  /* 0x000000ff08087287 */ /* 0x000fe2000c800000 */
[----:B------:R-:W-:Y:S01]  /*bcc0*/  IMAD.X R11, R74, 0x1, R137, P5 ;  /* 0x000000014a0b7824 */ /* 0x000fe200028e0689 */
[----:B---3--:R-:W-:-:S04]  /*bcd0*/  IADD3 R6, P6, PT, R75, R134, RZ ;  /* 0x000000864b067210 */ /* 0x008fc80007fde0ff */
[----:B------:R1:W-:Y:S04]  /*bce0*/  LDGSTS.E [R4+0x3400], desc[UR18][R10.64], P4 ;  /* 0x034000000a047fae */ /* 0x0003e8000a1a1012 */
[----:B------:R3:W-:Y:S01]  /*bcf0*/  LDGSTS.E [R4+0x3600], desc[UR18][R8.64], P4 ;  /* 0x0360000008047fae */ /* 0x0007e2000a1a1012 */
[----:B------:R-:W-:Y:S01]  /*bd00*/  IMAD.X R7, R74, 0x1, R133, P6 ;  /* 0x000000014a077824 */ /* 0x000fe200030e0685 */
[----:B------:R-:W-:Y:S01]  /*bd10*/  ISETP.NE.U32.AND P4, PT, RZ, UR9, PT ;  /* 0x00000009ff007c0c */ /* 0x000fe2000bf85070 */
[----:B------:R-:W-:Y:S02]  /*bd20*/  USEL UR9, URZ, 0x4, !UP2 ;  /* 0x00000004ff097887 */ /* 0x000fe4000d000000 */
[----:B------:R-:W-:Y:S01]  /*bd30*/  UISETP.GT.AND UP2, UPT, UR21, 0x12, UPT ;  /* 0x000000121500788c */ /* 0x000fe2000bf44270 */
[----:B------:R4:W-:Y:S01]  /*bd40*/  LDGSTS.E [R4+0x3800], desc[UR18][R6.64], P3 ;  /* 0x0380000006047fae */ /* 0x0009e200099a1012 */
[----:B------:R-:W-:Y:S01]  /*bd50*/  USEL UR9, UR9, URZ, !UP1 ;  /* 0x000000ff09097287 */ /* 0x000fe2000c800000 */
[----:B-1----:R-:W-:-:S02]  /*bd60*/  IADD3 R10, P6, PT, R75, R130, RZ ;  /* 0x000000824b0a7210 */ /* 0x002fc40007fde0ff */
[----:B---3--:R-:W-:-:S03]  /*bd70*/  IADD3 R8, P5, PT, R75, R132, RZ ;  /* 0x000000844b087210 */ /* 0x008fc60007fbe0ff */
[C---:B------:R-:W-:Y:S02]  /*bd80*/  IMAD.X R11, R74.reuse, 0x1, R129, P6 ;  /* 0x000000014a0b7824 */ /* 0x040fe400030e0681 */
[----:B------:R-:W-:Y:S01]  /*bd90*/  IMAD.X R9, R74, 0x1, R131, P5 ;  /* 0x000000014a097824 */ /* 0x000fe200028e0683 */
[----:B----4-:R-:W-:-:S04]  /*bda0*/  IADD3 R6, P5, PT, R75, R128, RZ ;  /* 0x000000804b067210 */ /* 0x010fc80007fbe0ff */
[----:B------:R1:W-:Y:S01]  /*bdb0*/  LDGSTS.E [R4+0x3a00], desc[UR18][R8.64], P3 ;  /* 0x03a0000008047fae */ /* 0x0003e200099a1012 */
[----:B------:R-:W-:Y:S01]  /*bdc0*/  IMAD.X R7, R74, 0x1, R127, P5 ;  /* 0x000000014a077824 */ /* 0x000fe200028e067f */
[----:B------:R-:W-:Y:S01]  /*bdd0*/  ISETP.NE.U32.AND P3, PT, RZ, UR8, PT ;  /* 0x00000008ff007c0c */ /* 0x000fe2000bf65070 */
        /* <DEDUP_REMOVED lines=9> */
[----:B------:R-:W-:Y:S01]  /*be70*/  USEL UR9, UR9, URZ, !UP1 ;  /* 0x000000ff09097287 */ /* 0x000fe2000c800000 */
[C---:B---3--:R-:W-:Y:S01]  /*be80*/  IADD3 R10, P5, PT, R75.reuse, R124, RZ ;  /* 0x0000007c4b0a7210 */ /* 0x048fe20007fbe0ff */
[----:B------:R-:W-:Y:S01]  /*be90*/  IMAD.X R9, R74, 0x1, R125, P6 ;  /* 0x000000014a097824 */ /* 0x000fe200030e067d */
[----:B----4-:R-:W-:-:S03]  /*bea0*/  IADD3 R6, P6, PT, R75, R122, RZ ;  /* 0x0000007a4b067210 */ /* 0x010fc60007fde0ff */
[C---:B------:R-:W-:Y:S01]  /*beb0*/  IMAD.X R11, R74.reuse, 0x1, R123, P5 ;  /* 0x000000014a0b7824 */ /* 0x040fe200028e067b */
[----:B------:R1:W-:Y:S01]  /*bec0*/  LDGSTS.E [R4+0x4000], desc[UR18][R8.64], P3 ;  /* 0x0400000008047fae */ /* 0x0003e200099a1012 */
[----:B------:R-:W-:-:S03]  /*bed0*/  IADD3.X R7, PT, PT, R74, R121, RZ, P6, !PT ;  /* 0x000000794a077210 */ /* 0x000fc600037fe4ff */
[----:B------:R3:W-:Y:S04]  /*bee0*/  LDGSTS.E [R4+0x4200], desc[UR18][R10.64], P3 ;  /* 0x042000000a047fae */ /* 0x0007e800099a1012 */
[----:B------:R4:W-:Y:S01]  /*bef0*/  LDGSTS.E [R4+0x4400], desc[UR18][R6.64], P4 ;  /* 0x0440000006047fae */ /* 0x0009e2000a1a1012 */
[C---:B-1----:R-:W-:Y:S02]  /*bf00*/  IADD3 R8, P5, PT, R75.reuse, R120, RZ ;  /* 0x000000784b087210 */ /* 0x042fe40007fbe0ff */
[----:B---3--:R-:W-:-:S03]  /*bf10*/  IADD3 R10, P6, PT, R75, R114, RZ ;  /* 0x000000724b0a7210 */ /* 0x008fc60007fde0ff */
[C---:B------:R-:W-:Y:S01]  /*bf20*/  IMAD.X R9, R74.reuse, 0x1, R119, P5 ;  /* 0x000000014a097824 */ /* 0x040fe200028e0677 */
[----:B------:R-:W-:Y:S01]  /*bf30*/  ISETP.NE.U32.AND P5, PT, RZ, UR8, PT ;  /* 0x00000008ff007c0c */ /* 0x000fe2000bfa5070 */
[----:B------:R-:W-:Y:S01]  /*bf40*/  USEL UR8, URZ, 0x4, !UP2 ;  /* 0x00000004ff087887 */ /* 0x000fe2000d000000 */
[----:B----4-:R-:W-:Y:S01]  /*bf50*/  IADD3 R6, P3, PT, R75, R118, RZ ;  /* 0x000000764b067210 */ /* 0x010fe20007f7e0ff */
[----:B------:R-:W-:Y:S01]  /*bf60*/  UISETP.GT.AND UP2, UPT, UR21, 0x15, UPT ;  /* 0x000000151500788c */ /* 0x000fe2000bf44270 */
[----:B------:R1:W-:Y:S01]  /*bf70*/  LDGSTS.E [R4+0x4600], desc[UR18][R8.64], P4 ;  /* 0x0460000008047fae */ /* 0x0003e2000a1a1012 */
[----:B------:R-:W-:Y:S01]  /*bf80*/  USEL UR8, UR8, URZ, !UP1 ;  /* 0x000000ff08087287 */ /* 0x000fe2000c800000 */
[C---:B------:R-:W-:Y:S02]  /*bf90*/  IMAD.X R11, R74.reuse, 0x1, R113, P6 ;  /* 0x000000014a0b7824 */ /* 0x040fe400030e0671 */
[----:B------:R-:W-:Y:S01]  /*bfa0*/  IMAD.X R7, R74, 0x1, R117, P3 ;  /* 0x000000014a077824 */ /* 0x000fe200018e0675 */
[----:B------:R-:W-:-:S04]  /*bfb0*/  ISETP.NE.U32.AND P3, PT, RZ, UR9, PT ;  /* 0x00000009ff007c0c */ /* 0x000fc8000bf65070 */
[----:B------:R3:W-:Y:S01]  /*bfc0*/  LDGSTS.E [R4+0x4800], desc[UR18][R6.64], P5 ;  /* 0x0480000006047fae */ /* 0x0007e2000a9a1012 */
[----:B-1----:R-:W-:-:S05]  /*bfd0*/  IADD3 R8, P4, PT, R75, R116, RZ ;  /* 0x000000744b087210 */ /* 0x002fca0007f9e0ff */
[C---:B------:R-:W-:Y:S01]  /*bfe0*/  IMAD.X R9, R74.reuse, 0x1, R115, P4 ;  /* 0x000000014a097824 */ /* 0x040fe200020e0673 */
[----:B------:R-:W-:Y:S01]  /*bff0*/  ISETP.NE.U32.AND P4, PT, RZ, UR8, PT ;  /* 0x00000008ff007c0c */ /* 0x000fe2000bf85070 */
[----:B------:R-:W-:Y:S01]  /*c000*/  USEL UR8, URZ, 0x4, !UP2 ;  /* 0x00000004ff087887 */ /* 0x000fe2000d000000 */
[----:B---3--:R-:W-:Y:S02]  /*c010*/  IADD3 R6, P6, PT, R75, R112, RZ ;  /* 0x000000704b067210 */ /* 0x008fe40007fde0ff */
[----:B------:R1:W-:Y:S01]  /*c020*/  LDGSTS.E [R4+0x4a00], desc[UR18][R8.64], P5 ;  /* 0x04a0000008047fae */ /* 0x0003e2000a9a1012 */
[----:B------:R-:W-:Y:S02]  /*c030*/  USEL UR8, UR8, URZ, !UP1 ;  /* 0x000000ff08087287 */ /* 0x000fe4000c800000 */
[----:B------:R-:W-:Y:S01]  /*c040*/  UISETP.GT.AND UP2, UPT, UR21, 0x16, UPT ;  /* 0x000000161500788c */ /* 0x000fe2000bf44270 */
[----:B------:R3:W-:Y:S01]  /*c050*/  LDGSTS.E [R4+0x4c00], desc[UR18][R10.64], P3 ;  /* 0x04c000000a047fae */ /* 0x0007e200099a1012 */
[----:B------:R-:W-:-:S02]  /*c060*/  IMAD.X R7, R74, 0x1, R107, P6 ;  /* 0x000000014a077824 */ /* 0x000fc400030e066b */
[----:B------:R-:W-:Y:S02]  /*c070*/  USEL UR9, URZ, 0x4, !UP2 ;  /* 0x00000004ff097887 */ /* 0x000fe4000d000000 */
[----:B------:R-:W-:Y:S01]  /*c080*/  UISETP.GT.AND UP2, UPT, UR21, 0x17, UPT ;  /* 0x000000171500788c */ /* 0x000fe2000bf44270 */
[----:B------:R4:W-:Y:S01]  /*c090*/  LDGSTS.E [R4+0x4e00], desc[UR18][R6.64], P3 ;  /* 0x04e0000006047fae */ /* 0x0009e200099a1012 */
[----:B------:R-:W-:Y:S01]  /*c0a0*/  ISETP.NE.U32.AND P3, PT, RZ, UR8, PT ;  /* 0x00000008ff007c0c */ /* 0x000fe2000bf65070 */
[----:B------:R-:W-:Y:S01]  /*c0b0*/  USEL UR9, UR9, URZ, !UP1 ;  /* 0x000000ff09097287 */ /* 0x000fe2000c800000 */
[C---:B-1----:R-:W-:Y:S01]  /*c0c0*/  IADD3 R8, P6, PT, R75.reuse, R104, RZ ;  /* 0x000000684b087210 */ /* 0x042fe20007fde0ff */
[----:B------:R-:W-:Y:S01]  /*c0d0*/  USEL UR8, URZ, 0x4, !UP2 ;  /* 0x00000004ff087887 */ /* 0x000fe2000d000000 */
[C---:B---3--:R-:W-:Y:S01]  /*c0e0*/  IADD3 R10, P5, PT, R75.reuse, R106, RZ ;  /* 0x0000006a4b0a7210 */ /* 0x048fe20007fbe0ff */
[----:B------:R-:W-:Y:S02]  /*c0f0*/  UISETP.GT.AND UP2, UPT, UR21, 0x18, UPT ;  /* 0x000000181500788c */ /* 0x000fe4000bf44270 */
[C---:B------:R-:W-:Y:S01]  /*c100*/  IMAD.X R9, R74.reuse, 0x1, R103, P6 ;  /* 0x000000014a097824 */ /* 0x040fe200030e0667 */
[----:B------:R-:W-:Y:S01]  /*c110*/  USEL UR8, UR8, URZ, !UP1 ;  /* 0x000000ff08087287 */ /* 0x000fe2000c800000 */
[----:B------:R-:W-:Y:S01]  /*c120*/  IMAD.X R11, R74, 0x1, R105, P5 ;  /* 0x000000014a0b7824 */ /* 0x000fe200028e0669 */
[----:B----4-:R-:W-:-:S04]  /*c130*/  IADD3 R6, P6, PT, R75, R102, RZ ;  /* 0x000000664b067210 */ /* 0x010fc80007fde0ff */
[----:B------:R1:W-:Y:S01]  /*c140*/  LDGSTS.E [R4+0x5000], desc[UR18][R10.64], P4 ;  /* 0x050000000a047fae */ /* 0x0003e2000a1a1012 */
[----:B------:R-:W-:-:S03]  /*c150*/  IMAD.X R7, R74, 0x1, R101, P6 ;  /* 0x000000014a077824 */ /* 0x000fc600030e0665 */
[----:B------:R3:W-:Y:S01]  /*c160*/  LDGSTS.E [R4+0x5200], desc[UR18][R8.64], P4 ;  /* 0x0520000008047fae */ /* 0x0007e2000a1a1012 */
[----:B------:R-:W-:Y:S01]  /*c170*/  ISETP.NE.U32.AND P4, PT, RZ, UR9, PT ;  /* 0x00000009ff007c0c */ /* 0x000fe2000bf85070 */
[----:B------:R-:W-:Y:S02]  /*c180*/  USEL UR9, URZ, 0x4, !UP2 ;  /* 0x00000004ff097887 */ /* 0x000fe4000d000000 */
[----:B------:R4:W-:Y:S01]  /*c190*/  LDGSTS.E [R4+0x5400], desc[UR18][R6.64], P3 ;  /* 0x0540000006047fae */ /* 0x0009e200099a1012 */
[----:B------:R-:W-:Y:S02]  /*c1a0*/  UISETP.GT.AND UP2, UPT, UR21, 0x19, UPT ;  /* 0x000000191500788c */ /* 0x000fe4000bf44270 */
[----:B------:R-:W-:Y:S01]  /*c1b0*/  USEL UR9, UR9, URZ, !UP1 ;  /* 0x000000ff09097287 */ /* 0x000fe2000c800000 */
[C---:B-1----:R-:W-:Y:S02]  /*c1c0*/  IADD3 R10, P6, PT, R75.reuse, R98, RZ ;  /* 0x000000624b0a7210 */ /* 0x042fe40007fde0ff */
[----:B---3--:R-:W-:-:S03]  /*c1d0*/  IADD3 R8, P5, PT, R75, R100, RZ ;  /* 0x000000644b087210 */ /* 0x008fc60007fbe0ff */
[C---:B------:R-:W-:Y:S02]  /*c1e0*/  IMAD.X R11, R74.reuse, 0x1, R97, P6 ;  /* 0x000000014a0b7824 */ /* 0x040fe400030e0661 */
[----:B------:R-:W-:Y:S01]  /*c1f0*/  IMAD.X R9, R74, 0x1, R99, P5 ;  /* 0x000000014a097824 */ /* 0x000fe200028e0663 */
[----:B----4-:R-:W-:-:S04]  /*c200*/  IADD3 R6, P5, PT, R75, R96, RZ ;  /* 0x000000604b067210 */ /* 0x010fc80007fbe0ff */
        /* <DEDUP_REMOVED lines=18> */
[----:B------:R-:W-:-:S03]  /*c330*/  IMAD.X R7, R74, 0x1, R89, P6 ;  /* 0x000000014a077824 */ /* 0x000fc600030e0659 */
        /* <DEDUP_REMOVED lines=8> */
[C---:B------:R-:W-:Y:S01]  /*c3c0*/  IMAD.X R11, R74.reuse, 0x1, R81, P6 ;  /* 0x000000014a0b7824 */ /* 0x040fe200030e0651 */
[----:B------:R1:W-:Y:S01]  /*c3d0*/  LDGSTS.E [R4+0x6200], desc[UR18][R8.64], P4 ;  /* 0x0620000008047fae */ /* 0x0003e2000a1a1012 */
[----:B------:R-:W-:Y:S01]  /*c3e0*/  USEL UR8, UR8, URZ, !UP1 ;  /* 0x000000ff08087287 */ /* 0x000fe2000c800000 */
[----:B------:R-:W-:Y:S01]  /*c3f0*/  IADD3.X R7, PT, PT, R74, R85, RZ, P3, !PT ;  /* 0x000000554a077210 */ /* 0x000fe20001ffe4ff */
[----:B------:R-:W-:Y:S01]  /*c400*/  UISETP.GT.AND UP2, UPT, UR21, 0x1c, UPT ;  /* 0x0000001c1500788c */ /* 0x000fe2000bf44270 */
[----:B------:R-:W-:Y:S01]  /*c410*/  ISETP.NE.U32.AND P3, PT, RZ, UR9, PT ;  /* 0x00000009ff007c0c */ /* 0x000fe2000bf65070 */
[----:B------:R-:W-:-:S04]  /*c420*/  USEL UR9, URZ, 0x4, !UP3 ;  /* 0x00000004ff097887 */ /* 0x000fc8000d800000 */
[----:B------:R-:W-:Y:S01]  /*c430*/  LDGSTS.E [R4+0x6400], desc[UR18][R6.64], P5 ;  /* 0x0640000006047fae */ /* 0x000fe2000a9a1012 */
[----:B------:R-:W-:Y:S01]  /*c440*/  USEL UR9, UR9, URZ, !UP1 ;  /* 0x000000ff09097287 */ /* 0x000fe2000c800000 */
[----:B-1----:R-:W-:-:S03]  /*c450*/  IADD3 R8, P4, PT, R75, R84, RZ ;  /* 0x000000544b087210 */ /* 0x002fc60007f9e0ff */
[----:B------:R-:W-:Y:S02]  /*c460*/  UISETP.NE.U32.AND UP3, UPT, UR9, URZ, UPT ;  /* 0x000000ff0900728c */ /* 0x000fe4000bf65070 */
[----:B------:R-:W-:-:S05]  /*c470*/  IMAD.X R9, R74, 0x1, R83, P4 ;  /* 0x000000014a097824 */ /* 0x000fca00020e0653 */
        /* <DEDUP_REMOVED lines=8> */
[C---:B------:R-:W-:Y:S01]  /*c500*/  IMAD.X R9, R74.reuse, 0x1, R79, P6 ;  /* 0x000000014a097824 */ /* 0x040fe200030e064f */
[----:B------:R-:W-:Y:S01]  /*c510*/  IADD3 R6, P6, PT, R75, R189, RZ ;  /* 0x000000bd4b067210 */ /* 0x000fe20007fde0ff */
[----:B------:R-:W-:-:S03]  /*c520*/  IMAD.X R11, R74, 0x1, R188, P4 ;  /* 0x000000014a0b7824 */ /* 0x000fc600020e06bc */
        /* <DEDUP_REMOVED lines=8> */
[----:B------:R-:W-:Y:S02]  /*c5b0*/  PLOP3.LUT P5, PT, PT, PT, UP3, 0x40, 0x4 ;  /* 0x000000000004781c */ /* 0x000fe40003fae838 */
[----:B-1----:R-:W-:-:S02]  /*c5c0*/  IADD3 R8, P6, PT, R75, R191, RZ ;  /* 0x000000bf4b087210 */ /* 0x002fc40007fde0ff */
[----:B---3--:R-:W-:-:S03]  /*c5d0*/  IADD3 R10, P3, PT, R75, R193, RZ ;  /* 0x000000c14b0a7210 */ /* 0x008fc60007f7e0ff */
[C---:B------:R-:W-:Y:S01]  /*c5e0*/  IMAD.X R9, R74.reuse, 0x1, R192, P6 ;  /* 0x000000014a097824 */ /* 0x040fe200030e06c0 */
[----:B----4-:R-:W-:Y:S01]  /*c5f0*/  IADD3 R6, P6, PT, R75, R195, RZ ;  /* 0x000000c34b067210 */ /* 0x010fe20007fde0ff */
[C---:B------:R-:W-:Y:S01]  /*c600*/  IMAD.X R11, R74.reuse, 0x1, R194, P3 ;  /* 0x000000014a0b7824 */ /* 0x040fe200018e06c2 */
[----:B------:R-:W-:Y:S02]  /*c610*/  PLOP3.LUT P3, PT, PT, PT, UP3, 0x40, 0x4 ;  /* 0x000000000004781c */ /* 0x000fe40003f6e838 */
[----:B------:R1:W-:Y:S01]  /*c620*/  LDGSTS.E [R4+0x7000], desc[UR18][R8.64], P4 ;  /* 0x0700000008047fae */ /* 0x0003e2000a1a1012 */
[----:B------:R-:W-:-:S03]  /*c630*/  IMAD.X R7, R74, 0x1, R196, P6 ;  /* 0x000000014a077824 */ /* 0x000fc600030e06c4 */
[----:B------:R3:W-:Y:S04]  /*c640*/  LDGSTS.E [R4+0x7200], desc[UR18][R10.64], P4 ;  /* 0x072000000a047fae */ /* 0x0007e8000a1a1012 */
[----:B------:R4:W-:Y:S01]  /*c650*/  LDGSTS.E [R4+0x7400], desc[UR18][R6.64], !P5 ;  /* 0x0740000006047fae */ /* 0x0009e2000e9a1012 */
[----:B------:R-:W-:Y:S01]  /*c660*/  ISETP.NE.U32.AND P5, PT, RZ, UR8, PT ;  /* 0x00000008ff007c0c */ /* 0x000fe2000bfa5070 */
[----:B------:R-:W-:Y:S01]  /*c670*/  USEL UR8, URZ, 0x4, !UP2 ;  /* 0x00000004ff087887 */ /* 0x000fe2000d000000 */
[----:B-1----:R-:W-:-:S05]  /*c680*/  IADD3 R8, P4, PT, R75, R197, RZ ;  /* 0x000000c54b087210 */ /* 0x002fca0007f9e0ff */
[C---:B------:R-:W-:Y:S01]  /*c690*/  IMAD.X R9, R74.reuse, 0x1, R200, P4 ;  /* 0x000000014a097824 */ /* 0x040fe200020e06c8 */
[C---:B---3--:R-:W-:Y:S02]  /*c6a0*/  IADD3 R10, P4, PT, R75.reuse, R203, RZ ;  /* 0x000000cb4b0a7210 */ /* 0x048fe40007f9e0ff */
[----:B----4-:R-:W-:Y:S01]  /*c6b0*/  IADD3 R6, P6, PT, R75, R201, RZ ;  /* 0x000000c94b067210 */ /* 0x010fe20007fde0ff */
[----:B------:R-:W-:Y:S01]  /*c6c0*/  USEL UR8, UR8, URZ, !UP1 ;  /* 0x000000ff08087287 */ /* 0x000fe2000c800000 */
[----:B------:R-:W-:Y:S01]  /*c6d0*/  LDGSTS.E [R4+0x7600], desc[UR18][R8.64], !P3 ;  /* 0x0760000008047fae */ /* 0x000fe2000d9a1012 */
[----:B------:R-:W-:Y:S01]  /*c6e0*/  ISETP.GE.AND P3, PT, R5, UR21, PT ;  /* 0x0000001505007c0c */ /* 0x000fe2000bf66270 */
[C---:B------:R-:W-:Y:S02]  /*c6f0*/  IMAD.X R11, R74.reuse, 0x1, R204, P4 ;  /* 0x000000014a0b7824 */ /* 0x040fe400020e06cc */
[----:B------:R-:W-:Y:S01]  /*c700*/  IMAD.X R7, R74, 0x1, R202, P6 ;  /* 0x000000014a077824 */ /* 0x000fe200030e06ca */
[----:B------:R-:W-:-:S02]  /*c710*/  SEL R5, RZ, 0x4, P3 ;  /* 0x00000004ff057807 */ /* 0x000fc40001800000 */
[----:B------:R-:W-:Y:S02]  /*c720*/  PLOP3.LUT P6, PT, PT, PT, UP1, 0x40, 0x4 ;  /* 0x000000000004781c */ /* 0x000fe40003fce818 */
[----:B------:R1:W-:Y:S01]  /*c730*/  LDGSTS.E [R4+0x7800], desc[UR18][R6.64], P5 ;  /* 0x0780000006047fae */ /* 0x0003e2000a9a1012 */
[----:B------:R-:W-:Y:S01]  /*c740*/  ISETP.NE.U32.AND P3, PT, RZ, UR8, PT ;  /* 0x00000008ff007c0c */ /* 0x000fe2000bf65070 */
[----:B------:R-:W-:Y:S02]  /*c750*/  UISETP.GT.AND UP1, UPT, UR14, 0x2, UPT ;  /* 0x000000020e00788c */ /* 0x000fe4000bf24270 */
[----:B------:R3:W-:Y:S01]  /*c760*/  LDGSTS.E [R4+0x7a00], desc[UR18][R10.64], P5 ;  /* 0x07a000000a047fae */ /* 0x0007e2000a9a1012 */
[----:B------:R-:W-:Y:S01]  /*c770*/  SEL R5, R5, RZ, P6 ;  /* 0x000000ff05057207 */ /* 0x000fe20003000000 */
[----:B------:R-:W-:Y:S01]  /*c780*/  USEL UR14, UR14, URZ, !UP1 ;  /* 0x000000ff0e0e7287 */ /* 0x000fe2000c800000 */
[C---:B-1----:R-:W-:Y:S02]  /*c790*/  IADD3 R6, P6, PT, R75.reuse, R207, RZ ;  /* 0x000000cf4b067210 */ /* 0x042fe40007fde0ff */
[----:B---3--:R-:W-:-:S03]  /*c7a0*/  IADD3 R10, P4, PT, R75, R205, RZ ;  /* 0x000000cd4b0a7210 */ /* 0x008fc60007f9e0ff */
[C---:B------:R-:W-:Y:S01]  /*c7b0*/  IMAD.X R7, R74.reuse, 0x1, R208, P6 ;  /* 0x000000014a077824 */ /* 0x040fe200030e06d0 */
[----:B------:R-:W-:Y:S01]  /*c7c0*/  ULEA UR8, UR14, UR10, 0xe ;  /* 0x0000000a0e087291 */ /* 0x000fe2000f8e70ff */
[----:B------:R-:W-:Y:S01]  /*c7d0*/  IMAD.X R11, R74, 0x1, R206, P4 ;  /* 0x000000014a0b7824 */ /* 0x000fe200020e06ce */
[----:B------:R-:W-:Y:S02]  /*c7e0*/  ISETP.NE.U32.AND P4, PT, R5, RZ, PT ;  /* 0x000000ff0500720c */ /* 0x000fe40003f85070 */
[----:B------:R-:W-:Y:S02]  /*c7f0*/  IADD3 R8, P5, PT, R187, R209, RZ ;  /* 0x000000d1bb087210 */ /* 0x000fe40007fbe0ff */
[----:B------:R1:W-:Y:S01]  /*c800*/  LDGSTS.E [R4+0x7c00], desc[UR18][R10.64], P3 ;  /* 0x07c000000a047fae */ /* 0x0003e200099a1012 */
[----:B------:R-:W-:Y:S02]  /*c810*/  VIADD R13, R3, UR8 ;  /* 0x00000008030d7c36 */ /* 0x000fe40008000000 */
[----:B------:R-:W-:Y:S01]  /*c820*/  IMAD.X R9, R77, 0x1, R210, P5 ;  /* 0x000000014d097824 */ /* 0x000fe200028e06d2 */
[----:B------:R3:W-:Y:S04]  /*c830*/  LDGSTS.E [R4+0x7e00], desc[UR18][R6.64], P3 ;  /* 0x07e0000006047fae */ /* 0x0007e800099a1012 */
[----:B------:R-:W0:Y:S01]  /*c840*/  LDGDEPBAR ;  /* 0x00000000000079af */ /* 0x000e220000000000 */
[----:B-1----:R-:W-:-:S03]  /*c850*/  IADD3 R10, P6, PT, R187, R213, RZ ;  /* 0x000000d5bb0a7210 */ /* 0x002fc60007fde0ff */
[----:B------:R1:W-:Y:S01]  /*c860*/  LDGSTS.E [R13+0x10000], desc[UR18][R8.64], P4 ;  /* 0x10000000080d7fae */ /* 0x0003e2000a1a1012 */
[C---:B---3--:R-:W-:Y:S02]  /*c870*/  IADD3 R4, P3, PT, R187.reuse, R217, RZ ;  /* 0x000000d9bb047210 */ /* 0x048fe40007f7e0ff */
[----:B------:R-:W-:Y:S02]  /*c880*/  IADD3 R6, P5, PT, R187, R221, RZ ;  /* 0x000000ddbb067210 */ /* 0x000fe40007fbe0ff */
[C---:B------:R-:W-:Y:S01]  /*c890*/  IADD3.X R11, PT, PT, R77.reuse, R214, RZ, P6, !PT ;  /* 0x000000d64d0b7210 */ /* 0x040fe200037fe4ff */
[C---:B------:R-:W-:Y:S02]  /*c8a0*/  IMAD.X R5, R77.reuse, 0x1, R218, P3 ;  /* 0x000000014d057824 */ /* 0x040fe400018e06da */
[----:B------:R-:W-:Y:S01]  /*c8b0*/  IMAD.X R7, R77, 0x1, R222, P5 ;  /* 0x000000014d077824 */ /* 0x000fe200028e06de */
[----:B-1----:R-:W-:Y:S01]  /*c8c0*/  IADD3 R8, P3, PT, R187, R225, RZ ;  /* 0x000000e1bb087210 */ /* 0x002fe20007f7e0ff */
[----:B------:R-:W-:Y:S04]  /*c8d0*/  LDGSTS.E [R13+0x10400], desc[UR18][R10.64], P4 ;  /* 0x104000000a0d7fae */ /* 0x000fe8000a1a1012 */
[----:B------:R1:W-:Y:S01]  /*c8e0*/  LDGSTS.E [R13+0x10800], desc[UR18][R4.64], P4 ;  /* 0x10800000040d7fae */ /* 0x0003e2000a1a1012 */
[----:B------:R-:W-:-:S03]  /*c8f0*/  IMAD.X R9, R77, 0x1, R226, P3 ;  /* 0x000000014d097824 */ /* 0x000fc600018e06e2 */
[----:B------:R3:W-:Y:S04]  /*c900*/  LDGSTS.E [R13+0x10c00], desc[UR18][R6.64], P4 ;  /* 0x10c00000060d7fae */ /* 0x0007e8000a1a1012 */
[----:B------:R4:W-:Y:S01]  /*c910*/  LDGSTS.E [R13+0x11000], desc[UR18][R8.64], P4 ;  /* 0x11000000080d7fae */ /* 0x0009e2000a1a1012 */
[----:B-1----:R-:W-:-:S03]  /*c920*/  IADD3 R4, P5, PT, R187, R229, RZ ;  /* 0x000000e5bb047210 */ /* 0x002fc60007fbe0ff */
[----:B------:R-:W5:Y:S01]  /*c930*/  LDL R11, [R1+0x38] ;  /* 0x00003800010b7983 */ /* 0x000f620000100800 */
[----:B---3--:R-:W-:Y:S01]  /*c940*/  IADD3 R6, P3, PT, R187, R233, RZ ;  /* 0x000000e9bb067210 */ /* 0x008fe20007f7e0ff */
[----:B------:R-:W-:Y:S02]  /*c950*/  IMAD.X R5, R77, 0x1, R230, P5 ;  /* 0x000000014d057824 */ /* 0x000fe400028e06e6 */
[----:B------:R-:W3:Y:S01]  /*c960*/  LDL R10, [R1+0x48] ;  /* 0x00004800010a7983 */ /* 0x000ee20000100800 */
[----:B----4-:R-:W-:Y:S01]  /*c970*/  IADD3 R8, P5, PT, R187, R237, RZ ;  /* 0x000000edbb087210 */ /* 0x010fe20007fbe0ff */
[C---:B------:R-:W-:Y:S02]  /*c980*/  IMAD.X R7, R77.reuse, 0x1, R234, P3 ;  /* 0x000000014d077824 */ /* 0x040fe400018e06ea */
[----:B------:R1:W-:Y:S02]  /*c990*/  LDGSTS.E [R13+0x11400], desc[UR18][R4.64], P4 ;  /* 0x11400000040d7fae */ /* 0x0003e4000a1a1012 */
[----:B------:R-:W-:-:S02]  /*c9a0*/  IMAD.X R9, R77, 0x1, R238, P5 ;  /* 0x000000014d097824 */ /* 0x000fc400028e06ee */
[----:B------:R4:W-:Y:S04]  /*c9b0*/  LDGSTS.E [R13+0x11800], desc[UR18][R6.64], P4 ;  /* 0x11800000060d7fae */ /* 0x0009e8000a1a1012 */
[----:B------:R2:W-:Y:S01]  /*c9c0*/  LDGSTS.E [R13+0x11c00], desc[UR18][R8.64], P4 ;  /* 0x11c00000080d7fae */ /* 0x0005e2000a1a1012 */
[C---:B-1----:R-:W-:Y:S02]  /*c9d0*/  IADD3 R4, P3, PT, R187.reuse, R241, RZ ;  /* 0x000000f1bb047210 */ /* 0x042fe40007f7e0ff */
[----:B----4-:R-:W-:-:S03]  /*c9e0*/  IADD3 R6, P5, PT, R187, R245, RZ ;  /* 0x000000f5bb067210 */ /* 0x010fc60007fbe0ff */
[----:B------:R-:W-:Y:S01]  /*c9f0*/  IMAD.X R5, R77, 0x1, R242, P3 ;  /* 0x000000014d057824 */ /* 0x000fe200018e06f2 */
[----:B--2---:R-:W-:Y:S01]  /*ca00*/  IADD3 R8, P3, PT, R187, R249, RZ ;  /* 0x000000f9bb087210 */ /* 0x004fe20007f7e0ff */
[----:B------:R-:W-:-:S03]  /*ca10*/  IMAD.X R7, R77, 0x1, R246, P5 ;  /* 0x000000014d077824 */ /* 0x000fc600028e06f6 */
[----:B------:R1:W-:Y:S01]  /*ca20*/  LDGSTS.E [R13+0x12000], desc[UR18][R4.64], P4 ;  /* 0x12000000040d7fae */ /* 0x0003e2000a1a1012 */
[----:B------:R-:W-:-:S03]  /*ca30*/  IMAD.X R9, R77, 0x1, R250, P3 ;  /* 0x000000014d097824 */ /* 0x000fc600018e06fa */
[----:B------:R2:W-:Y:S04]  /*ca40*/  LDGSTS.E [R13+0x12400], desc[UR18][R6.64], P4 ;  /* 0x12400000060d7fae */ /* 0x0005e8000a1a1012 */
[----:B------:R4:W-:Y:S01]  /*ca50*/  LDGSTS.E [R13+0x12800], desc[UR18][R8.64], P4 ;  /* 0x12800000080d7fae */ /* 0x0009e2000a1a1012 */
[----:B-1----:R-:W-:-:S03]  /*ca60*/  IADD3 R4, P5, PT, R187, R22, RZ ;  /* 0x00000016bb047210 */ /* 0x002fc60007fbe0ff */
[----:B------:R-:W3:Y:S01]  /*ca70*/  LDL R22, [R1+0x18] ;  /* 0x0000180001167983 */ /* 0x000ee20000100800 */
[----:B--2---:R-:W-:Y:S01]  /*ca80*/  IADD3 R6, P3, PT, R187, R21, RZ ;  /* 0x00000015bb067210 */ /* 0x004fe20007f7e0ff */
[----:B------:R-:W-:Y:S02]  /*ca90*/  IMAD.X R5, R77, 0x1, R20, P5 ;  /* 0x000000014d057824 */ /* 0x000fe400028e0614 */
[----:B------:R-:W2:Y:S01]  /*caa0*/  LDL R21, [R1+0xc] ;  /* 0x00000c0001157983 */ /* 0x000ea20000100800 */
[----:B----4-:R-:W-:Y:S01]  /*cab0*/  IADD3 R8, P5, PT, R187, R19, RZ ;  /* 0x00000013bb087210 */ /* 0x010fe20007fbe0ff */
[C---:B------:R-:W-:Y:S02]  /*cac0*/  IMAD.X R7, R77.reuse, 0x1, R18, P3 ;  /* 0x000000014d077824 */ /* 0x040fe400018e0612 */
[----:B------:R-:W-:Y:S02]  /*cad0*/  LDGSTS.E [R13+0x12c00], desc[UR18][R4.64], P4 ;  /* 0x12c00000040d7fae */ /* 0x000fe4000a1a1012 */
[----:B------:R-:W-:-:S02]  /*cae0*/  IMAD.X R9, R77, 0x1, R16, P5 ;  /* 0x000000014d097824 */ /* 0x000fc400028e0610 */
[----:B------:R1:W-:Y:S04]  /*caf0*/  LDGSTS.E [R13+0x13000], desc[UR18][R6.64], P4 ;  /* 0x13000000060d7fae */ /* 0x0003e8000a1a1012 */
[----:B------:R-:W4:Y:S04]  /*cb00*/  LDL R20, [R1+0x28] ;  /* 0x0000280001147983 */ /* 0x000f280000100800 */
[----:B------:R-:W5:Y:S01]  /*cb10*/  LDL R19, [R1+0x1c] ;  /* 0x00001c0001137983 */ /* 0x000f620000100800 */
[----:B-1----:R-:W-:-:S03]  /*cb20*/  IADD3 R6, P5, PT, R187, R15, RZ ;  /* 0x0000000fbb067210 */ /* 0x002fc60007fbe0ff */
[----:B------:R-:W5:Y:S02]  /*cb30*/  LDL R18, [R1+0x2c] ;  /* 0x00002c0001127983 */ /* 0x000f640000100800 */
[----:B------:R-:W-:Y:S01]  /*cb40*/  IMAD.X R7, R77, 0x1, R12, P5 ;  /* 0x000000014d077824 */ /* 0x000fe200028e060c */
[----:B------:R-:W-:Y:S01]  /*cb50*/  LOP3.LUT R12, R3, 0x40, RZ, 0x3c, !PT ;  /* 0x00000040030c7812 */ /* 0x000fe200078e3cff */
[----:B------:R-:W5:Y:S03]  /*cb60*/  LDL R16, [R1+0x4c] ;  /* 0x00004c0001107983 */ /* 0x000f660000100800 */
[----:B------:R-:W-:Y:S01]  /*cb70*/  IADD3 R15, PT, PT, R12, UR8, RZ ;  /* 0x000000080c0f7c10 */ /* 0x000fe2000fffe0ff */
[----:B------:R1:W-:Y:S01]  /*cb80*/  LDGSTS.E [R13+0x13400], desc[UR18][R8.64], P4 ;  /* 0x13400000080d7fae */ /* 0x0003e2000a1a1012 */
[----:B------:R-:W-:-:S03]  /*cb90*/  IADD3 R4, P3, PT, R187, R17, RZ ;  /* 0x00000011bb047210 */ /* 0x000fc60007f7e0ff */
[----:B------:R-:W5:Y:S04]  /*cba0*/  LDL R12, [R1+0x50] ;  /* 0x00005000010c7983 */ /* 0x000f680000100800 */
[----:B------:R-:W5:Y:S01]  /*cbb0*/  LDL R17, [R1+0x3c] ;  /* 0x00003c0001117983 */ /* 0x000f620000100800 */
[----:B------:R-:W-:-:S03]  /*cbc0*/  IMAD.X R5, R77, 0x1, R14, P3 ;  /* 0x000000014d057824 */ /* 0x000fc600018e060e */
[----:B------:R-:W5:Y:S01]  /*cbd0*/  LDL R14, [R1+0x54] ;  /* 0x00005400010e7983 */ /* 0x000f620000100800 */
[----:B-1----:R-:W-:-:S03]  /*cbe0*/  IADD3 R8, P3, PT, R187, R211, RZ ;  /* 0x000000d3bb087210 */ /* 0x002fc60007f7e0ff */
[----:B------:R1:W-:Y:S02]  /*cbf0*/  LDGSTS.E [R13+0x13800], desc[UR18][R4.64], P4 ;  /* 0x13800000040d7fae */ /* 0x0003e4000a1a1012 */
[----:B------:R-:W-:Y:S02]  /*cc00*/  IMAD.X R9, R77, 0x1, R212, P3 ;  /* 0x000000014d097824 */ /* 0x000fe400018e06d4 */
[----:B------:R1:W-:Y:S04]  /*cc10*/  LDGSTS.E [R13+0x13c00], desc[UR18][R6.64], P4 ;  /* 0x13c00000060d7fae */ /* 0x0003e8000a1a1012 */
[----:B------:R1:W-:Y:S02]  /*cc20*/  LDGSTS.E [R15+0x10200], desc[UR18][R8.64], P4 ;  /* 0x10200000080f7fae */ /* 0x0003e4000a1a1012 */
[----:B-1----:R-:W-:-:S02]  /*cc30*/  IADD3 R4, P5, PT, R187, R215, RZ ;  /* 0x000000d7bb047210 */ /* 0x002fc40007fbe0ff */
[----:B------:R-:W-:-:S03]  /*cc40*/  IADD3 R6, P3, PT, R187, R219, RZ ;  /* 0x000000dbbb067210 */ /* 0x000fc60007f7e0ff */
[----:B------:R-:W-:Y:S01]  /*cc50*/  IMAD.X R5, R77, 0x1, R216, P5 ;  /* 0x000000014d057824 */ /* 0x000fe200028e06d8 */
[----:B------:R-:W-:Y:S01]  /*cc60*/  IADD3 R8, P5, PT, R187, R223, RZ ;  /* 0x000000dfbb087210 */ /* 0x000fe20007fbe0ff */
[----:B------:R-:W-:-:S03]  /*cc70*/  IMAD.X R7, R77, 0x1, R220, P3 ;  /* 0x000000014d077824 */ /* 0x000fc600018e06dc */
[----:B------:R1:W-:Y:S01]  /*cc80*/  LDGSTS.E [R15+0x10600], desc[UR18][R4.64], P4 ;  /* 0x10600000040f7fae */ /* 0x0003e2000a1a1012 */
[----:B------:R-:W-:-:S03]  /*cc90*/  IMAD.X R9, R77, 0x1, R224, P5 ;  /* 0x000000014d097824 */ /* 0x000fc600028e06e0 */
[----:B------:R1:W-:Y:S04]  /*cca0*/  LDGSTS.E [R15+0x10a00], desc[UR18][R6.64], P4 ;  /* 0x10a00000060f7fae */ /* 0x0003e8000a1a1012 */
[----:B------:R1:W-:Y:S02]  /*ccb0*/  LDGSTS.E [R15+0x10e00], desc[UR18][R8.64], P4 ;  /* 0x10e00000080f7fae */ /* 0x0003e4000a1a1012 */
[C---:B-1----:R-:W-:Y:S02]  /*ccc0*/  IADD3 R4, P3, PT, R187.reuse, R227, RZ ;  /* 0x000000e3bb047210 */ /* 0x042fe40007f7e0ff */
        /* <DEDUP_REMOVED lines=15> */
[----:B------:R1:W-:Y:S01]  /*cdc0*/  LDGSTS.E [R15+0x12200], desc[UR18][R6.64], P4 ;  /* 0x12200000060f7fae */ /* 0x0003e2000a1a1012 */
[----:B------:R-:W-:-:S03]  /*cdd0*/  UIADD3 UR5, UPT, UPT, UR5, 0x1, URZ ;  /* 0x0000000105057890 */ /* 0x000fc6000fffe0ff */
[----:B------:R3:W-:Y:S01]  /*cde0*/  LDGSTS.E [R15+0x12600], desc[UR18][R8.64], P4 ;  /* 0x12600000080f7fae */ /* 0x0007e2000a1a1012 */
[C---:B-1----:R-:W-:Y:S02]  /*cdf0*/  IADD3 R4, P3, PT, R187.reuse, R251, RZ ;  /* 0x000000fbbb047210 */ /* 0x042fe40007f7e0ff */
[----:B------:R-:W-:-:S03]  /*ce00*/  IADD3 R6, P5, PT, R187, R23, RZ ;  /* 0x00000017bb067210 */ /* 0x000fc60007fbe0ff */
[----:B------:R-:W-:-:S05]  /*ce10*/  IMAD.X R5, R77, 0x1, R252, P3 ;  /* 0x000000014d057824 */ /* 0x000fca00018e06fc */
[----:B------:R4:W-:Y:S01]  /*ce20*/  LDGSTS.E [R15+0x12a00], desc[UR18][R4.64], P4 ;  /* 0x12a00000040f7fae */ /* 0x0009e2000a1a1012 */
[----:B------:R-:W-:-:S04]  /*ce30*/  UIADD3 UR13, UPT, UPT, UR13, 0x1, URZ ;  /* 0x000000010d0d7890 */ /* 0x000fc8000fffe0ff */
[----:B------:R-:W-:-:S04]  /*ce40*/  UISETP.GT.AND UP1, UPT, UR13, 0x1, UPT ;  /* 0x000000010d00788c */ /* 0x000fc8000bf24270 */
[----:B------:R-:W-:Y:S02]  /*ce50*/  USEL UR8, URZ, 0x1, !UP1 ;  /* 0x00000001ff087887 */ /* 0x000fe4000c800000 */
[----:B------:R-:W-:Y:S02]  /*ce60*/  UIADD3 UR21, UPT, UPT, UR21, -0x20, URZ ;  /* 0xffffffe015157890 */ /* 0x000fe4000fffe0ff */
[----:B------:R-:W-:Y:S02]  /*ce70*/  USEL UR13, UR13, URZ, !UP1 ;  /* 0x000000ff0d0d7287 */ /* 0x000fe4000c800000 */
[----:B------:R-:W-:Y:S01]  /*ce80*/  ULOP3.LUT UR8, UR4, UR8, URZ, 0x3c, !UPT ;  /* 0x0000000804087292 */ /* 0x000fe2000f8e3cff */
[----:B---3--:R-:W-:Y:S01]  /*ce90*/  IADD3 R8, P6, PT, R187, R22, RZ ;  /* 0x00000016bb087210 */ /* 0x008fe20007fde0ff */
[----:B--2---:R-:W-:-:S05]  /*cea0*/  IMAD.X R7, R77, 0x1, R21, P5 ;  /* 0x000000014d077824 */ /* 0x004fca00028e0615 */
[----:B------:R1:W-:Y:S01]  /*ceb0*/  LDGSTS.E [R15+0x12e00], desc[UR18][R6.64], P4 ;  /* 0x12e00000060f7fae */ /* 0x0003e2000a1a1012 */
[----:B----4-:R-:W-:Y:S01]  /*cec0*/  IADD3 R4, P3, PT, R187, R20, RZ ;  /* 0x00000014bb047210 */ /* 0x010fe20007f7e0ff */
[----:B-----5:R-:W-:Y:S01]  /*ced0*/  IMAD.X R9, R77, 0x1, R19, P6 ;  /* 0x000000014d097824 */ /* 0x020fe200030e0613 */
[C---:B-1----:R-:W-:Y:S02]  /*cee0*/  IADD3 R6, P5, PT, R187.reuse, R11, RZ ;  /* 0x0000000bbb067210 */ /* 0x042fe40007fbe0ff */
[----:B------:R-:W-:Y:S01]  /*cef0*/  IADD3 R10, P6, PT, R187, R10, RZ ;  /* 0x0000000abb0a7210 */ /* 0x000fe20007fde0ff */
[C---:B------:R-:W-:Y:S01]  /*cf00*/  IMAD.X R5, R77.reuse, 0x1, R18, P3 ;  /* 0x000000014d057824 */ /* 0x040fe200018e0612 */
[----:B------:R-:W-:Y:S04]  /*cf10*/  LDGSTS.E [R15+0x13200], desc[UR18][R8.64], P4 ;  /* 0x13200000080f7fae */ /* 0x000fe8000a1a1012 */
[----:B------:R1:W-:Y:S01]  /*cf20*/  LDGSTS.E [R15+0x13600], desc[UR18][R4.64], P4 ;  /* 0x13600000040f7fae */ /* 0x0003e2000a1a1012 */
[C---:B------:R-:W-:Y:S01]  /*cf30*/  IMAD.X R11, R77.reuse, 0x1, R16, P6 ;  /* 0x000000014d0b7824 */ /* 0x040fe200030e0610 */
[----:B------:R-:W-:Y:S01]  /*cf40*/  ISETP.NE.U32.AND P3, PT, R12, UR5, PT ;  /* 0x000000050c007c0c */ /* 0x000fe2000bf65070 */
[----:B------:R-:W-:Y:S01]  /*cf50*/  IMAD.X R7, R77, 0x1, R17, P5 ;  /* 0x000000014d077824 */ /* 0x000fe200028e0611 */
[----:B-1----:R-:W-:-:S04]  /*cf60*/  MOV R4, UR4 ;  /* 0x0000000400047c02 */ /* 0x002fc80008000f00 */
[----:B------:R2:W-:Y:S01]  /*cf70*/  LDGSTS.E [R15+0x13a00], desc[UR18][R6.64], P4 ;  /* 0x13a00000060f7fae */ /* 0x0005e2000a1a1012 */
[----:B------:R-:W-:-:S03]  /*cf80*/  IADD3 R75, P5, PT, R75, R14, RZ ;  /* 0x0000000e4b4b7210 */ /* 0x000fc60007fbe0ff */
[----:B------:R2:W-:Y:S01]  /*cf90*/  LDGSTS.E [R15+0x13e00], desc[UR18][R10.64], P4 ;  /* 0x13e000000a0f7fae */ /* 0x0005e2000a1a1012 */
[----:B------:R-:W-:-:S03]  /*cfa0*/  IADD3 R187, P4, PT, R187, R70, RZ ;  /* 0x00000046bbbb7210 */ /* 0x000fc60007f9e0ff */
[----:B------:R-:W0:Y:S01]  /*cfb0*/  LDGDEPBAR ;  /* 0x00000000000079af */ /* 0x000e220000000000 */
[----:B------:R-:W-:Y:S02]  /*cfc0*/  IMAD.X R74, R74, 0x1, R69, P5 ;  /* 0x000000014a4a7824 */ /* 0x000fe400028e0645 */
[----:B------:R-:W-:Y:S01]  /*cfd0*/  IMAD.X R77, R77, 0x1, R71, P4 ;  /* 0x000000014d4d7824 */ /* 0x000fe200020e0647 */
[----:B------:R-:W-:Y:S06]  /*cfe0*/  @P3 BRA `(.L_x_11) ;  /* 0xffffffd800283947 */ /* 0x000fec000383ffff */
.L_x_8:
[----:B------:R-:W3:Y:S01]  /*cff0*/  LDC R5, c[0x0][0x3b4] ;  /* 0x0000ed00ff057b82 */ /* 0x000ee20000000800 */
[----:B------:R-:W4:Y:S01]  /*d000*/  LDCU UR14, c[0x0][0x3b8] ;  /* 0x00007700ff0e77ac */ /* 0x000f220008000800 */
[----:B------:R-:W1:Y:S01]  /*d010*/  LDCU.64 UR32, c[0x0][0x398] ;  /* 0x00007300ff2077ac */ /* 0x000e620008000a00 */
[----:B------:R-:W2:Y:S01]  /*d020*/  LDCU.128 UR20, c[0x0][0x390] ;  /* 0x00007200ff1477ac */ /* 0x000ea20008000c00 */
[----:B------:R-:W-:Y:S05]  /*d030*/  @!P2 BRA `(.L_x_12) ;  /* 0x000000000010a947 */ /* 0x000fea0003800000 */
[----:B------:R-:W-:-:S06]  /*d040*/  USHF.L.U32 UR4, UR4, 0x1f, URZ ;  /* 0x0000001f04047899 */ /* 0x000fcc00080006ff */
[----:B------:R-:W-:-:S04]  /*d050*/  IMAD.U32 R2, RZ, RZ, UR4 ;  /* 0x00000004ff027e24 */ /* 0x000fc8000f8e00ff */
[----:B------:R-:W5:Y:S02]  /*d060*/  SYNCS.PHASECHK.TRANS64.TRYWAIT P0, [UR12], R2 ;  /* 0x00000002ff0075a7 */ /* 0x000f64000800110c */
[----:B-----5:R-:W-:Y:S05]  /*d070*/  @!P0 BRA `(.L_x_13) ;  /* 0x0000006400a88947 */ /* 0x020fea0003800000 */
.L_x_12:
[----:B------:R-:W-:-:S04]  /*d080*/  DEPBAR.LE SB0, 0x0 ;  /* 0x000080000000791a */ /* 0x000fc80000000000 */
[----:B------:R-:W-:Y:S01]  /*d090*/  BAR.SYNC.DEFER_BLOCKING 0x0 ;  /* 0x0000000000007b1d */ /* 0x000fe20000010000 */
[C---:B---3--:R-:W-:Y:S01]  /*d0a0*/  IMAD R200, R198.reuse, R5, RZ ;  /* 0x00000005c6c87224 */ /* 0x048fe200078e02ff */
[----:B--2---:R-:W-:-:S04]  /*d0b0*/  ISETP.GE.AND P0, PT, R198, UR22, PT ;  /* 0x00000016c6007c0c */ /* 0x004fc8000bf06270 */
[----:B------:R-:W2:Y:S01]  /*d0c0*/  LDCU.64 UR4, c[0x0][0x398] ;  /* 0x00007300ff0477ac */ /* 0x000ea20008000a00 */
[----:B----4-:R-:W-:Y:S01]  /*d0d0*/  IMAD R202, R0, UR14, RZ ;  /* 0x0000000e00ca7c24 */ /* 0x010fe2000f8e02ff */
[----:B------:R-:W3:Y:S01]  /*d0e0*/  LDCU.64 UR30, c[0x0][0x398] ;  /* 0x00007300ff1e77ac */ /* 0x000ee20008000a00 */
[----:B------:R-:W4:Y:S01]  /*d0f0*/  LDCU.64 UR28, c[0x0][0x398] ;  /* 0x00007300ff1c77ac */ /* 0x000f220008000a00 */
[----:B------:R-:W5:Y:S01]  /*d100*/  LDCU.64 UR26, c[0x0][0x398] ;  /* 0x00007300ff1a77ac */ /* 0x000f620008000a00 */
[----:B------:R-:W1:Y:S01]  /*d110*/  LDCU.64 UR8, c[0x0][0x398] ;  /* 0x00007300ff0877ac */ /* 0x000e620008000a00 */
[----:B------:R-:W1:Y:S02]  /*d120*/  @!P1 SYNCS.CCTL.IV [UR10+0x1c000] ;  /* 0x01c00000ff0099b1 */ /* 0x000e64000800000a */
[----:B-1----:R-:W-:Y:S01]  /*d130*/  BAR.SYNC.DEFER_BLOCKING 0x0 ;  /* 0x0000000000007b1d */ /* 0x002fe20000010000 */
[----:B------:R-:W-:-:S05]  /*d140*/  LEA R2, P2, R200, UR20, 0x2 ;  /* 0x00000014c8027c11 */ /* 0x000fca000f8410ff */
[----:B------:R-:W1:Y:S01]  /*d150*/  LDCU.64 UR24, c[0x0][0x398] ;  /* 0x00007300ff1877ac */ /* 0x000e620008000a00 */
[----:B------:R-:W1:Y:S01]  /*d160*/  LDTM.x64 R8, tmem[UR11] ;  /* 0x0000000b000879ee */ /* 0x000e620008340000 */
[----:B------:R-:W-:Y:S01]  /*d170*/  ISETP.LT.AND P0, PT, R0, UR33, !P0 ;  /* 0x0000002100007c0c */ /* 0x000fe2000c701270 */
[----:B------:R-:W-:Y:S01]  /*d180*/  LDTM.x64 R132, tmem[UR11+0x40] ;  /* 0x0000400b008479ee */ /* 0x000fe20008340000 */
[----:B------:R-:W-:Y:S01]  /*d190*/  LEA.HI.X.SX32 R3, R200, UR21, 0x2, P2 ;  /* 0x00000015c8037c11 */ /* 0x000fe200090f16ff */
[----:B------:R-:W1:Y:S01]  /*d1a0*/  LDCU.64 UR12, c[0x0][0x398] ;  /* 0x00007300ff0c77ac */ /* 0x000e620008000a00 */
[----:B------:R-:W1:Y:S01]  /*d1b0*/  LDCU.64 UR16, c[0x0][0x398] ;  /* 0x00007300ff1077ac */ /* 0x000e620008000a00 */
[----:B------:R-:W1:Y:S01]  /*d1c0*/  LDCU.64 UR6, c[0x0][0x398] ;  /* 0x00007300ff0677ac */ /* 0x000e620008000a00 */
[----:B------:R-:W2:Y:S01]  /*d1d0*/  @!P1 SYNCS.CCTL.IV [UR10+0x1c008] ;  /* 0x01c00800ff0099b1 */ /* 0x000ea2000800000a */
[----:B------:R-:W2:Y:S01]  /*d1e0*/  LDCU UR22, c[0x0][0x398] ;  /* 0x00007300ff1677ac */ /* 0x000ea20008000800 */
[----:B------:R-:W2:Y:S01]  /*d1f0*/  LDCU UR47, c[0x0][0x398] ;  /* 0x00007300ff2f77ac */ /* 0x000ea20008000800 */
[----:B-1----:R-:W-:Y:S01]  /*d200*/  STL [R1+0x4], R9 ;  /* 0x0000040901007387 */ /* 0x002fe20000100800 */
[----:B------:R-:W-:Y:S01]  /*d210*/  IMAD.MOV.U32 R252, RZ, RZ, R22 ;  /* 0x000000fffffc7224 */ /* 0x000fe200078e0016 */
[----:B------:R-:W-:Y:S01]  /*d220*/  MOV R241, R33 ;  /* 0x0000002100f17202 */ /* 0x000fe20000000f00 */
[----:B------:R-:W-:Y:S01]  /*d230*/  IMAD.MOV.U32 R206, RZ, RZ, R68 ;  /* 0x000000ffffce7224 */ /* 0x000fe200078e0044 */
[----:B------:R-:W-:Y:S01]  /*d240*/  STL.64 [R1+0x8], R10 ;  /* 0x0000080a01007387 */ /* 0x000fe20000100a00 */
        /* <DEDUP_REMOVED lines=9> */
[----:B------:R-:W1:Y:S01]  /*d2e0*/  LDCU UR48, c[0x0][0x398] ;  /* 0x00007300ff3077ac */ /* 0x000e620008000800 */
        /* <DEDUP_REMOVED lines=13> */
[----:B------:R2:W-:Y:S01]  /*d3c0*/  STL [R1+0x1d0], R252 ;  /* 0x0001d0fc01007387 */ /* 0x0005e20000100800 */
[----:B------:R-:W-:Y:S01]  /*d3d0*/  IMAD.WIDE R196, R202, 0x4, R2 ;  /* 0x00000004cac47825 */ /* 0x000fe200078e0202 */
[----:B------:R-:W1:Y:S01]  /*d3e0*/  LDCU UR59, c[0x0][0x398] ;  /* 0x00007300ff3b77ac */ /* 0x000e620008000800 */
[----:B------:R-:W1:Y:S02]  /*d3f0*/  LDTM.x64 R68, tmem[UR11+0x80] ;  /* 0x0000800b004479ee */ /* 0x000e640008340000 */
[----:B------:R-:W-:Y:S01]  /*d400*/  IMAD.MOV.U32 R243, RZ, RZ, R31 ;  /* 0x000000fffff37224 */ /* 0x000fe200078e001f */
[----:B------:R-:W1:Y:S01]  /*d410*/  LDCU UR72, c[0x0][0x398] ;  /* 0x00007300ff4877ac */ /* 0x000e620008000800 */
[----:B------:R-:W-:-:S02]  /*d420*/  IMAD.MOV.U32 R242, RZ, RZ, R32 ;  /* 0x000000fffff27224 */ /* 0x000fc400078e0020 */
[----:B------:R-:W-:Y:S01]  /*d430*/  IMAD.MOV.U32 R240, RZ, RZ, R34 ;  /* 0x000000fffff07224 */ /* 0x000fe200078e0022 */
[----:B--2---:R-:W2:Y:S01]  /*d440*/  LDL.LU R252, [R1+0x4] ;  /* 0x0000040001fc7983 */ /* 0x004ea20000300800 */
[----:B------:R-:W-:Y:S01]  /*d450*/  IMAD.MOV.U32 R239, RZ, RZ, R35 ;  /* 0x000000ffffef7224 */ /* 0x000fe200078e0023 */
[----:B------:R-:W1:Y:S01]  /*d460*/  LDCU UR41, c[0x0][0x398] ;  /* 0x00007300ff2977ac */ /* 0x000e620008000800 */
[----:B------:R-:W-:Y:S02]  /*d470*/  IMAD.MOV.U32 R238, RZ, RZ, R36 ;  /* 0x000000ffffee7224 */ /* 0x000fe400078e0024 */
[----:B------:R-:W-:Y:S01]  /*d480*/  IMAD.MOV.U32 R237, RZ, RZ, R37 ;  /* 0x000000ffffed7224 */ /* 0x000fe200078e0025 */
[----:B------:R-:W1:Y:S01]  /*d490*/  LDCU UR57, c[0x0][0x398] ;  /* 0x00007300ff3977ac */ /* 0x000e620008000800 */
[----:B------:R-:W-:Y:S02]  /*d4a0*/  IMAD.MOV.U32 R236, RZ, RZ, R38 ;  /* 0x000000ffffec7224 */ /* 0x000fe400078e0026 */
[----:B------:R-:W-:Y:S01]  /*d4b0*/  IMAD.MOV.U32 R235, RZ, RZ, R39 ;  /* 0x000000ffffeb7224 */ /* 0x000fe200078e0027 */
[----:B------:R-:W1:Y:S01]  /*d4c0*/  LDCU UR43, c[0x0][0x39c] ;  /* 0x00007380ff2b77ac */ /* 0x000e620008000800 */
[----:B------:R-:W-:-:S02]  /*d4d0*/  IMAD.MOV.U32 R234, RZ, RZ, R40 ;  /* 0x000000ffffea7224 */ /* 0x000fc400078e0028 */
        /* <DEDUP_REMOVED lines=38> */
[----:B------:R-:W-:Y:S02]  /*d740*/  IMAD R200, R5, 0x80, R200 ;  /* 0x0000008005c87824 */ /* 0x000fe400078e02c8 */
[----:B------:R-:W1:Y:S01]  /*d750*/  LDTM.x64 R4, tmem[UR11+0xc0] ;  /* 0x0000c00b000479ee */ /* 0x000e620008340000 */
[----:B------:R-:W-:Y:S01]  /*d760*/  NOP ;  /* 0x0000000000007918 */ /* 0x000fe20000000000 */
[----:B------:R3:W-:Y:S01]  /*d770*/  @P0 STG.E desc[UR18][R196.64], R201 ;  /* 0x000000c9c4000986 */ /* 0x0007e2000c101912 */
[----:B------:R-:W-:Y:S01]  /*d780*/  ISETP.GE.AND P0, PT, R0, UR23, PT ;  /* 0x0000001700007c0c */ /* 0x000fe2000bf06270 */
[----:B------:R-:W1:Y:S03]  /*d790*/  LDCU.64 UR10, c[0x0][0x398] ;  /* 0x00007300ff0a77ac */ /* 0x000e660008000a00 */
[C---:B------:R-:W-:Y:S01]  /*d7a0*/  ISETP.LT.AND P0, PT, R199.reuse, UR4, !P0 ;  /* 0x00000004c7007c0c */ /* 0x040fe2000c701270 */
[----:B------:R-:W1:Y:S01]  /*d7b0*/  LDCU UR4, c[0x0][0x398] ;  /* 0x00007300ff0477ac */ /* 0x000e620008000800 */
[----:B------:R-:W2:Y:S01]  /*d7c0*/  LDCU UR55, c[0x0][0x39c] ;  /* 0x00007380ff3777ac */ /* 0x000ea20008000800 */
[C---:B---3--:R-:W-:Y:S01]  /*d7d0*/  LEA R196, P1, R200.reuse, UR20, 0x2 ;  /* 0x00000014c8c47c11 */ /* 0x048fe2000f8210ff */
[----:B------:R-:W3:Y:S03]  /*d7e0*/  LDCU UR40, c[0x0][0x398] ;  /* 0x00007300ff2877ac */ /* 0x000ee60008000800 */
[----:B------:R-:W-:Y:S01]  /*d7f0*/  LEA.HI.X.SX32 R197, R200, UR21, 0x2, P1 ;  /* 0x00000015c8c57c11 */ /* 0x000fe200088f16ff */
[----:B------:R-:W2:Y:S02]  /*d800*/  LDCU.64 UR20, c[0x0][0x398] ;  /* 0x00007300ff1477ac */ /* 0x000ea40008000a00 */
[----:B------:R-:W-:Y:S01]  /*d810*/  IMAD.WIDE R200, R202, 0x4, R196 ;  /* 0x00000004cac87825 */ /* 0x000fe200078e02c4 */
[----:B------:R-:W2:Y:S04]  /*d820*/  LDCU UR33, c[0x0][0x398] ;  /* 0x00007300ff2177ac */ /* 0x000ea80008000800 */
[----:B-1----:R1:W-:Y:S01]  /*d830*/  @P0 STG.E desc[UR18][R200.64], R68 ;  /* 0x00000044c8000986 */ /* 0x0023e2000c101912 */
[----:B------:R-:W2:Y:S01]  /*d840*/  LDCU UR46, c[0x0][0x39c] ;  /* 0x00007380ff2e77ac */ /* 0x000ea20008000800 */
[----:B------:R-:W2:Y:S01]  /*d850*/  LDCU UR76, c[0x0][0x398] ;  /* 0x00007300ff4c77ac */ /* 0x000ea20008000800 */
[----:B------:R-:W2:Y:S01]  /*d860*/  LDCU UR66, c[0x0][0x398] ;  /* 0x00007300ff4277ac */ /* 0x000ea20008000800 */
[----:B-1----:R-:W-:Y:S01]  /*d870*/  VIADD R68, R0, 0x1 ;  /* 0x0000000100447836 */ /* 0x002fe20000000000 */
[----:B------:R-:W1:Y:S04]  /*d880*/  LDCU UR64, c[0x0][0x39c] ;  /* 0x00007380ff4077ac */ /* 0x000e680008000800 */
[----:B------:R-:W-:Y:S01]  /*d890*/  ISETP.GE.AND P0, PT, R68, UR23, PT ;  /* 0x0000001744007c0c */ /* 0x000fe2000bf06270 */
[----:B------:R-:W1:Y:S03]  /*d8a0*/  LDCU UR56, c[0x0][0x398] ;  /* 0x00007300ff3877ac */ /* 0x000e660008000800 */
[----:B------:R-:W-:Y:S01]  /*d8b0*/  ISETP.LT.AND P1, PT, R198, UR30, !P0 ;  /* 0x0000001ec6007c0c */ /* 0x000fe2000c721270 */
[----:B------:R-:W-:Y:S01]  /*d8c0*/  VIADD R68, R202, UR14 ;  /* 0x0000000eca447c36 */ /* 0x000fe20008000000 */
[----:B------:R-:W-:Y:S01]  /*d8d0*/  ISETP.LT.AND P0, PT, R199, UR10, !P0 ;  /* 0x0000000ac7007c0c */ /* 0x000fe2000c701270 */
[----:B------:R-:W3:Y:S01]  /*d8e0*/  LDL.LU R202, [R1+0x34] ;  /* 0x0000340001ca7983 */ /* 0x000ee20000300800 */
[----:B------:R-:W1:Y:S01]  /*d8f0*/  LDCU UR10, c[0x0][0x398] ;  /* 0x00007300ff0a77ac */ /* 0x000e620008000800 */
[C---:B------:R-:W-:Y:S01]  /*d900*/  IMAD.WIDE R200, R68.reuse, 0x4, R2 ;  /* 0x0000000444c87825 */ /* 0x040fe200078e0202 */
[----:B------:R-:W1:Y:S01]  /*d910*/  LDCU UR30, c[0x0][0x398] ;  /* 0x00007300ff1e77ac */ /* 0x000e620008000800 */
        /* <DEDUP_REMOVED lines=14> */
[----:B--2---:R2:W-:Y:S02]  /*da00*/  @P1 STG.E desc[UR18][R200.64], R252 ;  /* 0x000000fcc8001986 */ /* 0x0045e4000c101912 */
[----:B--2---:R-:W-:-:S02]  /*da10*/  IMAD.WIDE R200, R68, 0x4, R196 ;  /* 0x0000000444c87825 */ /* 0x004fc400078e02c4 */
[----:B------:R-:W2:Y:S04]  /*da20*/  LDL.LU R252, [R1+0x1d0] ;  /* 0x0001d00001fc7983 */ /* 0x000ea80000300800 */
[----:B------:R1:W-:Y:S04]  /*da30*/  @P0 STG.E desc[UR18][R200.64], R69 ;  /* 0x00000045c8000986 */ /* 0x0003e8000c101912 */
[----:B-1----:R-:W2:Y:S01]  /*da40*/  LDL.LU R201, [R1+0x8] ;  /* 0x0000080001c97983 */ /* 0x002ea20000300800 */
[----:B------:R-:W-:-:S05]  /*da50*/  VIADD R69, R0, 0x2 ;  /* 0x0000000200457836 */ /* 0x000fca0000000000 */
[----:B------:R-:W-:-:S04]  /*da60*/  ISETP.GE.AND P0, PT, R69, UR23, PT ;  /* 0x0000001745007c0c */ /* 0x000fc8000bf06270 */
[----:B----4-:R-:W-:Y:S01]  /*da70*/  ISETP.LT.AND P1, PT, R198, UR28, !P0 ;  /* 0x0000001cc6007c0c */ /* 0x010fe2000c721270 */
[----:B------:R-:W-:Y:S01]  /*da80*/  VIADD R200, R68, UR14 ;  /* 0x0000000e44c87c36 */ /* 0x000fe20008000000 */
[----:B-----5:R-:W-:Y:S01]  /*da90*/  ISETP.LT.AND P0, PT, R199, UR26, !P0 ;  /* 0x0000001ac7007c0c */ /* 0x020fe2000c701270 */
[----:B------:R-:W1:Y:S02]  /*daa0*/  LDCU UR28, c[0x0][0x398] ;  /* 0x00007300ff1c77ac */ /* 0x000e640008000800 */
[C---:B------:R-:W-:Y:S01]  /*dab0*/  IMAD.WIDE R68, R200.reuse, 0x4, R2 ;  /* 0x00000004c8447825 */ /* 0x040fe200078e0202 */
[----:B------:R-:W4:Y:S07]  /*dac0*/  LDCU UR26, c[0x0][0x398] ;  /* 0x00007300ff1a77ac */ /* 0x000f2e0008000800 */
[----:B--2---:R2:W-:Y:S02]  /*dad0*/  @P1 STG.E desc[UR18][R68.64], R201 ;  /* 0x000000c944001986 */ /* 0x0045e4000c101912 */
[----:B--2---:R-:W-:-:S05]  /*dae0*/  IMAD.WIDE R68, R200, 0x4, R196 ;  /* 0x00000004c8447825 */ /* 0x004fca00078e02c4 */
[----:B------:R2:W-:Y:S04]  /*daf0*/  @P0 STG.E desc[UR18][R68.64], R70 ;  /* 0x0000004644000986 */ /* 0x0005e8000c101912 */
[----:B--2---:R-:W2:Y:S01]  /*db00*/  LDL.LU R69, [R1+0xc] ;  /* 0x00000c0001457983 */ /* 0x004ea20000300800 */
[----:B------:R-:W-:-:S05]  /*db10*/  VIADD R68, R0, 0x3 ;  /* 0x0000000300447836 */ /* 0x000fca0000000000 */
[----:B------:R-:W-:-:S04]  /*db20*/  ISETP.GE.AND P0, PT, R68, UR23, PT ;  /* 0x0000001744007c0c */ /* 0x000fc8000bf06270 */
[----:B------:R-:W-:Y:S01]  /*db30*/  ISETP.LT.AND P1, PT, R198, UR8, !P0 ;  /* 0x00000008c6007c0c */ /* 0x000fe2000c721270 */
[----:B------:R-:W-:Y:S01]  /*db40*/  VIADD R68, R200, UR14 ;  /* 0x0000000ec8447c36 */ /* 0x000fe20008000000 */
[----:B------:R-:W-:Y:S01]  /*db50*/  ISETP.LT.AND P0, PT, R199, UR20, !P0 ;  /* 0x00000014c7007c0c */ /* 0x000fe2000c701270 */
[----:B------:R-:W5:Y:S02]  /*db60*/  LDCU UR20, c[0x0][0x398] ;  /* 0x00007300ff1477ac */ /* 0x000f640008000800 */
[C---:B------:R-:W-:Y:S01]  /*db70*/  IMAD.WIDE R200, R68.reuse, 0x4, R2 ;  /* 0x0000000444c87825 */ /* 0x040fe200078e0202 */
[----:B------:R-:W1:Y:S07]  /*db80*/  LDCU UR8, c[0x0][0x398] ;  /* 0x00007300ff0877ac */ /* 0x000e6e0008000800 */
[----:B--2---:R2:W-:Y:S02]  /*db90*/  @P1 STG.E desc[UR18][R200.64], R69 ;  /* 0x00000045c8001986 */ /* 0x0045e4000c101912 */
[----:B--2---:R-:W-:-:S04]  /*dba0*/  IMAD.WIDE R200, R68, 0x4, R196 ;  /* 0x0000000444c87825 */ /* 0x004fc800078e02c4 */
[----:B------:R-:W-:Y:S01]  /*dbb0*/  VIADD R69, R0, 0x4 ;  /* 0x0000000400457836 */ /* 0x000fe20000000000 */
[----:B------:R2:W-:Y:S04]  /*dbc0*/  @P0 STG.E desc[UR18][R200.64], R71 ;  /* 0x00000047c8000986 */ /* 0x0005e8000c101912 */
[----:B------:R-:W-:Y:S01]  /*dbd0*/  ISETP.GE.AND P0, PT, R69, UR23, PT ;  /* 0x0000001745007c0c */ /* 0x000fe2000bf06270 */
[----:B--2---:R-:W2:Y:S04]  /*dbe0*/  LDL.LU R200, [R1+0x2c] ;  /* 0x00002c0001c87983 */ /* 0x004ea80000300800 */
[----:B------:R-:W2:Y:S04]  /*dbf0*/  LDL.LU R201, [R1+0x30] ;  /* 0x0000300001c97983 */ /* 0x000ea80000300800 */
[----:B------:R-:W2:Y:S01]  /*dc00*/  LDL.LU R69, [R1+0x10] ;  /* 0x0000100001457983 */ /* 0x000ea20000300800 */
[----:B------:R-:W-:Y:S01]  /*dc10*/  ISETP.LT.AND P1, PT, R198, UR24, !P0 ;  /* 0x00000018c6007c0c */ /* 0x000fe2000c721270 */
[----:B------:R-:W-:Y:S01]  /*dc20*/  VIADD R68, R68, UR14 ;  /* 0x0000000e44447c36 */ /* 0x000fe20008000000 */
[----:B------:R-:W-:Y:S01]  /*dc30*/  ISETP.LT.AND P0, PT, R199, UR12, !P0 ;  /* 0x0000000cc7007c0c */ /* 0x000fe2000c701270 */
[----:B------:R-:W1:Y:S02]  /*dc40*/  LDCU UR12, c[0x0][0x39c] ;  /* 0x00007380ff0c77ac */ /* 0x000e640008000800 */
[C---:B------:R-:W-:Y:S01]  /*dc50*/  IMAD.WIDE R70, R68.reuse, 0x4, R2 ;  /* 0x0000000444467825 */ /* 0x040fe200078e0202 */
[----:B------:R-:W1:Y:S07]  /*dc60*/  LDCU UR24, c[0x0][0x398] ;  /* 0x00007300ff1877ac */ /* 0x000e6e0008000800 */
[----:B--2---:R2:W-:Y:S02]  /*dc70*/  @P1 STG.E desc[UR18][R70.64], R69 ;  /* 0x0000004546001986 */ /* 0x0045e4000c101912 */
[----:B--2---:R-:W-:Y:S01]  /*dc80*/  IMAD.WIDE R70, R68, 0x4, R196 ;  /* 0x0000000444467825 */ /* 0x004fe200078e02c4 */
[----:B------:R-:W-:-:S04]  /*dc90*/  IADD3 R69, PT, PT, R0, 0x5, RZ ;  /* 0x0000000500457810 */ /* 0x000fc80007ffe0ff */
[----:B------:R2:W-:Y:S01]  /*dca0*/  @P0 STG.E desc[UR18][R70.64], R72 ;  /* 0x0000004846000986 */ /* 0x0005e2000c101912 */
[----:B------:R-:W-:-:S03]  /*dcb0*/  ISETP.GE.AND P0, PT, R69, UR23, PT ;  /* 0x0000001745007c0c */ /* 0x000fc6000bf06270 */
[----:B--2---:R-:W2:Y:S04]  /*dcc0*/  LDL.LU R72, [R1+0x24] ;  /* 0x0000240001487983 */ /* 0x004ea80000300800 */
        /* <DEDUP_REMOVED lines=21> */
[----:B--2---:R-:W-:-:S05]  /*de20*/  IMAD.WIDE R70, R68, 0x4, R196 ;  /* 0x0000000444467825 */ /* 0x004fca00078e02c4 */
[----:B------:R2:W-:Y:S04]  /*de30*/  @P0 STG.E desc[UR18][R70.64], R74 ;  /* 0x0000004a46000986 */ /* 0x0005e8000c101912 */
[----:B--2---:R-:W2:Y:S04]  /*de40*/  LDL.LU R71, [R1+0x1c] ;  /* 0x00001c0001477983 */ /* 0x004ea80000300800 */
[----:B------:R-:W3:Y:S01]  /*de50*/  LDL.LU R74, [R1+0x28] ;  /* 0x00002800014a7983 */ /* 0x000ee20000300800 */
[----:B------:R-:W-:-:S05]  /*de60*/  VIADD R69, R0, 0x7 ;  /* 0x0000000700457836 */ /* 0x000fca0000000000 */
[----:B------:R-:W-:-:S04]  /*de70*/  ISETP.GE.AND P0, PT, R69, UR23, PT ;  /* 0x0000001745007c0c */ /* 0x000fc8000bf06270 */
[----:B-1----:R-:W-:Y:S01]  /*de80*/  ISETP.LT.AND P1, PT, R198, UR4, !P0 ;  /* 0x00000004c6007c0c */ /* 0x002fe2000c721270 */
        /* <DEDUP_REMOVED lines=9> */
[----:B------:R-:W-:-:S04]  /*df20*/  ISETP.GE.AND P0, PT, R71, UR23, PT ;  /* 0x0000001747007c0c */ /* 0x000fc8000bf06270 */
[----:B-1----:R-:W-:Y:S01]  /*df30*/  ISETP.LT.AND P1, PT, R198, UR4, !P0 ;  /* 0x00000004c6007c0c */ /* 0x002fe2000c721270 */
[----:B------:R-:W-:Y:S01]  /*df40*/  VIADD R71, R70, UR14 ;  /* 0x0000000e46477c36 */ /* 0x000fe20008000000 */
[----:B------:R-:W-:Y:S01]  /*df50*/  ISETP.LT.AND P0, PT, R199, UR6, !P0 ;  /* 0x00000006c7007c0c */ /* 0x000fe2000c701270 */
[----:B------:R-:W1:Y:S02]  /*df60*/  LDCU UR4, c[0x0][0x398] ;  /* 0x00007300ff0477ac */ /* 0x000e640008000800 */
[----:B--2---:R-:W-:Y:S01]  /*df70*/  IMAD.WIDE R68, R71, 0x4, R2 ;  /* 0x0000000447447825 */ /* 0x004fe200078e0202 */
[----:B------:R-:W2:Y:S03]  /*df80*/  LDCU UR6, c[0x0][0x398] ;  /* 0x00007300ff0677ac */ /* 0x000ea60008000800 */
[----:B------:R-:W-:-:S04]  /*df90*/  VIADD R70, R0, 0x9 ;  /* 0x0000000900467836 */ /* 0x000fc80000000000 */
[----:B------:R1:W-:Y:S02]  /*dfa0*/  @P1 STG.E desc[UR18][R68.64], R73 ;  /* 0x0000004944001986 */ /* 0x0003e4000c101912 */
[----:B-1----:R-:W-:-:S05]  /*dfb0*/  IMAD.WIDE R68, R71, 0x4, R196 ;  /* 0x0000000447447825 */ /* 0x002fca00078e02c4 */
[----:B------:R1:W-:Y:S01]  /*dfc0*/  @P0 STG.E desc[UR18][R68.64], R76 ;  /* 0x0000004c44000986 */ /* 0x0003e2000c101912 */
[----:B------:R-:W-:-:S04]  /*dfd0*/  ISETP.GE.AND P0, PT, R70, UR23, PT ;  /* 0x0000001746007c0c */ /* 0x000fc8000bf06270 */
[----:B------:R-:W-:Y:S01]  /*dfe0*/  ISETP.LT.AND P1, PT, R198, UR4, !P0 ;  /* 0x00000004c6007c0c */ /* 0x000fe2000c721270 */
[----:B------:R-:W-:Y:S01]  /*dff0*/  VIADD R71, R71, UR14 ;  /* 0x0000000e47477c36 */ /* 0x000fe20008000000 */
[----:B------:R-:W2:Y:S03]  /*e000*/  LDCU UR4, c[0x0][0x398] ;  /* 0x00007300ff0477ac */ /* 0x000ea60008000800 */
[----:B-1----:R-:W-:-:S08]  /*e010*/  IMAD.WIDE R68, R71, 0x4, R2 ;  /* 0x0000000447447825 */ /* 0x002fd000078e0202 */
[----:B------:R1:W-:Y:S01]  /*e020*/  @P1 STG.E desc[UR18][R68.64], R72 ;  /* 0x0000004844001986 */ /* 0x0003e2000c101912 */
[----:B------:R-:W-:Y:S01]  /*e030*/  ISETP.LT.AND P1, PT, R199, UR22, !P0 ;  /* 0x00000016c7007c0c */ /* 0x000fe2000c721270 */
[----:B------:R-:W-:Y:S01]  /*e040*/  VIADD R70, R0, 0xa ;  /* 0x0000000a00467836 */ /* 0x000fe20000000000 */
[----:B------:R-:W2:Y:S04]  /*e050*/  LDCU UR22, c[0x0][0x39c] ;  /* 0x00007380ff1677ac */ /* 0x000ea80008000800 */
[----:B------:R-:W-:Y:S01]  /*e060*/  ISETP.GE.AND P0, PT, R70, UR23, PT ;  /* 0x0000001746007c0c */ /* 0x000fe2000bf06270 */
[----:B-1----:R-:W-:-:S06]  /*e070*/  IMAD.WIDE R68, R71, 0x4, R196 ;  /* 0x0000000447447825 */ /* 0x002fcc00078e02c4 */
[----:B------:R1:W-:Y:S01]  /*e080*/  @P1 STG.E desc[UR18][R68.64], R77 ;  /* 0x0000004d44001986 */ /* 0x0003e2000c101912 */
[----:B------:R-:W-:Y:S01]  /*e090*/  ISETP.LT.AND P1, PT, R198, UR47, !P0 ;  /* 0x0000002fc6007c0c */ /* 0x000fe2000c721270 */
[C---:B------:R-:W-:Y:S02]  /*e0a0*/  VIADD R72, R0.reuse, 0xb ;  /* 0x0000000b00487836 */ /* 0x040fe40000000000 */
[----:B------:R-:W-:Y:S01]  /*e0b0*/  VIADD R73, R71, UR14 ;  /* 0x0000000e47497c36 */ /* 0x000fe20008000000 */
[----:B------:R-:W-:Y:S01]  /*e0c0*/  ISETP.LT.AND P0, PT, R199, UR28, !P0 ;  /* 0x0000001cc7007c0c */ /* 0x000fe2000c701270 */
[----:B------:R-:W-:Y:S01]  /*e0d0*/  VIADD R76, R0, 0x11 ;  /* 0x00000011004c7836 */ /* 0x000fe20000000000 */
[----:B------:R-:W-:Y:S01]  /*e0e0*/  ISETP.GE.AND P6, PT, R72, UR23, PT ;  /* 0x0000001748007c0c */ /* 0x000fe2000bfc6270 */
[C---:B------:R-:W-:Y:S01]  /*e0f0*/  IMAD.WIDE R70, R73.reuse, 0x4, R2 ;  /* 0x0000000449467825 */ /* 0x040fe200078e0202 */
[----:B------:R-:W2:Y:S03]  /*e100*/  LDCU UR28, c[0x0][0x39c] ;  /* 0x00007380ff1c77ac */ /* 0x000ea60008000800 */
[----:B------:R-:W-:Y:S01]  /*e110*/  VIADD R72, R0, 0xc ;  /* 0x0000000c00487836 */ /* 0x000fe20000000000 */
[----:B------:R-:W-:Y:S01]  /*e120*/  ISETP.LT.AND P3, PT, R198, UR48, !P6 ;  /* 0x00000030c6007c0c */ /* 0x000fe2000f761270 */
[----:B---3--:R3:W-:Y:S01]  /*e130*/  @P1 STG.E desc[UR18][R70.64], R74 ;  /* 0x0000004a46001986 */ /* 0x0087e2000c101912 */
[----:B-1----:R-:W-:Y:S01]  /*e140*/  IMAD.WIDE R68, R73, 0x4, R196 ;  /* 0x0000000449447825 */ /* 0x002fe200078e02c4 */
[----:B------:R-:W-:Y:S01]  /*e150*/  ISETP.LT.AND P6, PT, R199, UR73, !P6 ;  /* 0x00000049c7007c0c */ /* 0x000fe2000f7c1270 */
[----:B------:R-:W1:Y:S01]  /*e160*/  LDCU UR47, c[0x0][0x398] ;  /* 0x00007300ff2f77ac */ /* 0x000e620008000800 */
[----:B------:R-:W-:Y:S01]  /*e170*/  ISETP.GE.AND P1, PT, R72, UR23, PT ;  /* 0x0000001748007c0c */ /* 0x000fe2000bf26270 */
[----:B------:R-:W-:Y:S01]  /*e180*/  VIADD R75, R73, UR14 ;  /* 0x0000000e494b7c36 */ /* 0x000fe20008000000 */
[----:B------:R2:W-:Y:S01]  /*e190*/  @P0 STG.E desc[UR18][R68.64], R78 ;  /* 0x0000004e44000986 */ /* 0x0005e2000c101912 */
[----:B------:R-:W1:Y:S01]  /*e1a0*/  LDCU UR48, c[0x0][0x398] ;  /* 0x00007300ff3077ac */ /* 0x000e620008000800 */
[----:B------:R-:W-:Y:S01]  /*e1b0*/  ISETP.LT.AND P5, PT, R198, UR52, !P1 ;  /* 0x00000034c6007c0c */ /* 0x000fe2000cfa1270 */
[C---:B---3--:R-:W-:Y:S01]  /*e1c0*/  VIADD R71, R0.reuse, 0xd ;  /* 0x0000000d00477836 */ /* 0x048fe20000000000 */
[C---:B------:R-:W-:Y:S01]  /*e1d0*/  IADD3 R70, PT, PT, R0.reuse, 0xe, RZ ;  /* 0x0000000e00467810 */ /* 0x040fe20007ffe0ff */
[----:B------:R-:W-:Y:S01]  /*e1e0*/  IMAD.WIDE R72, R75, 0x4, R2 ;  /* 0x000000044b487825 */ /* 0x000fe200078e0202 */
[----:B------:R-:W3:Y:S02]  /*e1f0*/  LDCU UR52, c[0x0][0x39c] ;  /* 0x00007380ff3477ac */ /* 0x000ee40008000800 */
[----:B------:R-:W-:Y:S01]  /*e200*/  ISETP.GE.AND P2, PT, R71, UR23, PT ;  /* 0x0000001747007c0c */ /* 0x000fe2000bf46270 */
[----:B--2---:R-:W-:Y:S01]  /*e210*/  VIADD R68, R0, 0xf ;  /* 0x0000000f00447836 */ /* 0x004fe20000000000 */
[----:B------:R-:W-:Y:S01]  /*e220*/  ISETP.GE.AND P0, PT, R70, UR23, PT ;  /* 0x0000001746007c0c */ /* 0x000fe2000bf06270 */
[----:B------:R-:W-:Y:S01]  /*e230*/  VIADD R77, R75, UR14 ;  /* 0x0000000e4b4d7c36 */ /* 0x000fe20008000000 */
[----:B------:R-:W-:Y:S01]  /*e240*/  ISETP.LT.AND P1, PT, R199, UR71, !P1 ;  /* 0x00000047c7007c0c */ /* 0x000fe2000cf21270 */
[----:B------:R-:W-:Y:S01]  /*e250*/  IMAD.WIDE R70, R75, 0x4, R196 ;  /* 0x000000044b467825 */ /* 0x000fe200078e02c4 */
[----:B------:R-:W-:Y:S01]  /*e260*/  ISETP.LT.AND P4, PT, R198, UR32, !P2 ;  /* 0x00000020c6007c0c */ /* 0x000fe2000d781270 */
[----:B------:R2:W-:Y:S01]  /*e270*/  @P3 STG.E desc[UR18][R72.64], R200 ;  /* 0x000000c848003986 */ /* 0x0005e2000c101912 */
[----:B------:R-:W-:Y:S01]  /*e280*/  ISETP.LT.AND P2, PT, R199, UR10, !P2 ;  /* 0x0000000ac7007c0c */ /* 0x000fe2000d741270 */
[----:B------:R-:W-:Y:S01]  /*e290*/  VIADD R74, R0, 0x10 ;  /* 0x00000010004a7836 */ /* 0x000fe20000000000 */
[----:B------:R-:W-:Y:S01]  /*e2a0*/  ISETP.GE.AND P3, PT, R68, UR23, PT ;  /* 0x0000001744007c0c */ /* 0x000fe2000bf66270 */
[----:B------:R-:W-:Y:S01]  /*e2b0*/  IMAD.WIDE R68, R77, 0x4, R2 ;  /* 0x000000044d447825 */ /* 0x000fe200078e0202 */
[----:B------:R1:W-:Y:S01]  /*e2c0*/  @P6 STG.E desc[UR18][R70.64], R79 ;  /* 0x0000004f46006986 */ /* 0x0003e2000c101912 */
[C---:B------:R-:W-:Y:S01]  /*e2d0*/  ISETP.LT.AND P6, PT, R198.reuse, UR59, !P0 ;  /* 0x0000003bc6007c0c */ /* 0x040fe2000c7c1270 */
[----:B------:R-:W3:Y:S01]  /*e2e0*/  LDCU UR73, c[0x0][0x398] ;  /* 0x00007300ff4977ac */ /* 0x000ee20008000800 */
[----:B------:R-:W-:Y:S01]  /*e2f0*/  ISETP.LT.AND P0, PT, R199, UR72, !P0 ;  /* 0x00000048c7007c0c */ /* 0x000fe2000c701270 */
[----:B------:R-:W3:Y:S01]  /*e300*/  LDCU UR71, c[0x0][0x398] ;  /* 0x00007300ff4777ac */ /* 0x000ee20008000800 */
[C---:B--2---:R-:W-:Y:S01]  /*e310*/  IMAD.WIDE R72, R77.reuse, 0x4, R196 ;  /* 0x000000044d487825 */ /* 0x044fe200078e02c4 */
[----:B------:R2:W-:Y:S01]  /*e320*/  @P5 STG.E desc[UR18][R68.64], R201 ;  /* 0x000000c944005986 */ /* 0x0005e2000c101912 */
[----:B------:R-:W3:Y:S02]  /*e330*/  LDCU UR10, c[0x0][0x39c] ;  /* 0x00007380ff0a77ac */ /* 0x000ee40008000800 */
[----:B------:R-:W-:Y:S01]  /*e340*/  VIADD R77, R77, UR14 ;  /* 0x0000000e4d4d7c36 */ /* 0x000fe20008000000 */
[----:B------:R-:W3:Y:S03]  /*e350*/  LDCU UR32, c[0x0][0x398] ;  /* 0x00007300ff2077ac */ /* 0x000ee60008000800 */
[C---:B-1----:R-:W-:Y:S01]  /*e360*/  IMAD.WIDE R70, R77.reuse, 0x4, R2 ;  /* 0x000000044d467825 */ /* 0x042fe200078e0202 */
[----:B------:R1:W-:Y:S01]  /*e370*/  @P1 STG.E desc[UR18][R72.64], R80 ;  /* 0x0000005048001986 */ /* 0x0003e2000c101912 */
[----:B------:R-:W-:Y:S01]  /*e380*/  ISETP.LT.AND P5, PT, R198, UR41, !P3 ;  /* 0x00000029c6007c0c */ /* 0x000fe2000dfa1270 */
[----:B------:R-:W3:Y:S01]  /*e390*/  LDCU UR41, c[0x0][0x39c] ;  /* 0x00007380ff2977ac */ /* 0x000ee20008000800 */
[----:B--2---:R-:W-:Y:S01]  /*e3a0*/  IMAD.WIDE R68, R77, 0x4, R196 ;  /* 0x000000044d447825 */ /* 0x004fe200078e02c4 */
[----:B------:R-:W-:Y:S01]  /*e3b0*/  ISETP.LT.AND P3, PT, R199, UR57, !P3 ;  /* 0x00000039c7007c0c */ /* 0x000fe2000df61270 */
[----:B------:R-:W-:Y:S01]  /*e3c0*/  @P4 STG.E desc[UR18][R70.64], R202 ;  /* 0x000000ca46004986 */ /* 0x000fe2000c101912 */
[----:B------:R-:W-:Y:S01]  /*e3d0*/  ISETP.GE.AND P1, PT, R74, UR23, PT ;  /* 0x000000174a007c0c */ /* 0x000fe2000bf26270 */
[----:B------:R-:W-:Y:S01]  /*e3e0*/  VIADD R77, R77, UR14 ;  /* 0x0000000e4d4d7c36 */ /* 0x000fe20008000000 */
[----:B------:R-:W2:Y:S01]  /*e3f0*/  LDCU UR59, c[0x0][0x398] ;  /* 0x00007300ff3b77ac */ /* 0x000ea20008000800 */
[----:B------:R3:W-:Y:S01]  /*e400*/  @P2 STG.E desc[UR18][R68.64], R81 ;  /* 0x0000005144002986 */ /* 0x0007e2000c101912 */
[----:B------:R-:W-:Y:S01]  /*e410*/  ISETP.GE.AND P2, PT, R76, UR43, PT ;  /* 0x0000002b4c007c0c */ /* 0x000fe2000bf46270 */
[C---:B-1----:R-:W-:Y:S01]  /*e420*/  IMAD.WIDE R72, R77.reuse, 0x4, R2 ;  /* 0x000000044d487825 */ /* 0x042fe200078e0202 */
[----:B------:R-:W-:Y:S01]  /*e430*/  ISETP.LT.AND P4, PT, R198, UR77, !P1 ;  /* 0x0000004dc6007c0c */ /* 0x000fe2000cf81270 */
[----:B------:R-:W1:Y:S02]  /*e440*/  LDCU UR72, c[0x0][0x398] ;  /* 0x00007300ff4877ac */ /* 0x000e640008000800 */
[----:B------:R-:W-:Y:S01]  /*e450*/  IMAD.WIDE R74, R77, 0x4, R196 ;  /* 0x000000044d4a7825 */ /* 0x000fe200078e02c4 */
[----:B-----5:R-:W-:Y:S01]  /*e460*/  ISETP.LT.AND P1, PT, R199, UR20, !P1 ;  /* 0x00000014c7007c0c */ /* 0x020fe2000cf21270 */
[----:B------:R-:W5:Y:S02]  /*e470*/  LDCU UR57, c[0x0][0x398] ;  /* 0x00007300ff3977ac */ /* 0x000f640008000800 */
[----:B------:R-:W-:-:S02]  /*e480*/  VIADD R77, R77, UR14 ;  /* 0x0000000e4d4d7c36 */ /* 0x000fc40008000000 */
[----:B------:R-:W-:Y:S01]  /*e490*/  VIADD R76, R0, 0x12 ;  /* 0x00000012004c7836 */ /* 0x000fe20000000000 */
[----:B------:R1:W-:Y:S01]  /*e4a0*/  @P6 STG.E desc[UR18][R72.64], R252 ;  /* 0x000000fc48006986 */ /* 0x0003e2000c101912 */
[C---:B---3--:R-:W-:Y:S01]  /*e4b0*/  IMAD.WIDE R68, R77.reuse, 0x4, R2 ;  /* 0x000000044d447825 */ /* 0x048fe200078e0202 */
[----:B------:R-:W3:Y:S02]  /*e4c0*/  LDCU UR77, c[0x0][0x39c] ;  /* 0x00007380ff4d77ac */ /* 0x000ee40008000800 */
[----:B------:R2:W-:Y:S01]  /*e4d0*/  @P0 STG.E desc[UR18][R74.64], R82 ;  /* 0x000000524a000986 */ /* 0x0005e2000c101912 */
[C---:B------:R-:W-:Y:S01]  /*e4e0*/  IMAD.WIDE R70, R77.reuse, 0x4, R196 ;  /* 0x000000044d467825 */ /* 0x040fe200078e02c4 */
[----:B------:R-:W-:Y:S01]  /*e4f0*/  ISETP.GE.AND P0, PT, R76, UR68, PT ;  /* 0x000000444c007c0c */ /* 0x000fe2000bf06270 */
[----:B------:R-:W3:Y:S02]  /*e500*/  LDCU UR23, c[0x0][0x398] ;  /* 0x00007300ff1777ac */ /* 0x000ee40008000800 */
[----:B------:R-:W-:-:S02]  /*e510*/  VIADD R77, R77, UR14 ;  /* 0x0000000e4d4d7c36 */ /* 0x000fc40008000000 */
[----:B------:R-:W-:Y:S01]  /*e520*/  VIADD R76, R0, 0x13 ;  /* 0x00000013004c7836 */ /* 0x000fe20000000000 */
[C---:B------:R-:W-:Y:S01]  /*e530*/  ISETP.LT.AND P6, PT, R198.reuse, UR70, !P2 ;  /* 0x00000046c6007c0c */ /* 0x040fe2000d7c1270 */
[----:B------:R3:W-:Y:S01]  /*e540*/  @P5 STG.E desc[UR18][R68.64], R251 ;  /* 0x000000fb44005986 */ /* 0x0007e2000c101912 */
[----:B------:R-:W-:Y:S01]  /*e550*/  ISETP.LT.AND P2, PT, R199, UR58, !P2 ;  /* 0x0000003ac7007c0c */ /* 0x000fe2000d741270 */
[C---:B-1----:R-:W-:Y:S01]  /*e560*/  IMAD.WIDE R72, R77.reuse, 0x4, R2 ;  /* 0x000000044d487825 */ /* 0x042fe200078e0202 */
[----:B------:R-:W-:Y:S01]  /*e570*/  ISETP.LT.AND P5, PT, R198, UR49, !P0 ;  /* 0x00000031c6007c0c */ /* 0x000fe2000c7a1270 */
[----:B------:R1:W-:Y:S01]  /*e580*/  @P3 STG.E desc[UR18][R70.64], R83 ;  /* 0x0000005346003986 */ /* 0x0003e2000c101912 */
[----:B------:R-:W-:Y:S01]  /*e590*/  ISETP.GE.AND P3, PT, R76, UR12, PT ;  /* 0x0000000c4c007c0c */ /* 0x000fe2000bf66270 */
[----:B--2---:R-:W-:Y:S01]  /*e5a0*/  IMAD.WIDE R74, R77, 0x4, R196 ;  /* 0x000000044d4a7825 */ /* 0x004fe200078e02c4 */
[----:B------:R-:W-:Y:S01]  /*e5b0*/  ISETP.LT.AND P0, PT, R199, UR39, !P0 ;  /* 0x00000027c7007c0c */ /* 0x000fe2000c701270 */
[----:B------:R2:W-:Y:S01]  /*e5c0*/  @P4 STG.E desc[UR18][R72.64], R250 ;  /* 0x000000fa48004986 */ /* 0x0005e2000c101912 */
[----:B------:R-:W4:Y:S01]  /*e5d0*/  LDCU UR70, c[0x0][0x39c] ;  /* 0x00007380ff4677ac */ /* 0x000f220008000800 */
[----:B------:R-:W-:-:S02]  /*e5e0*/  VIADD R77, R77, UR14 ;  /* 0x0000000e4d4d7c36 */ /* 0x000fc40008000000 */
[----:B------:R-:W-:Y:S01]  /*e5f0*/  VIADD R76, R0, 0x14 ;  /* 0x00000014004c7836 */ /* 0x000fe20000000000 */
[----:B------:R2:W-:Y:S01]  /*e600*/  @P1 STG.E desc[UR18][R74.64], R84 ;  /* 0x000000544a001986 */ /* 0x0005e2000c101912 */
[C---:B---3--:R-:W-:Y:S01]  /*e610*/  IMAD.WIDE R68, R77.reuse, 0x4, R2 ;  /* 0x000000044d447825 */ /* 0x048fe200078e0202 */
[----:B------:R-:W-:Y:S01]  /*e620*/  ISETP.LT.AND P4, PT, R198, UR69, !P3 ;  /* 0x00000045c6007c0c */ /* 0x000fe2000df81270 */
[----:B------:R-:W3:Y:S01]  /*e630*/  LDCU UR20, c[0x0][0x398] ;  /* 0x00007300ff1477ac */ /* 0x000ee20008000800 */
[----:B------:R-:W-:Y:S01]  /*e640*/  ISETP.GE.AND P1, PT, R76, UR45, PT ;  /* 0x0000002d4c007c0c */ /* 0x000fe2000bf26270 */
[----:B-1----:R-:W-:Y:S01]  /*e650*/  IMAD.WIDE R70, R77, 0x4, R196 ;  /* 0x000000044d467825 */ /* 0x002fe200078e02c4 */
[----:B------:R-:W-:Y:S01]  /*e660*/  ISETP.LT.AND P3, PT, R199, UR6, !P3 ;  /* 0x00000006c7007c0c */ /* 0x000fe2000df61270 */
[----:B------:R1:W-:Y:S01]  /*e670*/  @P6 STG.E desc[UR18][R68.64], R249 ;  /* 0x000000f944006986 */ /* 0x0003e2000c101912 */
[----:B------:R-:W3:Y:S01]  /*e680*/  LDCU UR43, c[0x0][0x398] ;  /* 0x00007300ff2b77ac */ /* 0x000ee20008000800 */
[----:B------:R-:W-:-:S02]  /*e690*/  VIADD R77, R77, UR14 ;  /* 0x0000000e4d4d7c36 */ /* 0x000fc40008000000 */
[----:B------:R-:W-:Y:S01]  /*e6a0*/  VIADD R76, R0, 0x15 ;  /* 0x00000015004c7836 */ /* 0x000fe20000000000 */
[----:B------:R1:W-:Y:S01]  /*e6b0*/  @P2 STG.E desc[UR18][R70.64], R85 ;  /* 0x0000005546002986 */ /* 0x0003e2000c101912 */
[C---:B--2---:R-:W-:Y:S01]  /*e6c0*/  IMAD.WIDE R72, R77.reuse, 0x4, R2 ;  /* 0x000000044d487825 */ /* 0x044fe200078e0202 */
[----:B------:R-:W-:Y:S01]  /*e6d0*/  ISETP.LT.AND P6, PT, R198, UR38, !P1 ;  /* 0x00000026c6007c0c */ /* 0x000fe2000cfc1270 */
[----:B------:R-:W2:Y:S01]  /*e6e0*/  LDCU UR49, c[0x0][0x39c] ;  /* 0x00007380ff3177ac */ /* 0x000ea20008000800 */
[----:B------:R-:W-:Y:S01]  /*e6f0*/  ISETP.GE.AND P2, PT, R76, UR54, PT ;  /* 0x000000364c007c0c */ /* 0x000fe2000bf46270 */
[----:B------:R-:W-:Y:S01]  /*e700*/  IMAD.WIDE R74, R77, 0x4, R196 ;  /* 0x000000044d4a7825 */ /* 0x000fe200078e02c4 */
[----:B------:R-:W-:Y:S01]  /*e710*/  IADD3 R76, PT, PT, R0, 0x16, RZ ;  /* 0x00000016004c7810 */ /* 0x000fe20007ffe0ff */
[----:B------:R2:W-:Y:S01]  /*e720*/  @P5 STG.E desc[UR18][R72.64], R248 ;  /* 0x000000f848005986 */ /* 0x0005e2000c101912 */
[----:B------:R-:W-:Y:S01]  /*e730*/  ISETP.LT.AND P1, PT, R199, UR35, !P1 ;  /* 0x00000023c7007c0c */ /* 0x000fe2000cf21270 */
[----:B------:R-:W-:Y:S01]  /*e740*/  VIADD R77, R77, UR14 ;  /* 0x0000000e4d4d7c36 */ /* 0x000fe20008000000 */
[----:B------:R-:W-:Y:S01]  /*e750*/  ISETP.LT.AND P5, PT, R198, UR67, !P2 ;  /* 0x00000043c6007c0c */ /* 0x000fe2000d7a1270 */
[----:B------:R2:W-:Y:S01]  /*e760*/  @P0 STG.E desc[UR18][R74.64], R86 ;  /* 0x000000564a000986 */ /* 0x0005e2000c101912 */
[----:B------:R-:W-:Y:S01]  /*e770*/  ISETP.GE.AND P0, PT, R76, UR65, PT ;  /* 0x000000414c007c0c */ /* 0x000fe2000bf06270 */
[C---:B-1----:R-:W-:Y:S01]  /*e780*/  IMAD.WIDE R68, R77.reuse, 0x4, R2 ;  /* 0x000000044d447825 */ /* 0x042fe200078e0202 */
[----:B------:R-:W1:Y:S03]  /*e790*/  LDCU UR58, c[0x0][0x398] ;  /* 0x00007300ff3a77ac */ /* 0x000e660008000800 */
[----:B------:R-:W-:Y:S01]  /*e7a0*/  IMAD.WIDE R70, R77, 0x4, R196 ;  /* 0x000000044d467825 */ /* 0x000fe200078e02c4 */
[----:B------:R-:W-:Y:S01]  /*e7b0*/  ISETP.LT.AND P2, PT, R199, UR30, !P2 ;  /* 0x0000001ec7007c0c */ /* 0x000fe2000d741270 */
[----:B------:R-:W1:Y:S02]  /*e7c0*/  LDCU UR68, c[0x0][0x398] ;  /* 0x00007300ff4477ac */ /* 0x000e640008000800 */
[----:B------:R-:W-:-:S02]  /*e7d0*/  VIADD R77, R77, UR14 ;  /* 0x0000000e4d4d7c36 */ /* 0x000fc40008000000 */
[----:B------:R-:W-:Y:S01]  /*e7e0*/  VIADD R76, R0, 0x17 ;  /* 0x00000017004c7836 */ /* 0x000fe20000000000 */
[----:B------:R1:W-:Y:S01]  /*e7f0*/  @P4 STG.E desc[UR18][R68.64], R247 ;  /* 0x000000f744004986 */ /* 0x0003e2000c101912 */
[C---:B--2---:R-:W-:Y:S01]  /*e800*/  IMAD.WIDE R72, R77.reuse, 0x4, R2 ;  /* 0x000000044d487825 */ /* 0x044fe200078e0202 */
[----:B------:R-:W2:Y:S02]  /*e810*/  LDCU UR39, c[0x0][0x398] ;  /* 0x00007300ff2777ac */ /* 0x000ea40008000800 */
[----:B------:R3:W-:Y:S01]  /*e820*/  @P3 STG.E desc[UR18][R70.64], R87 ;  /* 0x0000005746003986 */ /* 0x0007e2000c101912 */
[C---:B------:R-:W-:Y:S01]  /*e830*/  IMAD.WIDE R74, R77.reuse, 0x4, R196 ;  /* 0x000000044d4a7825 */ /* 0x040fe200078e02c4 */
[----:B------:R-:W-:Y:S01]  /*e840*/  ISETP.GE.AND P3, PT, R76, UR55, PT ;  /* 0x000000374c007c0c */ /* 0x000fe2000bf66270 */
[----:B------:R-:W2:Y:S02]  /*e850*/  LDCU UR69, c[0x0][0x39c] ;  /* 0x00007380ff4577ac */ /* 0x000ea40008000800 */
        /* <DEDUP_REMOVED lines=9> */
[----:B---3--:R-:W-:Y:S01]  /*e8f0*/  IMAD.WIDE R70, R77, 0x4, R196 ;  /* 0x000000044d467825 */ /* 0x008fe200078e02c4 */
[----:B------:R-:W-:Y:S01]  /*e900*/  ISETP.LT.AND P3, PT, R199, UR66, !P3 ;  /* 0x00000042c7007c0c */ /* 0x000fe2000df61270 */
[----:B------:R3:W-:Y:S01]  /*e910*/  @P5 STG.E desc[UR18][R68.64], R245 ;  /* 0x000000f544005986 */ /* 0x0007e2000c101912 */
[----:B------:R-:W3:Y:S01]  /*e920*/  LDCU UR12, c[0x0][0x398] ;  /* 0x00007300ff0c77ac */ /* 0x000ee20008000800 */
[----:B------:R-:W-:-:S02]  /*e930*/  VIADD R77, R77, UR14 ;  /* 0x0000000e4d4d7c36 */ /* 0x000fc40008000000 */
[----:B------:R-:W-:Y:S01]  /*e940*/  VIADD R76, R0, 0x19 ;  /* 0x00000019004c7836 */ /* 0x000fe20000000000 */
[----:B------:R3:W-:Y:S01]  /*e950*/  @P2 STG.E desc[UR18][R70.64], R89 ;  /* 0x0000005946002986 */ /* 0x0007e2000c101912 */
[C---:B--2---:R-:W-:Y:S01]  /*e960*/  IMAD.WIDE R72, R77.reuse, 0x4, R2 ;  /* 0x000000044d487825 */ /* 0x044fe200078e0202 */
[----:B------:R-:W2:Y:S02]  /*e970*/  LDCU UR6, c[0x0][0x398] ;  /* 0x00007300ff0677ac */ /* 0x000ea40008000800 */
[----:B------:R-:W-:Y:S01]  /*e980*/  ISETP.GE.AND P2, PT, R76, UR64, PT ;  /* 0x000000404c007c0c */ /* 0x000fe2000bf46270 */
[C---:B-1----:R-:W-:Y:S01]  /*e990*/  IMAD.WIDE R74, R77.reuse, 0x4, R196 ;  /* 0x000000044d4a7825 */ /* 0x042fe200078e02c4 */
[----:B------:R-:W-:Y:S01]  /*e9a0*/  ISETP.LT.AND P5, PT, R198, UR56, !P1 ;  /* 0x00000038c6007c0c */ /* 0x000fe2000cfa1270 */
[----:B------:R1:W-:Y:S01]  /*e9b0*/  @P4 STG.E desc[UR18][R72.64], R244 ;  /* 0x000000f448004986 */ /* 0x0003e2000c101912 */
[----:B------:R-:W1:Y:S01]  /*e9c0*/  LDCU UR38, c[0x0][0x39c] ;  /* 0x00007380ff2677ac */ /* 0x000e620008000800 */
[----:B------:R-:W-:-:S02]  /*e9d0*/  VIADD R77, R77, UR14 ;  /* 0x0000000e4d4d7c36 */ /* 0x000fc40008000000 */
[----:B------:R-:W-:Y:S01]  /*e9e0*/  VIADD R76, R0, 0x1a ;  /* 0x0000001a004c7836 */ /* 0x000fe20000000000 */
[----:B------:R-:W-:Y:S01]  /*e9f0*/  ISETP.LT.AND P1, PT, R199, UR8, !P1 ;  /* 0x00000008c7007c0c */ /* 0x000fe2000cf21270 */
[----:B------:R1:W-:Y:S01]  /*ea00*/  @P0 STG.E desc[UR18][R74.64], R90 ;  /* 0x0000005a4a000986 */ /* 0x0003e2000c101912 */
[C---:B---3--:R-:W-:Y:S01]  /*ea10*/  IMAD.WIDE R68, R77.reuse, 0x4, R2 ;  /* 0x000000044d447825 */ /* 0x048fe200078e0202 */
[----:B------:R-:W-:Y:S01]  /*ea20*/  ISETP.LT.AND P4, PT, R198, UR62, !P2 ;  /* 0x0000003ec6007c0c */ /* 0x000fe2000d781270 */
[----:B------:R-:W3:Y:S01]  /*ea30*/  LDCU UR45, c[0x0][0x398] ;  /* 0x00007300ff2d77ac */ /* 0x000ee20008000800 */
[----:B------:R-:W-:Y:S01]  /*ea40*/  ISETP.GE.AND P0, PT, R76, UR44, PT ;  /* 0x0000002c4c007c0c */ /* 0x000fe2000bf06270 */
[----:B------:R-:W-:Y:S01]  /*ea50*/  IMAD.WIDE R70, R77, 0x4, R196 ;  /* 0x000000044d467825 */ /* 0x000fe200078e02c4 */
[----:B------:R-:W-:Y:S01]  /*ea60*/  ISETP.LT.AND P2, PT, R199, UR4, !P2 ;  /* 0x00000004c7007c0c */ /* 0x000fe2000d741270 */
[----:B------:R2:W-:Y:S01]  /*ea70*/  @P6 STG.E desc[UR18][R68.64], R243 ;  /* 0x000000f344006986 */ /* 0x0005e2000c101912 */
[----:B------:R-:W3:Y:S01]  /*ea80*/  LDCU UR35, c[0x0][0x398] ;  /* 0x00007300ff2377ac */ /* 0x000ee20008000800 */
[----:B------:R-:W-:-:S02]  /*ea90*/  VIADD R77, R77, UR14 ;  /* 0x0000000e4d4d7c36 */ /* 0x000fc40008000000 */
[----:B------:R-:W-:Y:S01]  /*eaa0*/  VIADD R76, R0, 0x1b ;  /* 0x0000001b004c7836 */ /* 0x000fe20000000000 */
[----:B------:R2:W-:Y:S01]  /*eab0*/  @P3 STG.E desc[UR18][R70.64], R91 ;  /* 0x0000005b46003986 */ /* 0x0005e2000c101912 */
[C---:B-1----:R-:W-:Y:S01]  /*eac0*/  IMAD.WIDE R72, R77.reuse, 0x4, R2 ;  /* 0x000000044d487825 */ /* 0x042fe200078e0202 */
[----:B----4-:R-:W-:Y:S01]  /*ead0*/  ISETP.LT.AND P6, PT, R198, UR26, !P0 ;  /* 0x0000001ac6007c0c */ /* 0x010fe2000c7c1270 */
[----:B------:R-:W1:Y:S01]  /*eae0*/  LDCU UR67, c[0x0][0x39c] ;  /* 0x00007380ff4377ac */ /* 0x000e620008000800 */
[----:B------:R-:W-:Y:S01]  /*eaf0*/  ISETP.GE.AND P3, PT, R76, UR63, PT ;  /* 0x0000003f4c007c0c */ /* 0x000fe2000bf66270 */
[----:B------:R-:W-:Y:S01]  /*eb00*/  IMAD.WIDE R74, R77, 0x4, R196 ;  /* 0x000000044d4a7825 */ /* 0x000fe200078e02c4 */
[----:B------:R-:W-:Y:S01]  /*eb10*/  ISETP.LT.AND P0, PT, R199, UR36, !P0 ;  /* 0x00000024c7007c0c */ /* 0x000fe2000c701270 */
[----:B------:R4:W-:Y:S01]  /*eb20*/  @P5 STG.E desc[UR18][R72.64], R242 ;  /* 0x000000f248005986 */ /* 0x0009e2000c101912 */
[----:B------:R-:W1:Y:S01]  /*eb30*/  LDCU UR54, c[0x0][0x398] ;  /* 0x00007300ff3677ac */ /* 0x000e620008000800 */
        /* <DEDUP_REMOVED lines=14> */
[C---:B----4-:R-:W-:Y:S01]  /*ec20*/  IMAD.WIDE R72, R77.reuse, 0x4, R2 ;  /* 0x000000044d487825 */ /* 0x050fe200078e0202 */
[----:B------:R-:W-:Y:S01]  /*ec30*/  ISETP.LT.AND P4, PT, R198, UR37, !P1 ;  /* 0x00000025c6007c0c */ /* 0x000fe2000cf81270 */
[----:B------:R-:W4:Y:S01]  /*ec40*/  LDCU UR40, c[0x0][0x39c] ;  /* 0x00007380ff2877ac */ /* 0x000f220008000800 */
[----:B------:R-:W-:Y:S01]  /*ec50*/  ISETP.GE.AND P2, PT, R76, UR61, PT ;  /* 0x0000003d4c007c0c */ /* 0x000fe2000bf46270 */
[----:B-1----:R-:W-:Y:S01]  /*ec60*/  IMAD.WIDE R74, R77, 0x4, R196 ;  /* 0x000000044d4a7825 */ /* 0x002fe200078e02c4 */
[----:B------:R-:W-:Y:S01]  /*ec70*/  IADD3 R76, PT, PT, R0, 0x1e, RZ ;  /* 0x0000001e004c7810 */ /* 0x000fe20007ffe0ff */
[----:B------:R1:W-:Y:S01]  /*ec80*/  @P6 STG.E desc[UR18][R72.64], R240 ;  /* 0x000000f048006986 */ /* 0x0003e2000c101912 */
[----:B------:R-:W-:Y:S01]  /*ec90*/  ISETP.LT.AND P1, PT, R199, UR34, !P1 ;  /* 0x00000022c7007c0c */ /* 0x000fe2000cf21270 */
[----:B------:R-:W-:Y:S01]  /*eca0*/  VIADD R77, R77, UR14 ;  /* 0x0000000e4d4d7c36 */ /* 0x000fe20008000000 */
[----:B------:R-:W-:Y:S01]  /*ecb0*/  ISETP.LT.AND P6, PT, R198, UR74, !P2 ;  /* 0x0000004ac6007c0c */ /* 0x000fe2000d7c1270 */
[----:B------:R1:W-:Y:S01]  /*ecc0*/  @P0 STG.E desc[UR18][R74.64], R94 ;  /* 0x0000005e4a000986 */ /* 0x0003e2000c101912 */
[----:B------:R-:W-:Y:S01]  /*ecd0*/  ISETP.GE.AND P0, PT, R76, UR22, PT ;  /* 0x000000164c007c0c */ /* 0x000fe2000bf06270 */
[C---:B--2---:R-:W-:Y:S01]  /*ece0*/  IMAD.WIDE R68, R77.reuse, 0x4, R2 ;  /* 0x000000044d447825 */ /* 0x044fe200078e0202 */
[----:B------:R-:W2:Y:S03]  /*ecf0*/  LDCU UR65, c[0x0][0x398] ;  /* 0x00007300ff4177ac */ /* 0x000ea60008000800 */
[----:B------:R-:W-:Y:S01]  /*ed00*/  IMAD.WIDE R70, R77, 0x4, R196 ;  /* 0x000000044d467825 */ /* 0x000fe200078e02c4 */
[----:B------:R-:W-:Y:S01]  /*ed10*/  ISETP.LT.AND P2, PT, R199, UR51, !P2 ;  /* 0x00000033c7007c0c */ /* 0x000fe2000d741270 */
[----:B------:R-:W2:Y:S02]  /*ed20*/  LDCU UR33, c[0x0][0x398] ;  /* 0x00007300ff2177ac */ /* 0x000ea40008000800 */
[----:B------:R-:W-:-:S02]  /*ed30*/  VIADD R77, R77, UR14 ;  /* 0x0000000e4d4d7c36 */ /* 0x000fc40008000000 */
[----:B------:R-:W-:Y:S01]  /*ed40*/  VIADD R76, R0, 0x1f ;  /* 0x0000001f004c7836 */ /* 0x000fe20000000000 */
[----:B------:R2:W-:Y:S01]  /*ed50*/  @P5 STG.E desc[UR18][R68.64], R239 ;  /* 0x000000ef44005986 */ /* 0x0005e2000c101912 */
[C---:B-1----:R-:W-:Y:S01]  /*ed60*/  IMAD.WIDE R72, R77.reuse, 0x4, R2 ;  /* 0x000000044d487825 */ /* 0x042fe200078e0202 */
[----:B------:R-:W1:Y:S02]  /*ed70*/  LDCU UR55, c[0x0][0x398] ;  /* 0x00007300ff3777ac */ /* 0x000e640008000800 */
[----:B------:R3:W-:Y:S01]  /*ed80*/  @P3 STG.E desc[UR18][R70.64], R95 ;  /* 0x0000005f46003986 */ /* 0x0007e2000c101912 */
[C---:B------:R-:W-:Y:S01]  /*ed90*/  IMAD.WIDE R74, R77.reuse, 0x4, R196 ;  /* 0x000000044d4a7825 */ /* 0x040fe200078e02c4 */
[----:B------:R-:W-:Y:S01]  /*eda0*/  ISETP.GE.AND P3, PT, R76, UR60, PT ;  /* 0x0000003c4c007c0c */ /* 0x000fe2000bf66270 */
[----:B------:R-:W1:Y:S02]  /*edb0*/  LDCU UR56, c[0x0][0x39c] ;  /* 0x00007380ff3877ac */ /* 0x000e640008000800 */
[----:B------:R-:W-:-:S02]  /*edc0*/  VIADD R77, R77, UR14 ;  /* 0x0000000e4d4d7c36 */ /* 0x000fc40008000000 */
[----:B------:R-:W-:Y:S01]  /*edd0*/  VIADD R76, R0, 0x20 ;  /* 0x00000020004c7836 */ /* 0x000fe20000000000 */
[----:B------:R-:W-:Y:S01]  /*ede0*/  ISETP.LT.AND P5, PT, R198, UR24, !P0 ;  /* 0x00000018c6007c0c */ /* 0x000fe2000c7a1270 */
[----:B------:R1:W-:Y:S01]  /*edf0*/  @P4 STG.E desc[UR18][R72.64], R238 ;  /* 0x000000ee48004986 */ /* 0x0003e2000c101912 */
[----:B------:R-:W-:Y:S01]  /*ee00*/  ISETP.LT.AND P0, PT, R199, UR75, !P0 ;  /* 0x0000004bc7007c0c */ /* 0x000fe2000c701270 */
[C---:B--2---:R-:W-:Y:S01]  /*ee10*/  IMAD.WIDE R68, R77.reuse, 0x4, R2 ;  /* 0x000000044d447825 */ /* 0x044fe200078e0202 */
[----:B------:R-:W2:Y:S01]  /*ee20*/  LDCU UR66, c[0x0][0x398] ;  /* 0x00007300ff4277ac */ /* 0x000ea20008000800 */
[----:B------:R4:W-:Y:S01]  /*ee30*/  @P1 STG.E desc[UR18][R74.64], R96 ;  /* 0x000000604a001986 */ /* 0x0009e2000c101912 */
[----:B------:R-:W-:Y:S01]  /*ee40*/  ISETP.GE.AND P1, PT, R76, UR28, PT ;  /* 0x0000001c4c007c0c */ /* 0x000fe2000bf26270 */
[C---:B---3--:R-:W-:Y:S01]  /*ee50*/  IMAD.WIDE R70, R77.reuse, 0x4, R196 ;  /* 0x000000044d467825 */ /* 0x048fe200078e02c4 */
[----:B------:R-:W-:Y:S01]  /*ee60*/  ISETP.LT.AND P4, PT, R198, UR50, !P3 ;  /* 0x00000032c6007c0c */ /* 0x000fe2000df81270 */
[----:B------:R3:W-:Y:S01]  /*ee70*/  @P6 STG.E desc[UR18][R68.64], R237 ;  /* 0x000000ed44006986 */ /* 0x0007e2000c101912 */
[----:B------:R-:W2:Y:S01]  /*ee80*/  LDCU UR46, c[0x0][0x398] ;  /* 0x00007300ff2e77ac */ /* 0x000ea20008000800 */
[----:B------:R-:W-:-:S02]  /*ee90*/  VIADD R77, R77, UR14 ;  /* 0x0000000e4d4d7c36 */ /* 0x000fc40008000000 */
[----:B------:R-:W-:Y:S01]  /*eea0*/  VIADD R76, R0, 0x21 ;  /* 0x00000021004c7836 */ /* 0x000fe20000000000 */
[----:B------:R2:W-:Y:S01]  /*eeb0*/  @P2 STG.E desc[UR18][R70.64], R97 ;  /* 0x0000006146002986 */ /* 0x0005e2000c101912 */
[----:B-1----:R-:W-:Y:S01]  /*eec0*/  IMAD.WIDE R72, R77, 0x4, R2 ;  /* 0x000000044d487825 */ /* 0x002fe200078e0202 */
[----:B------:R-:W-:Y:S01]  /*eed0*/  ISETP.LT.AND P3, PT, R199, UR47, !P3 ;  /* 0x0000002fc7007c0c */ /* 0x000fe2000df61270 */
[----:B------:R-:W1:Y:S01]  /*eee0*/  LDCU UR26, c[0x0][0x39c] ;  /* 0x00007380ff1a77ac */ /* 0x000e620008000800 */
[----:B------:R-:W-:Y:S01]  /*eef0*/  ISETP.GE.AND P2, PT, R76, UR52, PT ;  /* 0x000000344c007c0c */ /* 0x000fe2000bf46270 */
[----:B----4-:R-:W-:Y:S01]  /*ef00*/  IMAD.WIDE R74, R77, 0x4, R196 ;  /* 0x000000044d4a7825 */ /* 0x010fe200078e02c4 */
[----:B------:R-:W-:Y:S01]  /*ef10*/  ISETP.LT.AND P6, PT, R198, UR48, !P1 ;  /* 0x00000030c6007c0c */ /* 0x000fe2000cfc1270 */
[----:B------:R4:W-:Y:S01]  /*ef20*/  @P5 STG.E desc[UR18][R72.64], R236 ;  /* 0x000000ec48005986 */ /* 0x0009e2000c101912 */
[----:B------:R-:W1:Y:S01]  /*ef30*/  LDCU UR8, c[0x0][0x398] ;  /* 0x00007300ff0877ac */ /* 0x000e620008000800 */
[----:B------:R-:W-:-:S02]  /*ef40*/  VIADD R76, R0, 0x22 ;  /* 0x00000022004c7836 */ /* 0x000fc40000000000 */
[----:B------:R-:W-:Y:S01]  /*ef50*/  VIADD R77, R77, UR14 ;  /* 0x0000000e4d4d7c36 */ /* 0x000fe20008000000 */
[----:B------:R-:W-:Y:S01]  /*ef60*/  ISETP.LT.AND P1, PT, R199, UR73, !P1 ;  /* 0x00000049c7007c0c */ /* 0x000fe2000cf21270 */
[----:B------:R1:W-:Y:S01]  /*ef70*/  @P0 STG.E desc[UR18][R74.64], R98 ;  /* 0x000000624a000986 */ /* 0x0003e2000c101912 */
[----:B------:R-:W-:Y:S01]  /*ef80*/  ISETP.GE.AND P0, PT, R76, UR10, PT ;  /* 0x0000000a4c007c0c */ /* 0x000fe2000bf06270 */
[C---:B---3--:R-:W-:Y:S01]  /*ef90*/  IMAD.WIDE R68, R77.reuse, 0x4, R2 ;  /* 0x000000044d447825 */ /* 0x048fe200078e0202 */
[----:B------:R-:W-:Y:S01]  /*efa0*/  ISETP.LT.AND P5, PT, R198, UR71, !P2 ;  /* 0x00000047c6007c0c */ /* 0x000fe2000d7a1270 */
[----:B------:R-:W3:Y:S02]  /*efb0*/  LDCU UR16, c[0x0][0x39c] ;  /* 0x00007380ff1077ac */ /* 0x000ee40008000800 */
[----:B--2---:R-:W-:Y:S01]  /*efc0*/  IMAD.WIDE R70, R77, 0x4, R196 ;  /* 0x000000044d467825 */ /* 0x004fe200078e02c4 */
[----:B------:R-:W-:Y:S01]  /*efd0*/  ISETP.LT.AND P2, PT, R199, UR32, !P2 ;  /* 0x00000020c7007c0c */ /* 0x000fe2000d741270 */
[----:B------:R-:W2:Y:S02]  /*efe0*/  LDCU UR62, c[0x0][0x39c] ;  /* 0x00007380ff3e77ac */ /* 0x000ea40008000800 */
[----:B------:R-:W-:-:S02]  /*eff0*/  VIADD R77, R77, UR14 ;  /* 0x0000000e4d4d7c36 */ /* 0x000fc40008000000 */
[----:B------:R-:W-:Y:S01]  /*f000*/  VIADD R76, R0, 0x23 ;  /* 0x00000023004c7836 */ /* 0x000fe20000000000 */
[----:B------:R2:W-:Y:S01]  /*f010*/  @P4 STG.E desc[UR18][R68.64], R235 ;  /* 0x000000eb44004986 */ /* 0x0005e2000c101912 */
[C---:B----4-:R-:W-:Y:S01]  /*f020*/  IMAD.WIDE R72, R77.reuse, 0x4, R2 ;  /* 0x000000044d487825 */ /* 0x050fe200078e0202 */
[----:B------:R-:W4:Y:S02]  /*f030*/  LDCU UR64, c[0x0][0x398] ;  /* 0x00007300ff4077ac */ /* 0x000f240008000800 */
[----:B------:R-:W-:Y:S01]  /*f040*/  ISETP.GE.AND P4, PT, R76, UR41, PT ;  /* 0x000000294c007c0c */ /* 0x000fe2000bf86270 */
[C---:B-1----:R-:W-:Y:S01]  /*f050*/  IMAD.WIDE R74, R77.reuse, 0x4, R196 ;  /* 0x000000044d4a7825 */ /* 0x042fe200078e02c4 */
[----:B------:R1:W-:Y:S01]  /*f060*/  @P3 STG.E desc[UR18][R70.64], R99 ;  /* 0x0000006346003986 */ /* 0x0003e2000c101912 */
[----:B------:R-:W-:Y:S01]  /*f070*/  ISETP.LT.AND P3, PT, R198, UR59, !P0 ;  /* 0x0000003bc6007c0c */ /* 0x000fe2000c761270 */
[----:B------:R-:W3:Y:S01]  /*f080*/  LDCU UR4, c[0x0][0x398] ;  /* 0x00007300ff0477ac */ /* 0x000ee20008000800 */
[----:B------:R-:W-:-:S02]  /*f090*/  VIADD R77, R77, UR14 ;  /* 0x0000000e4d4d7c36 */ /* 0x000fc40008000000 */
[----:B------:R-:W-:Y:S01]  /*f0a0*/  VIADD R76, R0, 0x24 ;  /* 0x00000024004c7836 */ /* 0x000fe20000000000 */
[----:B------:R-:W-:Y:S01]  /*f0b0*/  ISETP.LT.AND P0, PT, R199, UR72, !P0 ;  /* 0x00000048c7007c0c */ /* 0x000fe2000c701270 */
[----:B------:R3:W-:Y:S01]  /*f0c0*/  @P6 STG.E desc[UR18][R72.64], R234 ;  /* 0x000000ea48006986 */ /* 0x0007e2000c101912 */
[C---:B--2---:R-:W-:Y:S01]  /*f0d0*/  IMAD.WIDE R68, R77.reuse, 0x4, R2 ;  /* 0x000000044d447825 */ /* 0x044fe200078e0202 */
[----:B------:R-:W2:Y:S02]  /*f0e0*/  LDCU UR37, c[0x0][0x39c] ;  /* 0x00007380ff2577ac */ /* 0x000ea40008000800 */
[----:B------:R4:W-:Y:S01]  /*f0f0*/  @P1 STG.E desc[UR18][R74.64], R100 ;  /* 0x000000644a001986 */ /* 0x0009e2000c101912 */
[C---:B-1----:R-:W-:Y:S01]  /*f100*/  IMAD.WIDE R70, R77.reuse, 0x4, R196 ;  /* 0x000000044d467825 */ /* 0x042fe200078e02c4 */
[----:B------:R-:W-:Y:S01]  /*f110*/  ISETP.GE.AND P1, PT, R76, UR77, PT ;  /* 0x0000004d4c007c0c */ /* 0x000fe2000bf26270 */
[----:B------:R-:W1:Y:S02]  /*f120*/  LDCU UR44, c[0x0][0x398] ;  /* 0x00007300ff2c77ac */ /* 0x000e640008000800 */
[----:B------:R-:W-:Y:S01]  /*f130*/  VIADD R77, R77, UR14 ;  /* 0x0000000e4d4d7c36 */ /* 0x000fe20008000000 */
[----:B-----5:R-:W-:Y:S01]  /*f140*/  ISETP.LT.AND P6, PT, R198, UR57, !P4 ;  /* 0x00000039c6007c0c */ /* 0x020fe2000e7c1270 */
[----:B------:R-:W-:Y:S01]  /*f150*/  VIADD R76, R0, 0x25 ;  /* 0x00000025004c7836 */ /* 0x000fe20000000000 */
[----:B------:R-:W-:Y:S01]  /*f160*/  ISETP.LT.AND P4, PT, R199, UR23, !P4 ;  /* 0x00000017c7007c0c */ /* 0x000fe2000e781270 */
[----:B------:R5:W-:Y:S01]  /*f170*/  @P5 STG.E desc[UR18][R68.64], R233 ;  /* 0x000000e944005986 */ /* 0x000be2000c101912 */
[C---:B---3--:R-:W-:Y:S01]  /*f180*/  IMAD.WIDE R72, R77.reuse, 0x4, R2 ;  /* 0x000000044d487825 */ /* 0x048fe200078e0202 */
[----:B------:R-:W-:Y:S01]  /*f190*/  ISETP.LT.AND P5, PT, R198, UR20, !P1 ;  /* 0x00000014c6007c0c */ /* 0x000fe2000cfa1270 */
[----:B------:R-:W3:Y:S01]  /*f1a0*/  LDCU UR36, c[0x0][0x398] ;  /* 0x00007300ff2477ac */ /* 0x000ee20008000800 */
[----:B------:R1:W-:Y:S01]  /*f1b0*/  @P2 STG.E desc[UR18][R70.64], R101 ;  /* 0x0000006546002986 */ /* 0x0003e2000c101912 */
[C---:B----4-:R-:W-:Y:S01]  /*f1c0*/  IMAD.WIDE R74, R77.reuse, 0x4, R196 ;  /* 0x000000044d4a7825 */ /* 0x050fe200078e02c4 */
[----:B------:R-:W-:Y:S01]  /*f1d0*/  ISETP.GE.AND P2, PT, R76, UR70, PT ;  /* 0x000000464c007c0c */ /* 0x000fe2000bf46270 */
[----:B------:R-:W4:Y:S02]  /*f1e0*/  LDCU UR63, c[0x0][0x398] ;  /* 0x00007300ff3f77ac */ /* 0x000f240008000800 */
[----:B------:R-:W-:Y:S01]  /*f1f0*/  VIADD R77, R77, UR14 ;  /* 0x0000000e4d4d7c36 */ /* 0x000fe20008000000 */
[----:B------:R-:W-:Y:S01]  /*f200*/  IADD3 R76, PT, PT, R0, 0x26, RZ ;  /* 0x00000026004c7810 */ /* 0x000fe20007ffe0ff */
[----:B------:R2:W-:Y:S01]  /*f210*/  @P3 STG.E desc[UR18][R72.64], R232 ;  /* 0x000000e848003986 */ /* 0x0005e2000c101912 */
[----:B------:R-:W-:Y:S01]  /*f220*/  ISETP.LT.AND P1, PT, R199, UR43, !P1 ;  /* 0x0000002bc7007c0c */ /* 0x000fe2000cf21270 */
[C---:B-----5:R-:W-:Y:S01]  /*f230*/  IMAD.WIDE R68, R77.reuse, 0x4, R2 ;  /* 0x000000044d447825 */ /* 0x060fe200078e0202 */
[----:B------:R-:W5:Y:S01]  /*f240*/  LDCU UR74, c[0x0][0x39c] ;  /* 0x00007380ff4a77ac */ /* 0x000f620008000800 */
[----:B------:R3:W-:Y:S02]  /*f250*/  @P0 STG.E desc[UR18][R74.64], R102 ;  /* 0x000000664a000986 */ /* 0x0007e4000c101912 */
[C---:B-1----:R-:W-:Y:S01]  /*f260*/  IMAD.WIDE R70, R77.reuse, 0x4, R196 ;  /* 0x000000044d467825 */ /* 0x042fe200078e02c4 */
[----:B------:R-:W-:Y:S01]  /*f270*/  ISETP.GE.AND P0, PT, R76, UR49, PT ;  /* 0x000000314c007c0c */ /* 0x000fe2000bf06270 */
[----:B------:R-:W1:Y:S02]  /*f280*/  LDCU UR53, c[0x0][0x398] ;  /* 0x00007300ff3577ac */ /* 0x000e640008000800 */
[----:B------:R-:W-:Y:S01]  /*f290*/  VIADD R77, R77, UR14 ;  /* 0x0000000e4d4d7c36 */ /* 0x000fe20008000000 */
[----:B------:R-:W-:Y:S01]  /*f2a0*/  ISETP.LT.AND P3, PT, R198, UR58, !P2 ;  /* 0x0000003ac6007c0c */ /* 0x000fe2000d761270 */
[----:B------:R-:W-:Y:S01]  /*f2b0*/  VIADD R76, R0, 0x27 ;  /* 0x00000027004c7836 */ /* 0x000fe20000000000 */
[----:B------:R-:W-:Y:S01]  /*f2c0*/  ISETP.LT.AND P2, PT, R199, UR68, !P2 ;  /* 0x00000044c7007c0c */ /* 0x000fe2000d741270 */
[C---:B--2---:R-:W-:Y:S01]  /*f2d0*/  IMAD.WIDE R72, R77.reuse, 0x4, R2 ;  /* 0x000000044d487825 */ /* 0x044fe200078e0202 */
[----:B------:R2:W-:Y:S01]  /*f2e0*/  @P6 STG.E desc[UR18][R68.64], R231 ;  /* 0x000000e744006986 */ /* 0x0005e2000c101912 */
[----:B------:R-:W-:Y:S01]  /*f2f0*/  ISETP.LT.AND P6, PT, R198, UR39, !P0 ;  /* 0x00000027c6007c0c */ /* 0x000fe2000c7c1270 */
[----:B------:R-:W1:Y:S01]  /*f300*/  LDCU UR42, c[0x0][0x398] ;  /* 0x00007300ff2a77ac */ /* 0x000e620008000800 */
[C---:B---3--:R-:W-:Y:S01]  /*f310*/  IMAD.WIDE R74, R77.reuse, 0x4, R196 ;  /* 0x000000044d4a7825 */ /* 0x048fe200078e02c4 */
[----:B------:R3:W-:Y:S01]  /*f320*/  @P4 STG.E desc[UR18][R70.64], R103 ;  /* 0x0000006746004986 */ /* 0x0007e2000c101912 */
[----:B------:R-:W-:Y:S01]  /*f330*/  ISETP.GE.AND P4, PT, R76, UR69, PT ;  /* 0x000000454c007c0c */ /* 0x000fe2000bf86270 */
[----:B------:R-:W1:Y:S01]  /*f340*/  LDCU UR34, c[0x0][0x398] ;  /* 0x00007300ff2277ac */ /* 0x000e620008000800 */
[----:B------:R-:W-:Y:S01]  /*f350*/  VIADD R77, R77, UR14 ;  /* 0x0000000e4d4d7c36 */ /* 0x000fe20008000000 */
[----:B------:R-:W-:Y:S01]  /*f360*/  ISETP.LT.AND P0, PT, R199, UR12, !P0 ;  /* 0x0000000cc7007c0c */ /* 0x000fe2000c701270 */
[----:B------:R-:W-:Y:S01]  /*f370*/  VIADD R76, R0, 0x28 ;  /* 0x00000028004c7836 */ /* 0x000fe20000000000 */
[----:B------:R1:W-:Y:S01]  /*f380*/  @P5 STG.E desc[UR18][R72.64], R230 ;  /* 0x000000e648005986 */ /* 0x0003e2000c101912 */
[----:B------:R-:W4:Y:S01]  /*f390*/  LDCU UR24, c[0x0][0x39c] ;  /* 0x00007380ff1877ac */ /* 0x000f220008000800 */
[C---:B--2---:R-:W-:Y:S01]  /*f3a0*/  IMAD.WIDE R68, R77.reuse, 0x4, R2 ;  /* 0x000000044d447825 */ /* 0x044fe200078e0202 */
[----:B------:R-:W-:Y:S01]  /*f3b0*/  ISETP.LT.AND P5, PT, R198, UR6, !P4 ;  /* 0x00000006c6007c0c */ /* 0x000fe2000e7a1270 */
[----:B------:R-:W2:Y:S02]  /*f3c0*/  LDCU UR50, c[0x0][0x39c] ;  /* 0x00007380ff3277ac */ /* 0x000ea40008000800 */
[C---:B---3--:R-:W-:Y:S01]  /*f3d0*/  IMAD.WIDE R70, R77.reuse, 0x4, R196 ;  /* 0x000000044d467825 */ /* 0x048fe200078e02c4 */
[----:B------:R3:W-:Y:S01]  /*f3e0*/  @P1 STG.E desc[UR18][R74.64], R104 ;  /* 0x000000684a001986 */ /* 0x0007e2000c101912 */
[----:B------:R-:W2:Y:S02]  /*f3f0*/  LDCU UR61, c[0x0][0x398] ;  /* 0x00007300ff3d77ac */ /* 0x000ea40008000800 */
[----:B------:R-:W-:Y:S01]  /*f400*/  VIADD R77, R77, UR14 ;  /* 0x0000000e4d4d7c36 */ /* 0x000fe20008000000 */
[----:B------:R-:W-:Y:S01]  /*f410*/  ISETP.GE.AND P1, PT, R76, UR38, PT ;  /* 0x000000264c007c0c */ /* 0x000fe2000bf26270 */
[----:B------:R-:W-:Y:S01]  /*f420*/  VIADD R76, R0, 0x29 ;  /* 0x00000029004c7836 */ /* 0x000fe20000000000 */
[----:B------:R-:W-:Y:S01]  /*f430*/  ISETP.LT.AND P4, PT, R199, UR45, !P4 ;  /* 0x0000002dc7007c0c */ /* 0x000fe2000e781270 */
[C---:B-1----:R-:W-:Y:S01]  /*f440*/  IMAD.WIDE R72, R77.reuse, 0x4, R2 ;  /* 0x000000044d487825 */ /* 0x042fe200078e0202 */
[----:B------:R1:W-:Y:S01]  /*f450*/  @P3 STG.E desc[UR18][R68.64], R229 ;  /* 0x000000e544003986 */ /* 0x0003e2000c101912 */
[----:B------:R-:W2:Y:S02]  /*f460*/  LDCU UR51, c[0x0][0x398] ;  /* 0x00007300ff3377ac */ /* 0x000ea40008000800 */
[C---:B---3--:R-:W-:Y:S01]  /*f470*/  IMAD.WIDE R74, R77.reuse, 0x4, R196 ;  /* 0x000000044d4a7825 */ /* 0x048fe200078e02c4 */
[----:B------:R3:W-:Y:S01]  /*f480*/  @P2 STG.E desc[UR18][R70.64], R105 ;  /* 0x0000006946002986 */ /* 0x0007e2000c101912 */
[----:B------:R-:W2:Y:S02]  /*f490*/  LDCU UR48, c[0x0][0x39c] ;  /* 0x00007380ff3077ac */ /* 0x000ea40008000800 */
[----:B------:R-:W-:Y:S01]  /*f4a0*/  VIADD R77, R77, UR14 ;  /* 0x0000000e4d4d7c36 */ /* 0x000fe20008000000 */
[----:B------:R-:W-:Y:S01]  /*f4b0*/  ISETP.LT.AND P2, PT, R198, UR35, !P1 ;  /* 0x00000023c6007c0c */ /* 0x000fe2000cf41270 */
[----:B------:R4:W-:Y:S01]  /*f4c0*/  @P6 STG.E desc[UR18][R72.64], R228 ;  /* 0x000000e448006986 */ /* 0x0009e2000c101912 */
[----:B------:R-:W-:Y:S01]  /*f4d0*/  ISETP.GE.AND P3, PT, R76, UR67, PT ;  /* 0x000000434c007c0c */ /* 0x000fe2000bf66270 */
[----:B-1----:R-:W-:Y:S01]  /*f4e0*/  IMAD.WIDE R68, R77, 0x4, R2 ;  /* 0x000000044d447825 */ /* 0x002fe200078e0202 */
[----:B------:R-:W-:Y:S01]  /*f4f0*/  ISETP.LT.AND P1, PT, R199, UR54, !P1 ;  /* 0x00000036c7007c0c */ /* 0x000fe2000cf21270 */
[----:B------:R1:W-:Y:S01]  /*f500*/  @P0 STG.E desc[UR18][R74.64], R106 ;  /* 0x0000006a4a000986 */ /* 0x0003e2000c101912 */
[----:B------:R-:W2:Y:S01]  /*f510*/  LDCU UR22, c[0x0][0x398] ;  /* 0x00007300ff1677ac */ /* 0x000ea20008000800 */
[----:B------:R-:W-:-:S02]  /*f520*/  VIADD R76, R0, 0x2a ;  /* 0x0000002a004c7836 */ /* 0x000fc40000000000 */
[C---:B---3--:R-:W-:Y:S01]  /*f530*/  IMAD.WIDE R70, R77.reuse, 0x4, R196 ;  /* 0x000000044d467825 */ /* 0x048fe200078e02c4 */
[----:B------:R-:W3:Y:S03]  /*f540*/  LDCU UR75, c[0x0][0x398] ;  /* 0x00007300ff4b77ac */ /* 0x000ee60008000800 */
[----:B----4-:R-:W-:Y:S01]  /*f550*/  VIADD R72, R0, 0x2b ;  /* 0x0000002b00487836 */ /* 0x010fe20000000000 */
[----:B------:R-:W4:Y:S01]  /*f560*/  LDCU UR60, c[0x0][0x398] ;  /* 0x00007300ff3c77ac */ /* 0x000f220008000800 */
[----:B------:R-:W-:Y:S01]  /*f570*/  VIADD R77, R77, UR14 ;  /* 0x0000000e4d4d7c36 */ /* 0x000fe20008000000 */
[----:B------:R2:W-:Y:S01]  /*f580*/  @P5 STG.E desc[UR18][R68.64], R227 ;  /* 0x000000e344005986 */ /* 0x0005e2000c101912 */
[----:B------:R-:W-:Y:S01]  /*f590*/  ISETP.LT.AND P0, PT, R198, UR30, !P3 ;  /* 0x0000001ec6007c0c */ /* 0x000fe2000df01270 */
[----:B-1----:R-:W-:Y:S01]  /*f5a0*/  VIADD R74, R0, 0x2c ;  /* 0x0000002c004a7836 */ /* 0x002fe20000000000 */
[----:B------:R-:W-:Y:S01]  /*f5b0*/  ISETP.GE.AND P5, PT, R72, UR76, PT ;  /* 0x0000004c48007c0c */ /* 0x000fe2000bfa6270 */
[----:B------:R-:W-:Y:S01]  /*f5c0*/  IMAD.WIDE R72, R77, 0x4, R2 ;  /* 0x000000044d487825 */ /* 0x000fe200078e0202 */
[----:B------:R-:W-:Y:S01]  /*f5d0*/  ISETP.GE.AND P6, PT, R76, UR40, PT ;  /* 0x000000284c007c0c */ /* 0x000fe2000bfc6270 */
[----:B------:R1:W-:Y:S01]  /*f5e0*/  @P4 STG.E desc[UR18][R70.64], R107 ;  /* 0x0000006b46004986 */ /* 0x0003e2000c101912 */
[----:B------:R-:W-:Y:S01]  /*f5f0*/  ISETP.LT.AND P3, PT, R199, UR65, !P3 ;  /* 0x00000041c7007c0c */ /* 0x000fe2000df61270 */
[----:B------:R-:W-:Y:S01]  /*f600*/  VIADD R79, R77, UR14 ;  /* 0x0000000e4d4f7c36 */ /* 0x000fe20008000000 */
[----:B------:R-:W-:Y:S01]  /*f610*/  ISETP.LT.AND P4, PT, R198, UR33, !P6 ;  /* 0x00000021c6007c0c */ /* 0x000fe2000f781270 */
[----:B------:R3:W-:Y:S01]  /*f620*/  @P2 STG.E desc[UR18][R72.64], R226 ;  /* 0x000000e248002986 */ /* 0x0007e2000c101912 */
[----:B------:R-:W-:Y:S01]  /*f630*/  ISETP.LT.AND P6, PT, R199, UR55, !P6 ;  /* 0x00000037c7007c0c */ /* 0x000fe2000f7c1270 */
[--C-:B--2---:R-:W-:Y:S01]  /*f640*/  IMAD.WIDE R68, R77, 0x4, R196.reuse ;  /* 0x000000044d447825 */ /* 0x104fe200078e02c4 */
[----:B------:R-:W-:Y:S01]  /*f650*/  ISETP.GE.AND P2, PT, R74, UR56, PT ;  /* 0x000000384a007c0c */ /* 0x000fe2000bf46270 */
[----:B------:R-:W2:Y:S02]  /*f660*/  LDCU UR47, c[0x0][0x398] ;  /* 0x00007300ff2f77ac */ /* 0x000ea40008000800 */
[C---:B------:R-:W-:Y:S01]  /*f670*/  IMAD.WIDE R74, R79.reuse, 0x4, R196 ;  /* 0x000000044f4a7825 */ /* 0x040fe200078e02c4 */
[----:B------:R-:W2:Y:S03]  /*f680*/  LDCU UR28, c[0x0][0x398] ;  /* 0x00007300ff1c77ac */ /* 0x000ea60008000800 */
[C---:B-1----:R-:W-:Y:S01]  /*f690*/  IMAD.WIDE R70, R79.reuse, 0x4, R2 ;  /* 0x000000044f467825 */ /* 0x042fe200078e0202 */
[----:B------:R1:W-:Y:S01]  /*f6a0*/  @P1 STG.E desc[UR18][R68.64], R108 ;  /* 0x0000006c44001986 */ /* 0x0003e2000c101912 */
[----:B------:R-:W2:Y:S02]  /*f6b0*/  LDCU UR59, c[0x0][0x39c] ;  /* 0x00007380ff3b77ac */ /* 0x000ea40008000800 */
[----:B------:R-:W-:-:S02]  /*f6c0*/  VIADD R79, R79, UR14 ;  /* 0x0000000e4f4f7c36 */ /* 0x000fc40008000000 */
[----:B---3--:R-:W-:Y:S01]  /*f6d0*/  VIADD R72, R0, 0x2e ;  /* 0x0000002e00487836 */ /* 0x008fe20000000000 */
[----:B------:R3:W-:Y:S01]  /*f6e0*/  @P0 STG.E desc[UR18][R70.64], R225 ;  /* 0x000000e146000986 */ /* 0x0007e2000c101912 */
[----:B------:R-:W-:Y:S01]  /*f6f0*/  ISETP.LT.AND P1, PT, R198, UR66, !P5 ;  /* 0x00000042c6007c0c */ /* 0x000fe2000ef21270 */
[----:B------:R-:W-:Y:S01]  /*f700*/  VIADD R76, R0, 0x2d ;  /* 0x0000002d004c7836 */ /* 0x000fe20000000000 */
[----:B------:R-:W-:Y:S01]  /*f710*/  ISETP.LT.AND P5, PT, R199, UR46, !P5 ;  /* 0x0000002ec7007c0c */ /* 0x000fe2000efa1270 */
[----:B------:R2:W-:Y:S01]  /*f720*/  @P3 STG.E desc[UR18][R74.64], R109 ;  /* 0x0000006d4a003986 */ /* 0x0005e2000c101912 */
[----:B------:R-:W4:Y:S01]  /*f730*/  LDCU UR73, c[0x0][0x398] ;  /* 0x00007300ff4977ac */ /* 0x000f220008000800 */
[C---:B-1----:R-:W-:Y:S01]  /*f740*/  IMAD.WIDE R68, R79.reuse, 0x4, R2 ;  /* 0x000000044f447825 */ /* 0x042fe200078e0202 */
[----:B------:R-:W-:Y:S02]  /*f750*/  ISETP.GE.AND P3, PT, R72, UR26, PT ;  /* 0x0000001a48007c0c */ /* 0x000fe4000bf66270 */
[----:B------:R-:W-:Y:S01]  /*f760*/  IADD3 R72, PT, PT, R0, 0x2f, RZ ;  /* 0x0000002f00487810 */ /* 0x000fe20007ffe0ff */
[----:B------:R-:W1:Y:S01]  /*f770*/  LDCU UR71, c[0x0][0x39c] ;  /* 0x00007380ff4777ac */ /* 0x000e620008000800 */
[C---:B---3--:R-:W-:Y:S01]  /*f780*/  IMAD.WIDE R70, R79.reuse, 0x4, R196 ;  /* 0x000000044f467825 */ /* 0x048fe200078e02c4 */
[----:B------:R3:W-:Y:S01]  /*f790*/  @P4 STG.E desc[UR18][R68.64], R224 ;  /* 0x000000e044004986 */ /* 0x0007e2000c101912 */
[----:B------:R-:W-:Y:S01]  /*f7a0*/  ISETP.GE.AND P0, PT, R76, UR62, PT ;  /* 0x0000003e4c007c0c */ /* 0x000fe2000bf06270 */
[----:B------:R-:W1:Y:S01]  /*f7b0*/  LDCU UR57, c[0x0][0x39c] ;  /* 0x00007380ff3977ac */ /* 0x000e620008000800 */
[----:B------:R-:W-:Y:S01]  /*f7c0*/  VIADD R79, R79, UR14 ;  /* 0x0000000e4f4f7c36 */ /* 0x000fe20008000000 */
[----:B------:R1:W-:Y:S01]  /*f7d0*/  @P6 STG.E desc[UR18][R70.64], R110 ;  /* 0x0000006e46006986 */ /* 0x0003e2000c101912 */
[----:B------:R-:W-:Y:S01]  /*f7e0*/  ISETP.LT.AND P6, PT, R198, UR8, !P2 ;  /* 0x00000008c6007c0c */ /* 0x000fe2000d7c1270 */
[----:B--2---:R-:W-:Y:S01]  /*f7f0*/  VIADD R74, R0, 0x30 ;  /* 0x00000030004a7836 */ /* 0x004fe20000000000 */
[----:B------:R-:W-:Y:S01]  /*f800*/  ISETP.GE.AND P4, PT, R72, UR16, PT ;  /* 0x0000001048007c0c */ /* 0x000fe2000bf86270 */
[C---:B------:R-:W-:Y:S01]  /*f810*/  IMAD.WIDE R72, R79.reuse, 0x4, R2 ;  /* 0x000000044f487825 */ /* 0x040fe200078e0202 */
[----:B------:R-:W2:Y:S03]  /*f820*/  LDCU UR52, c[0x0][0x398] ;  /* 0x00007300ff3477ac */ /* 0x000ea60008000800 */
[----:B---3--:R-:W-:Y:S01]  /*f830*/  IMAD.WIDE R68, R79, 0x4, R196 ;  /* 0x000000044f447825 */ /* 0x008fe200078e02c4 */
[----:B------:R-:W-:Y:S01]  /*f840*/  ISETP.LT.AND P2, PT, R199, UR64, !P2 ;  /* 0x00000040c7007c0c */ /* 0x000fe2000d741270 */
[----:B------:R-:W3:Y:S02]  /*f850*/  LDCU UR32, c[0x0][0x398] ;  /* 0x00007300ff2077ac */ /* 0x000ee40008000800 */
[----:B------:R-:W-:Y:S01]  /*f860*/  VIADD R77, R79, UR14 ;  /* 0x0000000e4f4d7c36 */ /* 0x000fe20008000000 */
[----:B------:R2:W-:Y:S01]  /*f870*/  @P1 STG.E desc[UR18][R72.64], R223 ;  /* 0x000000df48001986 */ /* 0x0005e2000c101912 */
[----:B------:R-:W3:Y:S02]  /*f880*/  LDCU UR10, c[0x0][0x398] ;  /* 0x00007300ff0a77ac */ /* 0x000ee40008000800 */
[C---:B-1----:R-:W-:Y:S01]  /*f890*/  IMAD.WIDE R70, R77.reuse, 0x4, R2 ;  /* 0x000000044d467825 */ /* 0x042fe200078e0202 */
[----:B------:R1:W-:Y:S01]  /*f8a0*/  @P5 STG.E desc[UR18][R68.64], R111 ;  /* 0x0000006f44005986 */ /* 0x0003e2000c101912 */
[----:B------:R-:W-:Y:S01]  /*f8b0*/  ISETP.LT.AND P5, PT, R198, UR4, !P0 ;  /* 0x00000004c6007c0c */ /* 0x000fe2000c7a1270 */
[----:B------:R-:W3:Y:S01]  /*f8c0*/  LDCU UR20, c[0x0][0x39c] ;  /* 0x00007380ff1477ac */ /* 0x000ee20008000800 */
[----:B------:R-:W-:Y:S01]  /*f8d0*/  ISETP.GE.AND P1, PT, R74, UR37, PT ;  /* 0x000000254a007c0c */ /* 0x000fe2000bf26270 */
[----:B------:R-:W-:Y:S01]  /*f8e0*/  IMAD.WIDE R74, R77, 0x4, R196 ;  /* 0x000000044d4a7825 */ /* 0x000fe200078e02c4 */
[----:B------:R-:W-:Y:S01]  /*f8f0*/  ISETP.LT.AND P0, PT, R199, UR44, !P0 ;  /* 0x0000002cc7007c0c */ /* 0x000fe2000c701270 */
[----:B------:R4:W-:Y:S01]  /*f900*/  @P6 STG.E desc[UR18][R70.64], R222 ;  /* 0x000000de46006986 */ /* 0x0009e2000c101912 */
[----:B------:R-:W-:Y:S01]  /*f910*/  ISETP.LT.AND P6, PT, R198, UR36, !P3 ;  /* 0x00000024c6007c0c */ /* 0x000fe2000dfc1270 */
[----:B------:R-:W-:Y:S01]  /*f920*/  VIADD R77, R77, UR14 ;  /* 0x0000000e4d4d7c36 */ /* 0x000fe20008000000 */
[----:B------:R-:W-:Y:S01]  /*f930*/  ISETP.LT.AND P3, PT, R199, UR63, !P3 ;  /* 0x0000003fc7007c0c */ /* 0x000fe2000df61270 */
[----:B--2---:R-:W-:Y:S01]  /*f940*/  VIADD R72, R0, 0x31 ;  /* 0x0000003100487836 */ /* 0x004fe20000000000 */
[----:B------:R2:W-:Y:S01]  /*f950*/  @P2 STG.E desc[UR18][R74.64], R112 ;  /* 0x000000704a002986 */ /* 0x0005e2000c101912 */
[C---:B-1----:R-:W-:Y:S01]  /*f960*/  IMAD.WIDE R68, R77.reuse, 0x4, R2 ;  /* 0x000000044d447825 */ /* 0x042fe200078e0202 */
[----:B------:R-:W1:Y:S03]  /*f970*/  LDCU UR72, c[0x0][0x398] ;  /* 0x00007300ff4877ac */ /* 0x000e660008000800 */
[C---:B------:R-:W-:Y:S01]  /*f980*/  VIADD R79, R77.reuse, UR14 ;  /* 0x0000000e4d4f7c36 */ /* 0x040fe20008000000 */
[----:B-----5:R-:W-:Y:S01]  /*f990*/  ISETP.GE.AND P2, PT, R72, UR74, PT ;  /* 0x0000004a48007c0c */ /* 0x020fe2000bf46270 */
[----:B----4-:R-:W-:Y:S01]  /*f9a0*/  IMAD.WIDE R70, R77, 0x4, R196 ;  /* 0x000000044d467825 */ /* 0x010fe200078e02c4 */
[----:B------:R4:W-:Y:S01]  /*f9b0*/  @P5 STG.E desc[UR18][R68.64], R221 ;  /* 0x000000dd44005986 */ /* 0x0009e2000c101912 */
[----:B------:R-:W5:Y:S02]  /*f9c0*/  LDCU UR41, c[0x0][0x398] ;  /* 0x00007300ff2977ac */ /* 0x000f640008000800 */
[C---:B------:R-:W-:Y:S01]  /*f9d0*/  IMAD.WIDE R72, R79.reuse, 0x4, R2 ;  /* 0x000000044f487825 */ /* 0x040fe200078e0202 */
[----:B------:R1:W-:Y:S01]  /*f9e0*/  @P0 STG.E desc[UR18][R70.64], R113 ;  /* 0x0000007146000986 */ /* 0x0003e2000c101912 */
[----:B------:R-:W-:Y:S01]  /*f9f0*/  ISETP.LT.AND P0, PT, R198, UR53, !P4 ;  /* 0x00000035c6007c0c */ /* 0x000fe2000e701270 */
[----:B------:R-:W3:Y:S01]  /*fa00*/  LDCU UR23, c[0x0][0x398] ;  /* 0x00007300ff1777ac */ /* 0x000ee20008000800 */
[C---:B--2---:R-:W-:Y:S01]  /*fa10*/  VIADD R74, R0.reuse, 0x32 ;  /* 0x00000032004a7836 */ /* 0x044fe20000000000 */
[----:B------:R2:W-:Y:S01]  /*fa20*/  @P6 STG.E desc[UR18][R72.64], R220 ;  /* 0x000000dc48006986 */ /* 0x0005e2000c101912 */
[----:B------:R-:W-:Y:S01]  /*fa30*/  VIADD R76, R0, 0x35 ;  /* 0x00000035004c7836 */ /* 0x000fe20000000000 */
[----:B------:R-:W3:Y:S01]  /*fa40*/  LDCU UR77, c[0x0][0x398] ;  /* 0x00007300ff4d77ac */ /* 0x000ee20008000800 */
[----:B----4-:R-:W-:Y:S01]  /*fa50*/  IMAD.WIDE R68, R79, 0x4, R196 ;  /* 0x000000044f447825 */ /* 0x010fe200078e02c4 */
[----:B------:R-:W-:Y:S01]  /*fa60*/  ISETP.LT.AND P4, PT, R199, UR42, !P4 ;  /* 0x0000002ac7007c0c */ /* 0x000fe2000e781270 */
[----:B------:R-:W4:Y:S01]  /*fa70*/  LDCU UR39, c[0x0][0x39c] ;  /* 0x00007380ff2777ac */ /* 0x000f220008000800 */
[----:B------:R-:W-:Y:S01]  /*fa80*/  ISETP.GE.AND P5, PT, R74, UR24, PT ;  /* 0x000000184a007c0c */ /* 0x000fe2000bfa6270 */
[----:B------:R-:W-:Y:S01]  /*fa90*/  VIADD R79, R79, UR14 ;  /* 0x0000000e4f4f7c36 */ /* 0x000fe20008000000 */
[----:B------:R3:W-:Y:S01]  /*faa0*/  @P3 STG.E desc[UR18][R68.64], R114 ;  /* 0x0000007244003986 */ /* 0x0007e2000c101912 */
[----:B------:R-:W-:Y:S01]  /*fab0*/  ISETP.LT.AND P3, PT, R198, UR34, !P1 ;  /* 0x00000022c6007c0c */ /* 0x000fe2000cf61270 */
[----:B------:R-:W-:Y:S01]  /*fac0*/  VIADD R74, R0, 0x33 ;  /* 0x00000033004a7836 */ /* 0x000fe20000000000 */
[----:B------:R-:W4:Y:S01]  /*fad0*/  LDCU UR43, c[0x0][0x398] ;  /* 0x00007300ff2b77ac */ /* 0x000f220008000800 */
[----:B------:R-:W-:-:S02]  /*fae0*/  VIADD R77, R79, UR14 ;  /* 0x0000000e4f4d7c36 */ /* 0x000fc40008000000 */
[C---:B-1----:R-:W-:Y:S01]  /*faf0*/  IMAD.WIDE R70, R79.reuse, 0x4, R2 ;  /* 0x000000044f467825 */ /* 0x042fe200078e0202 */
[----:B------:R-:W-:Y:S01]  /*fb00*/  ISETP.GE.AND P6, PT, R74, UR50, PT ;  /* 0x000000324a007c0c */ /* 0x000fe2000bfc6270 */
[----:B------:R-:W1:Y:S02]  /*fb10*/  LDCU UR58, c[0x0][0x39c] ;  /* 0x00007380ff3a77ac */ /* 0x000e640008000800 */
[----:B--2---:R-:W-:Y:S01]  /*fb20*/  IMAD.WIDE R72, R79, 0x4, R196 ;  /* 0x000000044f487825 */ /* 0x004fe200078e02c4 */
[----:B------:R2:W-:Y:S01]  /*fb30*/  @P0 STG.E desc[UR18][R70.64], R219 ;  /* 0x000000db46000986 */ /* 0x0005e2000c101912 */
[----:B------:R-:W-:Y:S01]  /*fb40*/  ISETP.LT.AND P1, PT, R199, UR61, !P1 ;  /* 0x0000003dc7007c0c */ /* 0x000fe2000cf21270 */
[----:B------:R-:W1:Y:S01]  /*fb50*/  LDCU UR6, c[0x0][0x39c] ;  /* 0x00007380ff0677ac */ /* 0x000e620008000800 */
[----:B------:R-:W-:Y:S02]  /*fb60*/  VIADD R74, R0, 0x34 ;  /* 0x00000034004a7836 */ /* 0x000fe40000000000 */
[C---:B---3--:R-:W-:Y:S01]  /*fb70*/  IMAD.WIDE R68, R77.reuse, 0x4, R2 ;  /* 0x000000044d447825 */ /* 0x048fe200078e0202 */
[----:B------:R-:W-:Y:S01]  /*fb80*/  @P4 STG.E desc[UR18][R72.64], R115 ;  /* 0x0000007348004986 */ /* 0x000fe2000c101912 */
[----:B------:R-:W-:Y:S01]  /*fb90*/  ISETP.LT.AND P4, PT, R198, UR51, !P2 ;  /* 0x00000033c6007c0c */ /* 0x000fe2000d781270 */
[----:B------:R-:W3:Y:S01]  /*fba0*/  LDCU UR70, c[0x0][0x398] ;  /* 0x00007300ff4677ac */ /* 0x000ee20008000800 */
[----:B------:R-:W-:Y:S01]  /*fbb0*/  ISETP.GE.AND P0, PT, R74, UR48, PT ;  /* 0x000000304a007c0c */ /* 0x000fe2000bf06270 */
[----:B------:R-:W-:Y:S01]  /*fbc0*/  IMAD.WIDE R74, R77, 0x4, R196 ;  /* 0x000000044d4a7825 */ /* 0x000fe200078e02c4 */
[----:B------:R1:W-:Y:S01]  /*fbd0*/  @P3 STG.E desc[UR18][R68.64], R218 ;  /* 0x000000da44003986 */ /* 0x0003e2000c101912 */
[----:B------:R-:W-:Y:S01]  /*fbe0*/  ISETP.LT.AND P2, PT, R199, UR22, !P2 ;  /* 0x00000016c7007c0c */ /* 0x000fe2000d741270 */
[----:B------:R-:W3:Y:S01]  /*fbf0*/  LDCU UR68, c[0x0][0x398] ;  /* 0x00007300ff4477ac */ /* 0x000ee20008000800 */
[----:B------:R-:W-:Y:S01]  /*fc00*/  VIADD R77, R77, UR14 ;  /* 0x0000000e4d4d7c36 */ /* 0x000fe20008000000 */
[----:B------:R-:W-:Y:S01]  /*fc10*/  ISETP.LT.AND P3, PT, R198, UR75, !P5 ;  /* 0x0000004bc6007c0c */ /* 0x000fe2000ef61270 */
[----:B------:R3:W-:Y:S01]  /*fc20*/  @P1 STG.E desc[UR18][R74.64], R116 ;  /* 0x000000744a001986 */ /* 0x0007e2000c101912 */
[----:B------:R-:W3:Y:S01]  /*fc30*/  LDCU UR49, c[0x0][0x398] ;  /* 0x00007300ff3177ac */ /* 0x000ee20008000800 */
[----:B------:R-:W-:-:S02]  /*fc40*/  VIADD R79, R77, UR14 ;  /* 0x0000000e4d4f7c36 */ /* 0x000fc40008000000 */
[----:B--2---:R-:W-:Y:S01]  /*fc50*/  IMAD.WIDE R70, R77, 0x4, R2 ;  /* 0x000000044d467825 */ /* 0x004fe200078e0202 */
[----:B------:R-:W-:Y:S01]  /*fc60*/  ISETP.LT.AND P5, PT, R199, UR60, !P5 ;  /* 0x0000003cc7007c0c */ /* 0x000fe2000efa1270 */
[----:B------:R-:W2:Y:S02]  /*fc70*/  LDCU UR35, c[0x0][0x39c] ;  /* 0x00007380ff2377ac */ /* 0x000ea40008000800 */
[----:B-1----:R-:W-:Y:S01]  /*fc80*/  IMAD.WIDE R68, R77, 0x4, R196 ;  /* 0x000000044d447825 */ /* 0x002fe200078e02c4 */
[----:B------:R1:W-:Y:S01]  /*fc90*/  @P4 STG.E desc[UR18][R70.64], R217 ;  /* 0x000000d946004986 */ /* 0x0003e2000c101912 */
[----:B------:R-:W2:Y:S02]  /*fca0*/  LDCU UR12, c[0x0][0x398] ;  /* 0x00007300ff0c77ac */ /* 0x000ea40008000800 */
[----:B------:R-:W-:Y:S01]  /*fcb0*/  IMAD.WIDE R72, R79, 0x4, R2 ;  /* 0x000000044f487825 */ /* 0x000fe200078e0202 */
[----:B------:R2:W-:Y:S01]  /*fcc0*/  @P2 STG.E desc[UR18][R68.64], R117 ;  /* 0x0000007544002986 */ /* 0x0005e2000c101912 */
[----:B------:R-:W4:Y:S03]  /*fcd0*/  LDCU UR69, c[0x0][0x398] ;  /* 0x00007300ff4577ac */ /* 0x000f260008000800 */
[----:B------:R2:W-:Y:S01]  /*fce0*/  @P3 STG.E desc[UR18][R72.64], R216 ;  /* 0x000000d848003986 */ /* 0x0005e2000c101912 */
[----:B------:R-:W-:Y:S01]  /*fcf0*/  ISETP.LT.AND P3, PT, R198, UR47, !P6 ;  /* 0x0000002fc6007c0c */ /* 0x000fe2000f761270 */
[----:B---3--:R-:W-:Y:S01]  /*fd00*/  VIADD R74, R0, 0x36 ;  /* 0x00000036004a7836 */ /* 0x008fe20000000000 */
[----:B------:R-:W-:Y:S01]  /*fd10*/  ISETP.LT.AND P6, PT, R199, UR28, !P6 ;  /* 0x0000001cc7007c0c */ /* 0x000fe2000f7c1270 */
[C---:B-1----:R-:W-:Y:S01]  /*fd20*/  IMAD.WIDE R70, R79.reuse, 0x4, R196 ;  /* 0x000000044f467825 */ /* 0x042fe200078e02c4 */
[----:B------:R-:W-:Y:S01]  /*fd30*/  ISETP.GE.AND P1, PT, R76, UR71, PT ;  /* 0x000000474c007c0c */ /* 0x000fe2000bf26270 */
[----:B------:R-:W1:Y:S02]  /*fd40*/  LDCU UR45, c[0x0][0x398] ;  /* 0x00007300ff2d77ac */ /* 0x000e640008000800 */
[----:B------:R-:W-:Y:S01]  /*fd50*/  VIADD R79, R79, UR14 ;  /* 0x0000000e4f4f7c36 */ /* 0x000fe20008000000 */
[----:B------:R-:W-:Y:S01]  /*fd60*/  ISETP.GE.AND P4, PT, R74, UR59, PT ;  /* 0x0000003b4a007c0c */ /* 0x000fe2000bf86270 */
[----:B------:R3:W-:Y:S01]  /*fd70*/  @P5 STG.E desc[UR18][R70.64], R118 ;  /* 0x0000007646005986 */ /* 0x0007e2000c101912 */
[----:B------:R-:W-:Y:S01]  /*fd80*/  IADD3 R74, PT, PT, R0, 0x37, RZ ;  /* 0x00000037004a7810 */ /* 0x000fe20007ffe0ff */
[C---:B--2---:R-:W-:Y:S01]  /*fd90*/  IMAD.WIDE R68, R79.reuse, 0x4, R2 ;  /* 0x000000044f447825 */ /* 0x044fe200078e0202 */
[----:B------:R-:W-:Y:S01]  /*fda0*/  ISETP.LT.AND P5, PT, R198, UR73, !P0 ;  /* 0x00000049c6007c0c */ /* 0x000fe2000c7a1270 */
[----:B------:R-:W2:Y:S02]  /*fdb0*/  LDCU UR38, c[0x0][0x398] ;  /* 0x00007300ff2677ac */ /* 0x000ea40008000800 */
[----:B------:R-:W-:Y:S01]  /*fdc0*/  IMAD.WIDE R72, R79, 0x4, R196 ;  /* 0x000000044f487825 */ /* 0x000fe200078e02c4 */
[----:B------:R-:W-:Y:S01]  /*fdd0*/  ISETP.GE.AND P2, PT, R74, UR57, PT ;  /* 0x000000394a007c0c */ /* 0x000fe2000bf46270 */
[----:B------:R1:W-:Y:S01]  /*fde0*/  @P3 STG.E desc[UR18][R68.64], R215 ;  /* 0x000000d744003986 */ /* 0x0003e2000c101912 */
[----:B------:R-:W1:Y:S01]  /*fdf0*/  LDCU UR54, c[0x0][0x398] ;  /* 0x00007300ff3677ac */ /* 0x000e620008000800 */
[----:B------:R-:W-:-:S02]  /*fe00*/  VIADD R74, R0, 0x38 ;  /* 0x00000038004a7836 */ /* 0x000fc40000000000 */
[----:B------:R-:W-:Y:S01]  /*fe10*/  VIADD R77, R79, UR14 ;  /* 0x0000000e4f4d7c36 */ /* 0x000fe20008000000 */
[----:B------:R-:W-:Y:S01]  /*fe20*/  ISETP.LT.AND P0, PT, R199, UR52, !P0 ;  /* 0x00000034c7007c0c */ /* 0x000fe2000c701270 */
[----:B------:R-:W-:Y:S01]  /*fe30*/  @P6 STG.E desc[UR18][R72.64], R119 ;  /* 0x0000007748006986 */ /* 0x000fe2000c101912 */
[----:B------:R-:W-:Y:S01]  /*fe40*/  ISETP.LT.AND P6, PT, R198, UR32, !P1 ;  /* 0x00000020c6007c0c */ /* 0x000fe2000cfc1270 */
[----:B---3--:R-:W-:Y:S01]  /*fe50*/  IMAD.WIDE R70, R77, 0x4, R2 ;  /* 0x000000044d467825 */ /* 0x008fe200078e0202 */
[----:B------:R-:W-:Y:S01]  /*fe60*/  ISETP.LT.AND P1, PT, R199, UR10, !P1 ;  /* 0x0000000ac7007c0c */ /* 0x000fe2000cf21270 */
[----:B------:R-:W3:Y:S01]  /*fe70*/  LDCU UR33, c[0x0][0x39c] ;  /* 0x00007380ff2177ac */ /* 0x000ee20008000800 */
[----:B------:R-:W-:Y:S01]  /*fe80*/  ISETP.GE.AND P3, PT, R74, UR20, PT ;  /* 0x000000144a007c0c */ /* 0x000fe2000bf66270 */
[C---:B------:R-:W-:Y:S01]  /*fe90*/  IMAD.WIDE R74, R77.reuse, 0x4, R196 ;  /* 0x000000044d4a7825 */ /* 0x040fe200078e02c4 */
[----:B------:R2:W-:Y:S01]  /*fea0*/  @P5 STG.E desc[UR18][R70.64], R214 ;  /* 0x000000d646005986 */ /* 0x0005e2000c101912 */
[----:B------:R-:W3:Y:S02]  /*feb0*/  LDCU UR30, c[0x0][0x39c] ;  /* 0x00007380ff1e77ac */ /* 0x000ee40008000800 */
[----:B------:R-:W-:Y:S01]  /*fec0*/  VIADD R77, R77, UR14 ;  /* 0x0000000e4d4d7c36 */ /* 0x000fe20008000000 */
[----:B------:R-:W-:Y:S01]  /*fed0*/  ISETP.LT.AND P5, PT, R198, UR72, !P4 ;  /* 0x00000048c6007c0c */ /* 0x000fe2000e7a1270 */
[----:B------:R-:W-:Y:S01]  /*fee0*/  VIADD R76, R0, 0x39 ;  /* 0x00000039004c7836 */ /* 0x000fe20000000000 */
[----:B-----5:R-:W-:Y:S01]  /*fef0*/  ISETP.LT.AND P4, PT, R199, UR41, !P4 ;  /* 0x00000029c7007c0c */ /* 0x020fe2000e781270 */
[C---:B-1----:R-:W-:Y:S01]  /*ff00*/  IMAD.WIDE R68, R77.reuse, 0x4, R2 ;  /* 0x000000044d447825 */ /* 0x042fe200078e0202 */
[----:B------:R1:W-:Y:S01]  /*ff10*/  @P0 STG.E desc[UR18][R74.64], R120 ;  /* 0x000000784a000986 */ /* 0x0003e2000c101912 */
[----:B------:R-:W5:Y:S02]  /*ff20*/  LDCU UR66, c[0x0][0x39c] ;  /* 0x00007380ff4277ac */ /* 0x000f640008000800 */
[C---:B--2---:R-:W-:Y:S01]  /*ff30*/  IMAD.WIDE R70, R77.reuse, 0x4, R196 ;  /* 0x000000044d467825 */ /* 0x044fe200078e02c4 */
[----:B------:R2:W-:Y:S01]  /*ff40*/  @P6 STG.E desc[UR18][R68.64], R213 ;  /* 0x000000d544006986 */ /* 0x0005e2000c101912 */
[----:B------:R-:W3:Y:S02]  /*ff50*/  LDCU UR67, c[0x0][0x398] ;  /* 0x00007300ff4377ac */ /* 0x000ee40008000800 */
[----:B------:R-:W-:Y:S01]  /*ff60*/  VIADD R79, R77, UR14 ;  /* 0x0000000e4d4f7c36 */ /* 0x000fe20008000000 */
[----:B------:R3:W-:Y:S01]  /*ff70*/  @P1 STG.E desc[UR18][R70.64], R121 ;  /* 0x0000007946001986 */ /* 0x0007e2000c101912 */
[----:B------:R-:W-:Y:S01]  /*ff80*/  ISETP.LT.AND P1, PT, R198, UR23, !P2 ;  /* 0x00000017c6007c0c */ /* 0x000fe2000d721270 */
[----:B------:R-:W5:Y:S01]  /*ff90*/  LDCU UR65, c[0x0][0x398] ;  /* 0x00007300ff4177ac */ /* 0x000f620008000800 */
[----:B-1----:R-:W-:Y:S01]  /*ffa0*/  VIADD R74, R0, 0x3a ;  /* 0x0000003a004a7836 */ /* 0x002fe20000000000 */
[----:B------:R-:W-:Y:S01]  /*ffb0*/  ISETP.LT.AND P2, PT, R199, UR77, !P2 ;  /* 0x0000004dc7007c0c */ /* 0x000fe2000d741270 */
[C---:B------:R-:W-:Y:S01]  /*ffc0*/  IMAD.WIDE R72, R79.reuse, 0x4, R2 ;  /* 0x000000044f487825 */ /* 0x040fe200078e0202 */
[----:B------:R-:W-:Y:S01]  /*ffd0*/  ISETP.GE.AND P0, PT, R76, UR58, PT ;  /* 0x0000003a4c007c0c */ /* 0x000fe2000bf06270 */
[----:B------:R-:W1:Y:S02]  /*ffe0*/  LDCU UR46, c[0x0][0x39c] ;  /* 0x00007380ff2e77ac */ /* 0x000e640008000800 */
[C---:B--2---:R-:W-:Y:S01]  /*fff0*/  IMAD.WIDE R68, R79.reuse, 0x4, R196 ;  /* 0x000000044f447825 */ /* 0x044fe200078e02c4 */
[----:B----4-:R-:W-:Y:S01]  /*10000*/  ISETP.GE.AND P6, PT, R74, UR39, PT ;  /* 0x000000274a007c0c */ /* 0x010fe2000bfc6270 */
[----:B------:R2:W-:Y:S01]  /*10010*/  @P5 STG.E desc[UR18][R72.64], R212 ;  /* 0x000000d448005986 */ /* 0x0005e2000c101912 */
[----:B------:R-:W4:Y:S01]  /*10020*/  LDCU UR40, c[0x0][0x398] ;  /* 0x00007300ff2877ac */ /* 0x000f220008000800 */
[----:B------:R-:W-:-:S02]  /*10030*/  VIADD R79, R79, UR14 ;  /* 0x0000000e4f4f7c36 */ /* 0x000fc40008000000 */
[----:B------:R-:W-:Y:S01]  /*10040*/  VIADD R74, R0, 0x3b ;  /* 0x0000003b004a7836 */ /* 0x000fe20000000000 */
[----:B------:R1:W-:Y:S01]  /*10050*/  @P4 STG.E desc[UR18][R68.64], R122 ;  /* 0x0000007a44004986 */ /* 0x0003e2000c101912 */
[----:B------:R-:W-:Y:S01]  /*10060*/  ISETP.LT.AND P4, PT, R198, UR43, !P3 ;  /* 0x0000002bc6007c0c */ /* 0x000fe2000df81270 */
[C---:B---3--:R-:W-:Y:S01]  /*10070*/  IMAD.WIDE R70, R79.reuse, 0x4, R2 ;  /* 0x000000044f467825 */ /* 0x048fe200078e0202 */
[----:B------:R-:W3:Y:S01]  /*10080*/  LDCU UR76, c[0x0][0x398] ;  /* 0x00007300ff4c77ac */ /* 0x000ee20008000800 */
[----:B------:R-:W-:Y:S02]  /*10090*/  ISETP.GE.AND P5, PT, R74, UR6, PT ;  /* 0x000000064a007c0c */ /* 0x000fe4000bfa6270 */
[C---:B--2---:R-:W-:Y:S01]  /*100a0*/  IMAD.WIDE R72, R79.reuse, 0x4, R196 ;  /* 0x000000044f487825 */ /* 0x044fe200078e02c4 */
[----:B------:R2:W-:Y:S01]  /*100b0*/  @P1 STG.E desc[UR18][R70.64], R211 ;  /* 0x000000d346001986 */ /* 0x0005e2000c101912 */
[----:B------:R-:W2:Y:S02]  /*100c0*/  LDCU UR55, c[0x0][0x398] ;  /* 0x00007300ff3777ac */ /* 0x000ea40008000800 */
[----:B------:R-:W-:-:S02]  /*100d0*/  VIADD R77, R79, UR14 ;  /* 0x0000000e4f4d7c36 */ /* 0x000fc40008000000 */
[----:B------:R-:W-:Y:S01]  /*100e0*/  VIADD R74, R0, 0x3c ;  /* 0x0000003c004a7836 */ /* 0x000fe20000000000 */
[----:B------:R-:W-:Y:S01]  /*100f0*/  ISETP.LT.AND P3, PT, R199, UR70, !P3 ;  /* 0x00000046c7007c0c */ /* 0x000fe2000df61270 */
[----:B------:R-:W-:Y:S01]  /*10100*/  @P2 STG.E desc[UR18][R72.64], R123 ;  /* 0x0000007b48002986 */ /* 0x000fe2000c101912 */
[----:B-1----:R-:W-:Y:S01]  /*10110*/  IMAD.WIDE R68, R77, 0x4, R2 ;  /* 0x000000044d447825 */ /* 0x002fe200078e0202 */
[----:B------:R-:W-:Y:S01]  /*10120*/  ISETP.LT.AND P2, PT, R198, UR68, !P0 ;  /* 0x00000044c6007c0c */ /* 0x000fe2000c741270 */
[----:B------:R-:W1:Y:S01]  /*10130*/  LDCU UR56, c[0x0][0x398] ;  /* 0x00007300ff3877ac */ /* 0x000e620008000800 */
[----:B------:R-:W-:Y:S02]  /*10140*/  ISETP.LT.AND P0, PT, R199, UR49, !P0 ;  /* 0x00000031c7007c0c */ /* 0x000fe4000c701270 */
[----:B------:R-:W-:Y:S01]  /*10150*/  ISETP.GE.AND P1, PT, R74, UR35, PT ;  /* 0x000000234a007c0c */ /* 0x000fe2000bf26270 */
[C---:B------:R-:W-:Y:S01]  /*10160*/  IMAD.WIDE R74, R77.reuse, 0x4, R196 ;  /* 0x000000044d4a7825 */ /* 0x040fe200078e02c4 */
[----:B------:R3:W-:Y:S01]  /*10170*/  @P4 STG.E desc[UR18][R68.64], R210 ;  /* 0x000000d244004986 */ /* 0x0007e2000c101912 */
[----:B------:R-:W-:Y:S01]  /*10180*/  ISETP.LT.AND P4, PT, R198, UR12, !P6 ;  /* 0x0000000cc6007c0c */ /* 0x000fe2000f781270 */
[----:B------:R-:W1:Y:S01]  /*10190*/  LDCU UR62, c[0x0][0x398] ;  /* 0x00007300ff3e77ac */ /* 0x000e620008000800 */
[----:B------:R-:W-:Y:S01]  /*101a0*/  VIADD R77, R77, UR14 ;  /* 0x0000000e4d4d7c36 */ /* 0x000fe20008000000 */
[----:B------:R-:W-:Y:S01]  /*101b0*/  ISETP.LT.AND P6, PT, R199, UR69, !P6 ;  /* 0x00000045c7007c0c */ /* 0x000fe2000f7c1270 */
[----:B------:R4:W-:Y:S01]  /*101c0*/  @P3 STG.E desc[UR18][R74.64], R124 ;  /* 0x0000007c4a003986 */ /* 0x0009e2000c101912 */
[----:B------:R-:W-:Y:S01]  /*101d0*/  VIADD R76, R0, 0x3d ;  /* 0x0000003d004c7836 */ /* 0x000fe20000000000 */
[----:B------:R-:W1:Y:S01]  /*101e0*/  LDCU UR26, c[0x0][0x398] ;  /* 0x00007300ff1a77ac */ /* 0x000e620008000800 */
[C---:B--2---:R-:W-:Y:S01]  /*101f0*/  IMAD.WIDE R70, R77.reuse, 0x4, R2 ;  /* 0x000000044d467825 */ /* 0x044fe200078e0202 */
[----:B------:R-:W2:Y:S03]  /*10200*/  LDCU UR44, c[0x0][0x39c] ;  /* 0x00007380ff2c77ac */ /* 0x000ea60008000800 */
[C---:B---3--:R-:W-:Y:S01]  /*10210*/  IMAD.WIDE R68, R77.reuse, 0x4, R196 ;  /* 0x000000044d447825 */ /* 0x048fe200078e02c4 */
[----:B------:R3:W-:Y:S01]  /*10220*/  @P2 STG.E desc[UR18][R70.64], R209 ;  /* 0x000000d146002986 */ /* 0x0007e2000c101912 */
[----:B------:R-:W1:Y:S02]  /*10230*/  LDCU UR63, c[0x0][0x39c] ;  /* 0x00007380ff3f77ac */ /* 0x000e640008000800 */
[----:B------:R-:W-:Y:S01]  /*10240*/  VIADD R79, R77, UR14 ;  /* 0x0000000e4d4f7c36 */ /* 0x000fe20008000000 */
[----:B------:R1:W-:Y:S01]  /*10250*/  @P0 STG.E desc[UR18][R68.64], R125 ;  /* 0x0000007d44000986 */ /* 0x0003e2000c101912 */
[----:B------:R-:W-:Y:S01]  /*10260*/  ISETP.LT.AND P0, PT, R198, UR45, !P5 ;  /* 0x0000002dc6007c0c */ /* 0x000fe2000ef01270 */
[----:B----4-:R-:W-:Y:S01]  /*10270*/  VIADD R74, R0, 0x3e ;  /* 0x0000003e004a7836 */ /* 0x010fe20000000000 */
[----:B------:R-:W4:Y:S01]  /*10280*/  LDCU UR16, c[0x0][0x39c] ;  /* 0x00007380ff1077ac */ /* 0x000f220008000800 */
[----:B------:R-:W-:Y:S01]  /*10290*/  IMAD.WIDE R72, R79, 0x4, R2 ;  /* 0x000000044f487825 */ /* 0x000fe200078e0202 */
[----:B------:R-:W-:Y:S01]  /*102a0*/  ISETP.LT.AND P5, PT, R199, UR38, !P5 ;  /* 0x00000026c7007c0c */ /* 0x000fe2000efa1270 */
[----:B------:R-:W2:Y:S02]  /*102b0*/  LDCU UR8, c[0x0][0x398] ;  /* 0x00007300ff0877ac */ /* 0x000ea40008000800 */
[C---:B---3--:R-:W-:Y:S01]  /*102c0*/  IMAD.WIDE R70, R79.reuse, 0x4, R196 ;  /* 0x000000044f467825 */ /* 0x048fe200078e02c4 */
[----:B------:R3:W-:Y:S01]  /*102d0*/  @P4 STG.E desc[UR18][R72.64], R208 ;  /* 0x000000d048004986 */ /* 0x0007e2000c101912 */
[----:B------:R-:W-:Y:S01]  /*102e0*/  ISETP.GE.AND P2, PT, R74, UR33, PT ;  /* 0x000000214a007c0c */ /* 0x000fe2000bf46270 */
[----:B------:R-:W2:Y:S01]  /*102f0*/  LDCU UR37, c[0x0][0x398] ;  /* 0x00007300ff2577ac */ /* 0x000ea20008000800 */
[----:B------:R-:W-:Y:S01]  /*10300*/  VIADD R79, R79, UR14 ;  /* 0x0000000e4f4f7c36 */ /* 0x000fe20008000000 */
[----:B------:R2:W-:Y:S01]  /*10310*/  @P6 STG.E desc[UR18][R70.64], R126 ;  /* 0x0000007e46006986 */ /* 0x0005e2000c101912 */
[----:B------:R-:W-:Y:S01]  /*10320*/  ISETP.LT.AND P6, PT, R198, UR54, !P1 ;  /* 0x00000036c6007c0c */ /* 0x000fe2000cfc1270 */
[----:B------:R-:W4:Y:S01]  /*10330*/  LDCU UR42, c[0x0][0x39c] ;  /* 0x00007380ff2a77ac */ /* 0x000f220008000800 */
[----:B------:R-:W-:Y:S01]  /*10340*/  IADD3 R74, PT, PT, R0, 0x3f, RZ ;  /* 0x0000003f004a7810 */ /* 0x000fe20007ffe0ff */
[C---:B-1----:R-:W-:Y:S01]  /*10350*/  IMAD.WIDE R68, R79.reuse, 0x4, R2 ;  /* 0x000000044f447825 */ /* 0x042fe200078e0202 */
[----:B------:R-:W-:Y:S01]  /*10360*/  ISETP.GE.AND P3, PT, R76, UR30, PT ;  /* 0x0000001e4c007c0c */ /* 0x000fe2000bf66270 */
[----:B------:R-:W1:Y:S02]  /*10370*/  LDCU UR4, c[0x0][0x398] ;  /* 0x00007300ff0477ac */ /* 0x000e640008000800 */
[C---:B---3--:R-:W-:Y:S01]  /*10380*/  IMAD.WIDE R72, R79.reuse, 0x4, R196 ;  /* 0x000000044f487825 */ /* 0x048fe200078e02c4 */
[----:B-----5:R-:W-:Y:S01]  /*10390*/  ISETP.GE.AND P4, PT, R74, UR66, PT ;  /* 0x000000424a007c0c */ /* 0x020fe2000bf86270 */
[----:B------:R-:W3:Y:S02]  /*103a0*/  LDCU UR36, c[0x0][0x398] ;  /* 0x00007300ff2477ac */ /* 0x000ee40008000800 */
[----:B------:R-:W-:Y:S01]  /*103b0*/  VIADD R77, R79, UR14 ;  /* 0x0000000e4f4d7c36 */ /* 0x000fe20008000000 */
[----:B------:R5:W-:Y:S01]  /*103c0*/  @P0 STG.E desc[UR18][R68.64], R207 ;  /* 0x000000cf44000986 */ /* 0x000be2000c101912 */
[----:B------:R-:W-:Y:S01]  /*103d0*/  VIADD R74, R0, 0x40 ;  /* 0x00000040004a7836 */ /* 0x000fe20000000000 */
[----:B------:R-:W-:Y:S01]  /*103e0*/  ISETP.LT.AND P1, PT, R199, UR67, !P1 ;  /* 0x00000043c7007c0c */ /* 0x000fe2000cf21270 */
[C---:B--2---:R-:W-:Y:S01]  /*103f0*/  IMAD.WIDE R70, R77.reuse, 0x4, R2 ;  /* 0x000000044d467825 */ /* 0x044fe200078e0202 */
[----:B------:R-:W-:Y:S01]  /*10400*/  @P5 STG.E desc[UR18][R72.64], R127 ;  /* 0x0000007f48005986 */ /* 0x000fe2000c101912 */
[----:B------:R-:W-:Y:S01]  /*10410*/  ISETP.LT.AND P5, PT, R198, UR65, !P3 ;  /* 0x00000041c6007c0c */ /* 0x000fe2000dfa1270 */
[----:B------:R-:W2:Y:S01]  /*10420*/  LDCU UR64, c[0x0][0x398] ;  /* 0x00007300ff4077ac */ /* 0x000ea20008000800 */
[----:B------:R-:W-:Y:S01]  /*10430*/  ISETP.GE.AND P0, PT, R74, UR46, PT ;  /* 0x0000002e4a007c0c */ /* 0x000fe2000bf06270 */
[----:B------:R-:W-:Y:S01]  /*10440*/  IMAD.WIDE R74, R77, 0x4, R196 ;  /* 0x000000044d4a7825 */ /* 0x000fe200078e02c4 */
[----:B------:R-:W-:Y:S01]  /*10450*/  ISETP.LT.AND P3, PT, R199, UR40, !P3 ;  /* 0x00000028c7007c0c */ /* 0x000fe2000df61270 */
[----:B------:R1:W-:Y:S01]  /*10460*/  @P6 STG.E desc[UR18][R70.64], R206 ;  /* 0x000000ce46006986 */ /* 0x0003e2000c101912 */
[----:B------:R-:W-:Y:S01]  /*10470*/  ISETP.LT.AND P6, PT, R198, UR76, !P2 ;  /* 0x0000004cc6007c0c */ /* 0x000fe2000d7c1270 */
[----:B------:R-:W-:Y:S01]  /*10480*/  VIADD R77, R77, UR14 ;  /* 0x0000000e4d4d7c36 */ /* 0x000fe20008000000 */
[----:B------:R-:W-:Y:S01]  /*10490*/  ISETP.LT.AND P2, PT, R199, UR55, !P2 ;  /* 0x00000037c7007c0c */ /* 0x000fe2000d741270 */
[----:B------:R-:W-:Y:S01]  /*104a0*/  VIADD R76, R0, 0x41 ;  /* 0x00000041004c7836 */ /* 0x000fe20000000000 */
[----:B------:R2:W-:Y:S01]  /*104b0*/  @P1 STG.E desc[UR18][R74.64], R128 ;  /* 0x000000804a001986 */ /* 0x0005e2000c101912 */
[C---:B-----5:R-:W-:Y:S01]  /*104c0*/  IMAD.WIDE R68, R77.reuse, 0x4, R2 ;  /* 0x000000044d447825 */ /* 0x060fe200078e0202 */
[----:B------:R-:W5:Y:S03]  /*104d0*/  LDCU UR24, c[0x0][0x398] ;  /* 0x00007300ff1877ac */ /* 0x000f660008000800 */
[C---:B------:R-:W-:Y:S01]  /*104e0*/  VIADD R79, R77.reuse, UR14 ;  /* 0x0000000e4d4f7c36 */ /* 0x040fe20008000000 */
[----:B------:R-:W3:Y:S01]  /*104f0*/  LDCU UR50, c[0x0][0x398] ;  /* 0x00007300ff3277ac */ /* 0x000ee20008000800 */
[----:B-1----:R-:W-:Y:S01]  /*10500*/  IMAD.WIDE R70, R77, 0x4, R196 ;  /* 0x000000044d467825 */ /* 0x002fe200078e02c4 */
[----:B------:R1:W-:Y:S01]  /*10510*/  @P5 STG.E desc[UR18][R68.64], R205 ;  /* 0x000000cd44005986 */ /* 0x0003e2000c101912 */
[----:B------:R-:W3:Y:S02]  /*10520*/  LDCU UR60, c[0x0][0x39c] ;  /* 0x00007380ff3c77ac */ /* 0x000ee40008000800 */
[C---:B------:R-:W-:Y:S01]  /*10530*/  IMAD.WIDE R72, R79.reuse, 0x4, R2 ;  /* 0x000000044f487825 */ /* 0x040fe200078e0202 */
[----:B------:R3:W-:Y:S01]  /*10540*/  @P3 STG.E desc[UR18][R70.64], R129 ;  /* 0x0000008146003986 */ /* 0x0007e2000c101912 */
[----:B------:R-:W-:Y:S01]  /*10550*/  ISETP.LT.AND P3, PT, R198, UR56, !P4 ;  /* 0x00000038c6007c0c */ /* 0x000fe2000e761270 */
[----:B------:R-:W5:Y:S01]  /*10560*/  LDCU UR28, c[0x0][0x39c] ;  /* 0x00007380ff1c77ac */ /* 0x000f620008000800 */
[----:B--2---:R-:W-:Y:S01]  /*10570*/  VIADD R74, R0, 0x42 ;  /* 0x00000042004a7836 */ /* 0x004fe20000000000 */
[----:B------:R2:W-:Y:S01]  /*10580*/  @P6 STG.E desc[UR18][R72.64], R204 ;  /* 0x000000cc48006986 */ /* 0x0005e2000c101912 */
[----:B------:R-:W2:Y:S01]  /*10590*/  LDCU UR48, c[0x0][0x39c] ;  /* 0x00007380ff3077ac */ /* 0x000ea20008000800 */
[----:B-1----:R-:W-:Y:S01]  /*105a0*/  IMAD.WIDE R68, R79, 0x4, R196 ;  /* 0x000000044f447825 */ /* 0x002fe200078e02c4 */
[----:B------:R-:W-:Y:S01]  /*105b0*/  ISETP.LT.AND P4, PT, R199, UR62, !P4 ;  /* 0x0000003ec7007c0c */ /* 0x000fe2000e781270 */
[----:B------:R-:W1:Y:S01]  /*105c0*/  LDCU UR34, c[0x0][0x398] ;  /* 0x00007300ff2277ac */ /* 0x000e620008000800 */
[----:B------:R-:W-:Y:S01]  /*105d0*/  ISETP.GE.AND P5, PT, R74, UR44, PT ;  /* 0x0000002c4a007c0c */ /* 0x000fe2000bfa6270 */
[----:B------:R-:W-:Y:S01]  /*105e0*/  VIADD R79, R79, UR14 ;  /* 0x0000000e4f4f7c36 */ /* 0x000fe20008000000 */
[----:B------:R1:W-:Y:S01]  /*105f0*/  @P2 STG.E desc[UR18][R68.64], R130 ;  /* 0x0000008244002986 */ /* 0x0003e2000c101912 */
[----:B------:R-:W-:Y:S01]  /*10600*/  ISETP.LT.AND P2, PT, R198, UR26, !P0 ;  /* 0x0000001ac6007c0c */ /* 0x000fe2000c741270 */
[----:B------:R-:W-:Y:S01]  /*10610*/  VIADD R74, R0, 0x43 ;  /* 0x00000043004a7836 */ /* 0x000fe20000000000 */
[----:B----4-:R-:W-:Y:S01]  /*10620*/  ISETP.GE.AND P1, PT, R76, UR16, PT ;  /* 0x000000104c007c0c */ /* 0x010fe2000bf26270 */
[C---:B------:R-:W-:Y:S01]  /*10630*/  VIADD R77, R79.reuse, UR14 ;  /* 0x0000000e4f4d7c36 */ /* 0x040fe20008000000 */
[----:B------:R-:W4:Y:S01]  /*10640*/  LDCU UR51, c[0x0][0x398] ;  /* 0x00007300ff3377ac */ /* 0x000f220008000800 */
[C---:B---3--:R-:W-:Y:S01]  /*10650*/  IMAD.WIDE R70, R79.reuse, 0x4, R2 ;  /* 0x000000044f467825 */ /* 0x048fe200078e0202 */
[----:B------:R-:W-:Y:S01]  /*10660*/  ISETP.GE.AND P6, PT, R74, UR63, PT ;  /* 0x0000003f4a007c0c */ /* 0x000fe2000bfc6270 */
[----:B------:R-:W3:Y:S02]  /*10670*/  LDCU UR22, c[0x0][0x398] ;  /* 0x00007300ff1677ac */ /* 0x000ee40008000800 */
[----:B--2---:R-:W-:Y:S01]  /*10680*/  IMAD.WIDE R72, R79, 0x4, R196 ;  /* 0x000000044f487825 */ /* 0x004fe200078e02c4 */
[----:B------:R2:W-:Y:S01]  /*10690*/  @P3 STG.E desc[UR18][R70.64], R203 ;  /* 0x000000cb46003986 */ /* 0x0005e2000c101912 */
[----:B------:R-:W-:Y:S01]  /*106a0*/  ISETP.LT.AND P0, PT, R199, UR8, !P0 ;  /* 0x00000008c7007c0c */ /* 0x000fe2000c701270 */
[----:B------:R-:W2:Y:S01]  /*106b0*/  LDCU UR52, c[0x0][0x39c] ;  /* 0x00007380ff3477ac */ /* 0x000ea20008000800 */
[----:B------:R-:W-:-:S02]  /*106c0*/  VIADD R74, R0, 0x44 ;  /* 0x00000044004a7836 */ /* 0x000fc40000000000 */
[C---:B-1----:R-:W-:Y:S01]  /*106d0*/  IMAD.WIDE R68, R77.reuse, 0x4, R2 ;  /* 0x000000044d447825 */ /* 0x042fe200078e0202 */
[----:B------:R-:W-:Y:S01]  /*106e0*/  @P4 STG.E desc[UR18][R72.64], R131 ;  /* 0x0000008348004986 */ /* 0x000fe2000c101912 */
[----:B------:R-:W-:Y:S01]  /*106f0*/  ISETP.LT.AND P4, PT, R198, UR37, !P1 ;  /* 0x00000025c6007c0c */ /* 0x000fe2000cf81270 */
[----:B------:R-:W1:Y:S01]  /*10700*/  LDCU UR53, c[0x0][0x398] ;  /* 0x00007300ff3577ac */ /* 0x000e620008000800 */
[----:B------:R-:W-:Y:S01]  /*10710*/  ISETP.GE.AND P3, PT, R74, UR42, PT ;  /* 0x0000002a4a007c0c */ /* 0x000fe2000bf66270 */
[----:B------:R-:W-:Y:S01]  /*10720*/  IMAD.WIDE R74, R77, 0x4, R196 ;  /* 0x000000044d4a7825 */ /* 0x000fe200078e02c4 */
[----:B------:R3:W-:Y:S01]  /*10730*/  @P2 STG.E desc[UR18][R68.64], R132 ;  /* 0x0000008444002986 */ /* 0x0007e2000c101912 */
[----:B------:R-:W-:Y:S01]  /*10740*/  ISETP.LT.AND P1, PT, R199, UR4, !P1 ;  /* 0x00000004c7007c0c */ /* 0x000fe2000cf21270 */
[----:B------:R-:W1:Y:S01]  /*10750*/  LDCU UR59, c[0x0][0x398] ;  /* 0x00007300ff3b77ac */ /* 0x000e620008000800 */
[----:B------:R-:W-:Y:S01]  /*10760*/  VIADD R77, R77, UR14 ;  /* 0x0000000e4d4d7c36 */ /* 0x000fe20008000000 */
[----:B------:R-:W-:Y:S01]  /*10770*/  ISETP.LT.AND P2, PT, R198, UR36, !P5 ;  /* 0x00000024c6007c0c */ /* 0x000fe2000ef41270 */
[----:B------:R1:W-:Y:S01]  /*10780*/  @P0 STG.E desc[UR18][R74.64], R4 ;  /* 0x000000044a000986 */ /* 0x0003e2000c101912 */
[----:B------:R-:W-:Y:S01]  /*10790*/  VIADD R76, R0, 0x45 ;  /* 0x00000045004c7836 */ /* 0x000fe20000000000 */
[----:B------:R-:W4:Y:S01]  /*107a0*/  LDCU UR47, c[0x0][0x398] ;  /* 0x00007300ff2f77ac */ /* 0x000f220008000800 */
[----:B------:R-:W-:-:S02]  /*107b0*/  VIADD R79, R77, UR14 ;  /* 0x0000000e4d4f7c36 */ /* 0x000fc40008000000 */
[C---:B--2---:R-:W-:Y:S01]  /*107c0*/  IMAD.WIDE R70, R77.reuse, 0x4, R2 ;  /* 0x000000044d467825 */ /* 0x044fe200078e0202 */
[----:B------:R-:W2:Y:S03]  /*107d0*/  LDCU UR41, c[0x0][0x39c] ;  /* 0x00007380ff2977ac */ /* 0x000ea60008000800 */
[----:B---3--:R-:W-:Y:S01]  /*107e0*/  IMAD.WIDE R68, R77, 0x4, R196 ;  /* 0x000000044d447825 */ /* 0x008fe200078e02c4 */
[----:B------:R3:W-:Y:S01]  /*107f0*/  @P4 STG.E desc[UR18][R70.64], R133 ;  /* 0x0000008546004986 */ /* 0x0007e2000c101912 */
[----:B------:R-:W2:Y:S02]  /*10800*/  LDCU UR20, c[0x0][0x398] ;  /* 0x00007300ff1477ac */ /* 0x000ea40008000800 */
[----:B------:R-:W-:Y:S01]  /*10810*/  IMAD.WIDE R72, R79, 0x4, R2 ;  /* 0x000000044f487825 */ /* 0x000fe200078e0202 */
[----:B------:R-:W-:Y:S01]  /*10820*/  ISETP.LT.AND P5, PT, R199, UR64, !P5 ;  /* 0x00000040c7007c0c */ /* 0x000fe2000efa1270 */
[----:B------:R2:W-:Y:S01]  /*10830*/  @P1 STG.E desc[UR18][R68.64], R5 ;  /* 0x0000000544001986 */ /* 0x0005e2000c101912 */
[----:B------:R-:W4:Y:S01]  /*10840*/  LDCU UR32, c[0x0][0x398] ;  /* 0x00007300ff2077ac */ /* 0x000f220008000800 */
[----:B-1----:R-:W-:-:S02]  /*10850*/  VIADD R4, R0, 0x46 ;  /* 0x0000004600047836 */ /* 0x002fc40000000000 */
[----:B------:R1:W-:Y:S01]  /*10860*/  @P2 STG.E desc[UR18][R72.64], R134 ;  /* 0x0000008648002986 */ /* 0x0003e2000c101912 */
[----:B-----5:R-:W-:Y:S01]  /*10870*/  ISETP.LT.AND P2, PT, R198, UR24, !P6 ;  /* 0x00000018c6007c0c */ /* 0x020fe2000f741270 */
[----:B------:R-:W5:Y:S01]  /*10880*/  LDCU UR23, c[0x0][0x39c] ;  /* 0x00007380ff1777ac */ /* 0x000f620008000800 */
[----:B------:R-:W-:Y:S01]  /*10890*/  ISETP.LT.AND P6, PT, R199, UR50, !P6 ;  /* 0x00000032c7007c0c */ /* 0x000fe2000f7c1270 */
[C---:B---3--:R-:W-:Y:S01]  /*108a0*/  IMAD.WIDE R70, R79.reuse, 0x4, R196 ;  /* 0x000000044f467825 */ /* 0x048fe200078e02c4 */
[----:B------:R-:W-:Y:S01]  /*108b0*/  ISETP.GE.AND P4, PT, R4, UR60, PT ;  /* 0x0000003c04007c0c */ /* 0x000fe2000bf86270 */
[----:B------:R-:W3:Y:S01]  /*108c0*/  LDCU UR10, c[0x0][0x398] ;  /* 0x00007300ff0a77ac */ /* 0x000ee20008000800 */
[----:B------:R-:W-:Y:S01]  /*108d0*/  IADD3 R4, PT, PT, R0, 0x47, RZ ;  /* 0x0000004700047810 */ /* 0x000fe20007ffe0ff */
[----:B------:R-:W-:Y:S01]  /*108e0*/  VIADD R79, R79, UR14 ;  /* 0x0000000e4f4f7c36 */ /* 0x000fe20008000000 */
[----:B------:R-:W-:Y:S01]  /*108f0*/  ISETP.GE.AND P0, PT, R76, UR48, PT ;  /* 0x000000304c007c0c */ /* 0x000fe2000bf06270 */
[----:B------:R3:W-:Y:S01]  /*10900*/  @P5 STG.E desc[UR18][R70.64], R6 ;  /* 0x0000000646005986 */ /* 0x0007e2000c101912 */
[----:B------:R-:W-:Y:S01]  /*10910*/  ISETP.GE.AND P1, PT, R4, UR28, PT ;  /* 0x0000001c04007c0c */ /* 0x000fe2000bf26270 */
[C---:B--2---:R-:W-:Y:S01]  /*10920*/  IMAD.WIDE R4, R79.reuse, 0x4, R2 ;  /* 0x000000044f047825 */ /* 0x044fe200078e0202 */
[----:B------:R-:W-:Y:S01]  /*10930*/  ISETP.LT.AND P5, PT, R198, UR34, !P3 ;  /* 0x00000022c6007c0c */ /* 0x000fe2000dfa1270 */
[----:B------:R-:W2:Y:S02]  /*10940*/  LDCU UR58, c[0x0][0x39c] ;  /* 0x00007380ff3a77ac */ /* 0x000ea40008000800 */
[----:B------:R-:W-:Y:S01]  /*10950*/  IMAD.WIDE R68, R79, 0x4, R196 ;  /* 0x000000044f447825 */ /* 0x000fe200078e02c4 */
[----:B------:R2:W-:Y:S01]  /*10960*/  @P2 STG.E desc[UR18][R4.64], R135 ;  /* 0x0000008704002986 */ /* 0x0005e2000c101912 */
[----:B----4-:R-:W-:Y:S01]  /*10970*/  ISETP.LT.AND P3, PT, R199, UR51, !P3 ;  /* 0x00000033c7007c0c */ /* 0x010fe2000df61270 */
[----:B------:R-:W4:Y:S01]  /*10980*/  LDCU UR57, c[0x0][0x398] ;  /* 0x00007300ff3977ac */ /* 0x000f220008000800 */
[----:B-1----:R-:W-:Y:S01]  /*10990*/  VIADD R72, R0, 0x48 ;  /* 0x0000004800487836 */ /* 0x002fe20000000000 */
[----:B------:R1:W-:Y:S01]  /*109a0*/  @P6 STG.E desc[UR18][R68.64], R7 ;  /* 0x0000000744006986 */ /* 0x0003e2000c101912 */
[----:B------:R-:W-:Y:S01]  /*109b0*/  VIADD R75, R79, UR14 ;  /* 0x0000000e4f4b7c36 */ /* 0x000fe20008000000 */
[----:B------:R-:W-:Y:S01]  /*109c0*/  ISETP.LT.AND P6, PT, R198, UR22, !P0 ;  /* 0x00000016c6007c0c */ /* 0x000fe2000c7c1270 */
[----:B---3--:R-:W-:Y:S01]  /*109d0*/  VIADD R6, R0, 0x49 ;  /* 0x0000004900067836 */ /* 0x008fe20000000000 */
[----:B------:R-:W-:Y:S01]  /*109e0*/  ISETP.GE.AND P2, PT, R72, UR52, PT ;  /* 0x0000003448007c0c */ /* 0x000fe2000bf46270 */
[----:B------:R-:W-:Y:S01]  /*109f0*/  IMAD.WIDE R70, R75, 0x4, R2 ;  /* 0x000000044b467825 */ /* 0x000fe200078e0202 */
[----:B------:R-:W-:Y:S01]  /*10a00*/  ISETP.LT.AND P0, PT, R199, UR53, !P0 ;  /* 0x00000035c7007c0c */ /* 0x000fe2000c701270 */
[----:B------:R-:W3:Y:S02]  /*10a10*/  LDCU UR39, c[0x0][0x398] ;  /* 0x00007300ff2777ac */ /* 0x000ee40008000800 */
[C---:B------:R-:W-:Y:S01]  /*10a20*/  IMAD.WIDE R72, R75.reuse, 0x4, R196 ;  /* 0x000000044b487825 */ /* 0x040fe200078e02c4 */
[----:B------:R-:W3:Y:S03]  /*10a30*/  LDCU UR49, c[0x0][0x39c] ;  /* 0x00007380ff3177ac */ /* 0x000ee60008000800 */
[----:B------:R-:W-:Y:S01]  /*10a40*/  VIADD R75, R75, UR14 ;  /* 0x0000000e4b4b7c36 */ /* 0x000fe20008000000 */
[----:B------:R-:W-:Y:S01]  /*10a50*/  @P5 STG.E desc[UR18][R70.64], R136 ;  /* 0x0000008846005986 */ /* 0x000fe2000c101912 */
[----:B------:R-:W3:Y:S02]  /*10a60*/  LDCU UR6, c[0x0][0x398] ;  /* 0x00007300ff0677ac */ /* 0x000ee40008000800 */
[C---:B--2---:R-:W-:Y:S01]  /*10a70*/  IMAD.WIDE R4, R75.reuse, 0x4, R2 ;  /* 0x000000044b047825 */ /* 0x044fe200078e0202 */
[----:B------:R-:W-:Y:S01]  /*10a80*/  ISETP.LT.AND P5, PT, R198, UR59, !P4 ;  /* 0x0000003bc6007c0c */ /* 0x000fe2000e7a1270 */
[----:B------:R2:W-:Y:S01]  /*10a90*/  @P3 STG.E desc[UR18][R72.64], R8 ;  /* 0x0000000848003986 */ /* 0x0005e2000c101912 */
[----:B------:R-:W3:Y:S01]  /*10aa0*/  LDCU UR35, c[0x0][0x398] ;  /* 0x00007300ff2377ac */ /* 0x000ee20008000800 */
[----:B------:R-:W-:-:S02]  /*10ab0*/  VIADD R77, R75, UR14 ;  /* 0x0000000e4b4d7c36 */ /* 0x000fc40008000000 */
[----:B------:R2:W-:Y:S01]  /*10ac0*/  @P6 STG.E desc[UR18][R4.64], R137 ;  /* 0x0000008904006986 */ /* 0x0005e2000c101912 */
[----:B------:R-:W-:Y:S01]  /*10ad0*/  ISETP.LT.AND P6, PT, R199, UR47, !P4 ;  /* 0x0000002fc7007c0c */ /* 0x000fe2000e7c1270 */
[----:B------:R-:W3:Y:S01]  /*10ae0*/  LDCU UR43, c[0x0][0x398] ;  /* 0x00007300ff2b77ac */ /* 0x000ee20008000800 */
[----:B------:R-:W-:Y:S01]  /*10af0*/  ISETP.GE.AND P3, PT, R6, UR41, PT ;  /* 0x0000002906007c0c */ /* 0x000fe2000bf66270 */
[----:B-1----:R-:W-:Y:S01]  /*10b00*/  IMAD.WIDE R6, R75, 0x4, R196 ;  /* 0x000000044b067825 */ /* 0x002fe200078e02c4 */
[----:B------:R-:W1:Y:S03]  /*10b10*/  LDCU UR38, c[0x0][0x39c] ;  /* 0x00007380ff2677ac */ /* 0x000e660008000800 */
[----:B------:R-:W-:Y:S01]  /*10b20*/  IMAD.WIDE R68, R77, 0x4, R2 ;  /* 0x000000044d447825 */ /* 0x000fe200078e0202 */
[----:B------:R1:W-:Y:S01]  /*10b30*/  @P0 STG.E desc[UR18][R6.64], R9 ;  /* 0x0000000906000986 */ /* 0x0003e2000c101912 */
[----:B------:R-:W1:Y:S02]  /*10b40*/  LDCU UR12, c[0x0][0x398] ;  /* 0x00007300ff0c77ac */ /* 0x000e640008000800 */
[----:B--2---:R-:W-:-:S02]  /*10b50*/  VIADD R8, R0, 0x4a ;  /* 0x0000004a00087836 */ /* 0x004fc40000000000 */
[----:B------:R-:W-:Y:S01]  /*10b60*/  IMAD.WIDE R4, R77, 0x4, R196 ;  /* 0x000000044d047825 */ /* 0x000fe200078e02c4 */
[----:B------:R2:W-:Y:S01]  /*10b70*/  @P5 STG.E desc[UR18][R68.64], R138 ;  /* 0x0000008a44005986 */ /* 0x0005e2000c101912 */
[----:B------:R-:W-:Y:S01]  /*10b80*/  ISETP.LT.AND P5, PT, R198, UR20, !P1 ;  /* 0x00000014c6007c0c */ /* 0x000fe2000cfa1270 */
[----:B------:R-:W2:Y:S01]  /*10b90*/  LDCU UR61, c[0x0][0x39c] ;  /* 0x00007380ff3d77ac */ /* 0x000ea20008000800 */
[----:B------:R-:W-:Y:S01]  /*10ba0*/  ISETP.LT.AND P1, PT, R199, UR32, !P1 ;  /* 0x00000020c7007c0c */ /* 0x000fe2000cf21270 */
[----:B------:R2:W-:Y:S01]  /*10bb0*/  @P6 STG.E desc[UR18][R4.64], R10 ;  /* 0x0000000a04006986 */ /* 0x0005e2000c101912 */
[----:B-----5:R-:W-:Y:S01]  /*10bc0*/  ISETP.GE.AND P4, PT, R8, UR23, PT ;  /* 0x0000001708007c0c */ /* 0x020fe2000bf86270 */
[----:B------:R-:W-:Y:S01]  /*10bd0*/  VIADD R8, R0, 0x4b ;  /* 0x0000004b00087836 */ /* 0x000fe20000000000 */
[----:B------:R-:W-:Y:S01]  /*10be0*/  ISETP.LT.AND P6, PT, R198, UR10, !P2 ;  /* 0x0000000ac6007c0c */ /* 0x000fe2000d7c1270 */
[----:B------:R-:W-:Y:S01]  /*10bf0*/  VIADD R77, R77, UR14 ;  /* 0x0000000e4d4d7c36 */ /* 0x000fe20008000000 */
[----:B------:R-:W5:Y:S02]  /*10c00*/  LDCU UR30, c[0x0][0x398] ;  /* 0x00007300ff1e77ac */ /* 0x000f640008000800 */
[----:B------:R-:W-:Y:S01]  /*10c10*/  ISETP.GE.AND P0, PT, R8, UR58, PT ;  /* 0x0000003a08007c0c */ /* 0x000fe2000bf06270 */
[C---:B------:R-:W-:Y:S01]  /*10c20*/  VIADD R71, R77.reuse, UR14 ;  /* 0x0000000e4d477c36 */ /* 0x040fe20008000000 */
[----:B------:R-:W5:Y:S01]  /*10c30*/  LDCU UR33, c[0x0][0x398] ;  /* 0x00007300ff2177ac */ /* 0x000f620008000800 */
[C---:B-1----:R-:W-:Y:S01]  /*10c40*/  IMAD.WIDE R6, R77.reuse, 0x4, R2 ;  /* 0x000000044d067825 */ /* 0x042fe200078e0202 */
[----:B------:R-:W1:Y:S03]  /*10c50*/  LDCU UR45, c[0x0][0x398] ;  /* 0x00007300ff2d77ac */ /* 0x000e660008000800 */
[----:B------:R-:W-:Y:S01]  /*10c60*/  IMAD.WIDE R8, R77, 0x4, R196 ;  /* 0x000000044d087825 */ /* 0x000fe200078e02c4 */
[----:B------:R1:W-:Y:S01]  /*10c70*/  @P5 STG.E desc[UR18][R6.64], R139 ;  /* 0x0000008b06005986 */ /* 0x0003e2000c101912 */
[----:B------:R-:W5:Y:S02]  /*10c80*/  LDCU UR55, c[0x0][0x39c] ;  /* 0x00007380ff3777ac */ /* 0x000f640008000800 */
[----:B--2---:R-:W-:-:S02]  /*10c90*/  VIADD R68, R0, 0x4c ;  /* 0x0000004c00447836 */ /* 0x004fc40000000000 */
[----:B------:R-:W-:Y:S01]  /*10ca0*/  IMAD.WIDE R4, R71, 0x4, R2 ;  /* 0x0000000447047825 */ /* 0x000fe200078e0202 */
[----:B----4-:R-:W-:Y:S01]  /*10cb0*/  ISETP.LT.AND P2, PT, R199, UR57, !P2 ;  /* 0x00000039c7007c0c */ /* 0x010fe2000d741270 */
[----:B------:R2:W-:Y:S01]  /*10cc0*/  @P1 STG.E desc[UR18][R8.64], R11 ;  /* 0x0000000b08001986 */ /* 0x0005e2000c101912 */
[----:B---3--:R-:W-:Y:S01]  /*10cd0*/  ISETP.GE.AND P5, PT, R68, UR49, PT ;  /* 0x0000003144007c0c */ /* 0x008fe2000bfa6270 */
[----:B------:R-:W-:Y:S01]  /*10ce0*/  IMAD.WIDE R68, R71, 0x4, R196 ;  /* 0x0000000447447825 */ /* 0x000fe200078e02c4 */
[C---:B------:R-:W-:Y:S01]  /*10cf0*/  ISETP.LT.AND P1, PT, R198.reuse, UR39, !P3 ;  /* 0x00000027c6007c0c */ /* 0x040fe2000df21270 */
[----:B------:R3:W-:Y:S01]  /*10d00*/  @P6 STG.E desc[UR18][R4.64], R140 ;  /* 0x0000008c04006986 */ /* 0x0007e2000c101912 */
[----:B------:R-:W-:Y:S01]  /*10d10*/  ISETP.LT.AND P3, PT, R199, UR6, !P3 ;  /* 0x00000006c7007c0c */ /* 0x000fe2000df61270 */
[----:B------:R-:W-:Y:S01]  /*10d20*/  VIADD R71, R71, UR14 ;  /* 0x0000000e47477c36 */ /* 0x000fe20008000000 */
[----:B------:R-:W-:Y:S01]  /*10d30*/  ISETP.LT.AND P6, PT, R198, UR35, !P4 ;  /* 0x00000023c6007c0c */ /* 0x000fe2000e7c1270 */
[----:B------:R-:W-:Y:S01]  /*10d40*/  VIADD R10, R0, 0x4d ;  /* 0x0000004d000a7836 */ /* 0x000fe20000000000 */
[----:B------:R-:W-:Y:S01]  /*10d50*/  ISETP.LT.AND P4, PT, R199, UR43, !P4 ;  /* 0x0000002bc7007c0c */ /* 0x000fe2000e781270 */
[C---:B-1----:R-:W-:Y:S01]  /*10d60*/  IMAD.WIDE R6, R71.reuse, 0x4, R2 ;  /* 0x0000000447067825 */ /* 0x042fe200078e0202 */
[----:B------:R-:W1:Y:S03]  /*10d70*/  LDCU UR62, c[0x0][0x39c] ;  /* 0x00007380ff3e77ac */ /* 0x000e660008000800 */
[C---:B--2---:R-:W-:Y:S01]  /*10d80*/  VIADD R11, R71.reuse, UR14 ;  /* 0x0000000e470b7c36 */ /* 0x044fe20008000000 */
[----:B------:R-:W-:Y:S01]  /*10d90*/  @P2 STG.E desc[UR18][R68.64], R12 ;  /* 0x0000000c44002986 */ /* 0x000fe2000c101912 */
[----:B---3--:R-:W-:Y:S01]  /*10da0*/  IMAD.WIDE R4, R71, 0x4, R196 ;  /* 0x0000000447047825 */ /* 0x008fe200078e02c4 */
[----:B------:R-:W-:Y:S01]  /*10db0*/  ISETP.GE.AND P2, PT, R10, UR38, PT ;  /* 0x000000260a007c0c */ /* 0x000fe2000bf46270 */
[----:B------:R-:W2:Y:S02]  /*10dc0*/  LDCU UR46, c[0x0][0x398] ;  /* 0x00007300ff2e77ac */ /* 0x000ea40008000800 */
[C---:B------:R-:W-:Y:S01]  /*10dd0*/  IMAD.WIDE R8, R11.reuse, 0x4, R2 ;  /* 0x000000040b087825 */ /* 0x040fe200078e0202 */
[----:B------:R3:W-:Y:S01]  /*10de0*/  @P1 STG.E desc[UR18][R6.64], R141 ;  /* 0x0000008d06001986 */ /* 0x0007e2000c101912 */
[----:B------:R-:W4:Y:S02]  /*10df0*/  LDCU UR54, c[0x0][0x398] ;  /* 0x00007300ff3677ac */ /* 0x000f240008000800 */
[----:B------:R-:W-:Y:S01]  /*10e00*/  VIADD R10, R0, 0x4e ;  /* 0x0000004e000a7836 */ /* 0x000fe20000000000 */
[----:B------:R1:W-:Y:S01]  /*10e10*/  @P3 STG.E desc[UR18][R4.64], R13 ;  /* 0x0000000d04003986 */ /* 0x0003e2000c101912 */
[----:B------:R-:W2:Y:S03]  /*10e20*/  LDCU UR40, c[0x0][0x398] ;  /* 0x00007300ff2877ac */ /* 0x000ea60008000800 */
[----:B------:R1:W-:Y:S01]  /*10e30*/  @P6 STG.E desc[UR18][R8.64], R142 ;  /* 0x0000008e08006986 */ /* 0x0003e2000c101912 */
[----:B------:R-:W-:Y:S01]  /*10e40*/  ISETP.LT.AND P6, PT, R198, UR12, !P0 ;  /* 0x0000000cc6007c0c */ /* 0x000fe2000c7c1270 */
[----:B------:R-:W2:Y:S01]  /*10e50*/  LDCU UR16, c[0x0][0x398] ;  /* 0x00007300ff1077ac */ /* 0x000ea20008000800 */
[C---:B---3--:R-:W-:Y:S01]  /*10e60*/  IMAD.WIDE R6, R11.reuse, 0x4, R196 ;  /* 0x000000040b067825 */ /* 0x048fe200078e02c4 */
[----:B------:R-:W-:Y:S01]  /*10e70*/  ISETP.GE.AND P1, PT, R10, UR61, PT ;  /* 0x0000003d0a007c0c */ /* 0x000fe2000bf26270 */
[----:B------:R-:W3:Y:S01]  /*10e80*/  LDCU UR44, c[0x0][0x398] ;  /* 0x00007300ff2c77ac */ /* 0x000ee20008000800 */
[----:B------:R-:W-:Y:S01]  /*10e90*/  IADD3 R10, PT, PT, R0, 0x4f, RZ ;  /* 0x0000004f000a7810 */ /* 0x000fe20007ffe0ff */
[----:B------:R-:W-:Y:S01]  /*10ea0*/  VIADD R11, R11, UR14 ;  /* 0x0000000e0b0b7c36 */ /* 0x000fe20008000000 */
[----:B-----5:R-:W-:Y:S01]  /*10eb0*/  ISETP.LT.AND P0, PT, R199, UR30, !P0 ;  /* 0x0000001ec7007c0c */ /* 0x020fe2000c701270 */
[----:B------:R5:W-:Y:S01]  /*10ec0*/  @P4 STG.E desc[UR18][R6.64], R14 ;  /* 0x0000000e06004986 */ /* 0x000be2000c101912 */
[----:B------:R-:W-:Y:S01]  /*10ed0*/  ISETP.LT.AND P4, PT, R198, UR33, !P5 ;  /* 0x00000021c6007c0c */ /* 0x000fe2000ef81270 */
[----:B-1----:R-:W-:Y:S01]  /*10ee0*/  IMAD.WIDE R4, R11, 0x4, R2 ;  /* 0x000000040b047825 */ /* 0x002fe200078e0202 */
[----:B------:R-:W-:Y:S01]  /*10ef0*/  ISETP.LT.AND P5, PT, R199, UR45, !P5 ;  /* 0x0000002dc7007c0c */ /* 0x000fe2000efa1270 */
[----:B------:R-:W1:Y:S01]  /*10f00*/  LDCU UR56, c[0x0][0x398] ;  /* 0x00007300ff3877ac */ /* 0x000e620008000800 */
[----:B------:R-:W-:Y:S01]  /*10f10*/  ISETP.GE.AND P3, PT, R10, UR55, PT ;  /* 0x000000370a007c0c */ /* 0x000fe2000bf66270 */
[----:B------:R-:W-:-:S02]  /*10f20*/  VIADD R10, R0, 0x50 ;  /* 0x00000050000a7836 */ /* 0x000fc40000000000 */
[C---:B------:R-:W-:Y:S01]  /*10f30*/  VIADD R13, R11.reuse, UR14 ;  /* 0x0000000e0b0d7c36 */ /* 0x040fe20008000000 */
[----:B------:R-:W-:Y:S01]  /*10f40*/  @P6 STG.E desc[UR18][R4.64], R143 ;  /* 0x0000008f04006986 */ /* 0x000fe2000c101912 */
[----:B------:R-:W-:Y:S01]  /*10f50*/  IMAD.WIDE R8, R11, 0x4, R196 ;  /* 0x000000040b087825 */ /* 0x000fe200078e02c4 */
[----:B------:R-:W-:Y:S01]  /*10f60*/  ISETP.GE.AND P6, PT, R10, UR62, PT ;  /* 0x0000003e0a007c0c */ /* 0x000fe2000bfc6270 */
[----:B------:R-:W1:Y:S02]  /*10f70*/  LDCU UR48, c[0x0][0x39c] ;  /* 0x00007380ff3077ac */ /* 0x000e640008000800 */
[C---:B-----5:R-:W-:Y:S01]  /*10f80*/  IMAD.WIDE R6, R13.reuse, 0x4, R2 ;  /* 0x000000040d067825 */ /* 0x060fe200078e0202 */
[----:B------:R5:W-:Y:S01]  /*10f90*/  @P0 STG.E desc[UR18][R8.64], R15 ;  /* 0x0000000f08000986 */ /* 0x000be2000c101912 */
[----:B------:R-:W1:Y:S02]  /*10fa0*/  LDCU UR8, c[0x0][0x398] ;  /* 0x00007300ff0877ac */ /* 0x000e640008000800 */
[----:B------:R-:W-:Y:S01]  /*10fb0*/  IMAD.WIDE R10, R13, 0x4, R196 ;  /* 0x000000040d0a7825 */ /* 0x000fe200078e02c4 */
[C---:B--2---:R-:W-:Y:S01]  /*10fc0*/  ISETP.LT.AND P0, PT, R198.reuse, UR46, !P2 ;  /* 0x0000002ec6007c0c */ /* 0x044fe2000d701270 */
[----:B------:R2:W-:Y:S01]  /*10fd0*/  @P4 STG.E desc[UR18][R6.64], R144 ;  /* 0x0000009006004986 */ /* 0x0005e2000c101912 */
[----:B----4-:R-:W-:Y:S01]  /*10fe0*/  ISETP.LT.AND P2, PT, R199, UR54, !P2 ;  /* 0x00000036c7007c0c */ /* 0x010fe2000d741270 */
[----:B------:R-:W-:Y:S01]  /*10ff0*/  VIADD R13, R13, UR14 ;  /* 0x0000000e0d0d7c36 */ /* 0x000fe20008000000 */
[----:B------:R-:W4:Y:S01]  /*11000*/  LDCU UR37, c[0x0][0x398] ;  /* 0x00007300ff2577ac */ /* 0x000f220008000800 */
[----:B------:R1:W-:Y:S01]  /*11010*/  @P5 STG.E desc[UR18][R10.64], R16 ;  /* 0x000000100a005986 */ /* 0x0003e2000c101912 */
[----:B------:R-:W-:Y:S01]  /*11020*/  ISETP.LT.AND P5, PT, R198, UR40, !P1 ;  /* 0x00000028c6007c0c */ /* 0x000fe2000cfa1270 */
[C---:B-----5:R-:W-:Y:S01]  /*11030*/  VIADD R15, R13.reuse, UR14 ;  /* 0x0000000e0d0f7c36 */ /* 0x060fe20008000000 */
[----:B------:R-:W5:Y:S01]  /*11040*/  LDCU UR28, c[0x0][0x39c] ;  /* 0x00007380ff1c77ac */ /* 0x000f620008000800 */
[----:B------:R-:W-:Y:S01]  /*11050*/  IMAD.WIDE R4, R13, 0x4, R2 ;  /* 0x000000040d047825 */ /* 0x000fe200078e0202 */
[----:B------:R-:W-:Y:S01]  /*11060*/  ISETP.LT.AND P1, PT, R199, UR16, !P1 ;  /* 0x00000010c7007c0c */ /* 0x000fe2000cf21270 */
[----:B------:R-:W4:Y:S02]  /*11070*/  LDCU UR26, c[0x0][0x39c] ;  /* 0x00007380ff1a77ac */ /* 0x000f240008000800 */
[----:B--2---:R-:W-:Y:S01]  /*11080*/  IMAD.WIDE R6, R13, 0x4, R196 ;  /* 0x000000040d067825 */ /* 0x004fe200078e02c4 */
[----:B------:R2:W-:Y:S01]  /*11090*/  @P0 STG.E desc[UR18][R4.64], R145 ;  /* 0x0000009104000986 */ /* 0x0005e2000c101912 */
[----:B------:R-:W4:Y:S02]  /*110a0*/  LDCU UR4, c[0x0][0x398] ;  /* 0x00007300ff0477ac */ /* 0x000f240008000800 */
[----:B------:R-:W-:Y:S01]  /*110b0*/  IMAD.WIDE R8, R15, 0x4, R2 ;  /* 0x000000040f087825 */ /* 0x000fe200078e0202 */
[----:B------:R4:W-:Y:S01]  /*110c0*/  @P2 STG.E desc[UR18][R6.64], R17 ;  /* 0x0000001106002986 */ /* 0x0009e2000c101912 */
[----:B------:R-:W5:Y:S02]  /*110d0*/  LDCU UR50, c[0x0][0x39c] ;  /* 0x00007380ff3277ac */ /* 0x000f640008000800 */
[----:B-1----:R-:W-:Y:S01]  /*110e0*/  VIADD R10, R0, 0x52 ;  /* 0x00000052000a7836 */ /* 0x002fe20000000000 */
[----:B------:R1:W-:Y:S01]  /*110f0*/  @P5 STG.E desc[UR18][R8.64], R146 ;  /* 0x0000009208005986 */ /* 0x0003e2000c101912 */
[----:B---3--:R-:W-:Y:S01]  /*11100*/  ISETP.LT.AND P5, PT, R198, UR44, !P3 ;  /* 0x0000002cc6007c0c */ /* 0x008fe2000dfa1270 */
[----:B------:R-:W3:Y:S01]  /*11110*/  LDCU UR36, c[0x0][0x398] ;  /* 0x00007300ff2477ac */ /* 0x000ee20008000800 */
[----:B------:R-:W-:Y:S01]  /*11120*/  ISETP.LT.AND P3, PT, R199, UR56, !P3 ;  /* 0x00000038c7007c0c */ /* 0x000fe2000df61270 */
[C---:B--2---:R-:W-:Y:S01]  /*11130*/  IMAD.WIDE R4, R15.reuse, 0x4, R196 ;  /* 0x000000040f047825 */ /* 0x044fe200078e02c4 */
[----:B------:R-:W-:Y:S01]  /*11140*/  ISETP.GE.AND P0, PT, R10, UR48, PT ;  /* 0x000000300a007c0c */ /* 0x000fe2000bf06270 */
[----:B------:R-:W2:Y:S02]  /*11150*/  LDCU UR42, c[0x0][0x398] ;  /* 0x00007300ff2a77ac */ /* 0x000ea40008000800 */
[----:B------:R-:W-:-:S02]  /*11160*/  VIADD R15, R15, UR14 ;  /* 0x0000000e0f0f7c36 */ /* 0x000fc40008000000 */
[C---:B------:R-:W-:Y:S01]  /*11170*/  VIADD R10, R0.reuse, 0x53 ;  /* 0x00000053000a7836 */ /* 0x040fe20000000000 */
[----:B------:R2:W-:Y:S01]  /*11180*/  @P1 STG.E desc[UR18][R4.64], R18 ;  /* 0x0000001204001986 */ /* 0x0005e2000c101912 */
[----:B------:R-:W-:Y:S01]  /*11190*/  VIADD R12, R0, 0x51 ;  /* 0x00000051000c7836 */ /* 0x000fe20000000000 */
[----:B------:R-:W-:Y:S01]  /*111a0*/  ISETP.LT.AND P1, PT, R198, UR8, !P6 ;  /* 0x00000008c6007c0c */ /* 0x000fe2000f721270 */
[----:B----4-:R-:W-:Y:S01]  /*111b0*/  IMAD.WIDE R6, R15, 0x4, R2 ;  /* 0x000000040f067825 */ /* 0x010fe200078e0202 */
[----:B------:R-:W-:Y:S01]  /*111c0*/  ISETP.LT.AND P6, PT, R199, UR37, !P6 ;  /* 0x00000025c7007c0c */ /* 0x000fe2000f7c1270 */
[----:B------:R-:W4:Y:S01]  /*111d0*/  LDCU UR24, c[0x0][0x398] ;  /* 0x00007300ff1877ac */ /* 0x000f220008000800 */
[----:B-----5:R-:W-:Y:S01]  /*111e0*/  ISETP.GE.AND P2, PT, R10, UR28, PT ;  /* 0x0000001c0a007c0c */ /* 0x020fe2000bf46270 */
[----:B-1----:R-:W-:Y:S01]  /*111f0*/  IMAD.WIDE R8, R15, 0x4, R196 ;  /* 0x000000040f087825 */ /* 0x002fe200078e02c4 */
[----:B------:R-:W-:Y:S01]  /*11200*/  ISETP.GE.AND P4, PT, R12, UR26, PT ;  /* 0x0000001a0c007c0c */ /* 0x000fe2000bf86270 */
[----:B------:R1:W-:Y:S01]  /*11210*/  @P5 STG.E desc[UR18][R6.64], R147 ;  /* 0x0000009306005986 */ /* 0x0003e2000c101912 */
[----:B------:R-:W5:Y:S01]  /*11220*/  LDCU UR34, c[0x0][0x398] ;  /* 0x00007300ff2277ac */ /* 0x000f620008000800 */
[----:B------:R-:W-:-:S02]  /*11230*/  VIADD R10, R0, 0x54 ;  /* 0x00000054000a7836 */ /* 0x000fc40000000000 */
[----:B------:R-:W-:Y:S01]  /*11240*/  VIADD R13, R15, UR14 ;  /* 0x0000000e0f0d7c36 */ /* 0x000fe20008000000 */
[----:B------:R-:W-:Y:S01]  /*11250*/  @P3 STG.E desc[UR18][R8.64], R19 ;  /* 0x0000001308003986 */ /* 0x000fe2000c101912 */
[----:B------:R-:W-:Y:S01]  /*11260*/  ISETP.LT.AND P3, PT, R198, UR4, !P4 ;  /* 0x00000004c6007c0c */ /* 0x000fe2000e761270 */
[----:B------:R-:W4:Y:S01]  /*11270*/  LDCU UR32, c[0x0][0x39c] ;  /* 0x00007380ff2077ac */ /* 0x000f220008000800 */
[----:B------:R-:W-:Y:S01]  /*11280*/  ISETP.GE.AND P5, PT, R10, UR50, PT ;  /* 0x000000320a007c0c */ /* 0x000fe2000bfa6270 */
[C---:B--2---:R-:W-:Y:S01]  /*11290*/  IMAD.WIDE R4, R13.reuse, 0x4, R2 ;  /* 0x000000040d047825 */ /* 0x044fe200078e0202 */
[----:B------:R-:W2:Y:S03]  /*112a0*/  LDCU UR22, c[0x0][0x398] ;  /* 0x00007300ff1677ac */ /* 0x000ea60008000800 */
[C---:B------:R-:W-:Y:S01]  /*112b0*/  IMAD.WIDE R10, R13.reuse, 0x4, R196 ;  /* 0x000000040d0a7825 */ /* 0x040fe200078e02c4 */
[----:B------:R2:W-:Y:S01]  /*112c0*/  @P1 STG.E desc[UR18][R4.64], R148 ;  /* 0x0000009404001986 */ /* 0x0005e2000c101912 */
[----:B------:R-:W5:Y:S02]  /*112d0*/  LDCU UR51, c[0x0][0x398] ;  /* 0x00007300ff3377ac */ /* 0x000f640008000800 */
[----:B------:R-:W-:Y:S01]  /*112e0*/  VIADD R13, R13, UR14 ;  /* 0x0000000e0d0d7c36 */ /* 0x000fe20008000000 */
[----:B------:R5:W-:Y:S01]  /*112f0*/  @P6 STG.E desc[UR18][R10.64], R20 ;  /* 0x000000140a006986 */ /* 0x000be2000c101912 */
[----:B---3--:R-:W-:Y:S01]  /*11300*/  ISETP.LT.AND P4, PT, R199, UR36, !P4 ;  /* 0x00000024c7007c0c */ /* 0x008fe2000e781270 */
[----:B------:R-:W3:Y:S01]  /*11310*/  LDCU UR41, c[0x0][0x398] ;  /* 0x00007300ff2977ac */ /* 0x000ee20008000800 */
[C---:B-1----:R-:W-:Y:S01]  /*11320*/  IMAD.WIDE R6, R13.reuse, 0x4, R2 ;  /* 0x000000040d067825 */ /* 0x042fe200078e0202 */
[----:B------:R-:W-:Y:S01]  /*11330*/  ISETP.LT.AND P6, PT, R198, UR42, !P0 ;  /* 0x0000002ac6007c0c */ /* 0x000fe2000c7c1270 */
[----:B------:R-:W1:Y:S02]  /*11340*/  LDCU UR49, c[0x0][0x39c] ;  /* 0x00007380ff3177ac */ /* 0x000e640008000800 */
[----:B------:R-:W-:Y:S01]  /*11350*/  VIADD R15, R13, UR14 ;  /* 0x0000000e0d0f7c36 */ /* 0x000fe20008000000 */
[----:B------:R3:W-:Y:S01]  /*11360*/  @P3 STG.E desc[UR18][R6.64], R149 ;  /* 0x0000009506003986 */ /* 0x0007e2000c101912 */
[----:B----4-:R-:W-:Y:S01]  /*11370*/  ISETP.LT.AND P3, PT, R199, UR24, !P0 ;  /* 0x00000018c7007c0c */ /* 0x010fe2000c761270 */
[----:B--2---:R-:W-:Y:S01]  /*11380*/  IMAD.WIDE R4, R13, 0x4, R196 ;  /* 0x000000040d047825 */ /* 0x004fe200078e02c4 */
[----:B------:R-:W2:Y:S03]  /*11390*/  LDCU UR43, c[0x0][0x39c] ;  /* 0x00007380ff2b77ac */ /* 0x000ea60008000800 */
[C---:B------:R-:W-:Y:S01]  /*113a0*/  IMAD.WIDE R8, R15.reuse, 0x4, R2 ;  /* 0x000000040f087825 */ /* 0x040fe200078e0202 */
[----:B------:R-:W4:Y:S01]  /*113b0*/  LDCU UR47, c[0x0][0x39c] ;  /* 0x00007380ff2f77ac */ /* 0x000f220008000800 */
[----:B------:R1:W-:Y:S02]  /*113c0*/  @P4 STG.E desc[UR18][R4.64], R21 ;  /* 0x0000001504004986 */ /* 0x0003e4000c101912 */
[----:B-----5:R-:W-:Y:S01]  /*113d0*/  VIADD R10, R0, 0x56 ;  /* 0x00000056000a7836 */ /* 0x020fe20000000000 */
[----:B------:R-:W5:Y:S01]  /*113e0*/  LDCU UR23, c[0x0][0x398] ;  /* 0x00007300ff1777ac */ /* 0x000f620008000800 */
[----:B------:R1:W-:Y:S01]  /*113f0*/  @P6 STG.E desc[UR18][R8.64], R150 ;  /* 0x0000009608006986 */ /* 0x0003e2000c101912 */
[----:B------:R-:W-:Y:S01]  /*11400*/  ISETP.LT.AND P6, PT, R198, UR34, !P2 ;  /* 0x00000022c6007c0c */ /* 0x000fe2000d7c1270 */
[----:B---3--:R-:W-:Y:S01]  /*11410*/  IMAD.WIDE R6, R15, 0x4, R196 ;  /* 0x000000040f067825 */ /* 0x008fe200078e02c4 */
[----:B------:R-:W3:Y:S01]  /*11420*/  LDCU UR20, c[0x0][0x398] ;  /* 0x00007300ff1477ac */ /* 0x000ee20008000800 */
[----:B------:R-:W-:-:S02]  /*11430*/  ISETP.GE.AND P0, PT, R10, UR32, PT ;  /* 0x000000200a007c0c */ /* 0x000fc4000bf06270 */
[----:B------:R-:W-:Y:S01]  /*11440*/  IADD3 R10, PT, PT, R0, 0x57, RZ ;  /* 0x00000057000a7810 */ /* 0x000fe20007ffe0ff */
[----:B------:R-:W3:Y:S01]  /*11450*/  LDCU UR10, c[0x0][0x398] ;  /* 0x00007300ff0a77ac */ /* 0x000ee20008000800 */
[----:B------:R-:W-:Y:S01]  /*11460*/  VIADD R15, R15, UR14 ;  /* 0x0000000e0f0f7c36 */ /* 0x000fe20008000000 */
[----:B------:R-:W-:Y:S01]  /*11470*/  ISETP.LT.AND P2, PT, R199, UR22, !P2 ;  /* 0x00000016c7007c0c */ /* 0x000fe2000d741270 */
[----:B------:R2:W-:Y:S01]  /*11480*/  @P3 STG.E desc[UR18][R6.64], R22 ;  /* 0x0000001606003986 */ /* 0x0005e2000c101912 */
[----:B------:R-:W-:Y:S01]  /*11490*/  ISETP.LT.AND P3, PT, R198, UR51, !P5 ;  /* 0x00000033c6007c0c */ /* 0x000fe2000ef61270 */
[----:B-1----:R-:W-:Y:S01]  /*114a0*/  IMAD.WIDE R4, R15, 0x4, R2 ;  /* 0x000000040f047825 */ /* 0x002fe200078e0202 */
[----:B------:R-:W-:Y:S01]  /*114b0*/  ISETP.LT.AND P5, PT, R199, UR41, !P5 ;  /* 0x00000029c7007c0c */ /* 0x000fe2000efa1270 */
[----:B------:R-:W1:Y:S01]  /*114c0*/  LDCU UR39, c[0x0][0x398] ;  /* 0x00007300ff2777ac */ /* 0x000e620008000800 */
[----:B------:R-:W-:Y:S01]  /*114d0*/  ISETP.GE.AND P4, PT, R10, UR49, PT ;  /* 0x000000310a007c0c */ /* 0x000fe2000bf86270 */
[----:B------:R-:W-:-:S02]  /*114e0*/  VIADD R10, R0, 0x58 ;  /* 0x00000058000a7836 */ /* 0x000fc40000000000 */
[----:B------:R-:W-:Y:S01]  /*114f0*/  VIADD R12, R0, 0x55 ;  /* 0x00000055000c7836 */ /* 0x000fe20000000000 */
[----:B------:R-:W1:Y:S01]  /*11500*/  LDCU UR6, c[0x0][0x398] ;  /* 0x00007300ff0677ac */ /* 0x000e620008000800 */
[C---:B------:R-:W-:Y:S01]  /*11510*/  VIADD R13, R15.reuse, UR14 ;  /* 0x0000000e0f0d7c36 */ /* 0x040fe20008000000 */
[----:B------:R1:W-:Y:S01]  /*11520*/  @P6 STG.E desc[UR18][R4.64], R151 ;  /* 0x0000009704006986 */ /* 0x0003e2000c101912 */
[----:B------:R-:W-:Y:S01]  /*11530*/  IMAD.WIDE R8, R15, 0x4, R196 ;  /* 0x000000040f087825 */ /* 0x000fe200078e02c4 */
[----:B--2---:R-:W-:Y:S01]  /*11540*/  ISETP.GE.AND P6, PT, R10, UR43, PT ;  /* 0x0000002b0a007c0c */ /* 0x004fe2000bfc6270 */
[----:B------:R-:W2:Y:S01]  /*11550*/  LDCU UR45, c[0x0][0x39c] ;  /* 0x00007380ff2d77ac */ /* 0x000ea20008000800 */
[----:B----4-:R-:W-:Y:S01]  /*11560*/  ISETP.GE.AND P1, PT, R12, UR47, PT ;  /* 0x0000002f0c007c0c */ /* 0x010fe2000bf26270 */
[C---:B------:R-:W-:Y:S01]  /*11570*/  IMAD.WIDE R6, R13.reuse, 0x4, R2 ;  /* 0x000000040d067825 */ /* 0x040fe200078e0202 */
[----:B------:R-:W-:Y:S01]  /*11580*/  @P2 STG.E desc[UR18][R8.64], R23 ;  /* 0x0000001708002986 */ /* 0x000fe2000c101912 */
[----:B------:R-:W4:Y:S02]  /*11590*/  LDCU UR35, c[0x0][0x398] ;  /* 0x00007300ff2377ac */ /* 0x000f240008000800 */
[----:B------:R-:W-:Y:S01]  /*115a0*/  IMAD.WIDE R10, R13, 0x4, R196 ;  /* 0x000000040d0a7825 */ /* 0x000fe200078e02c4 */
[C---:B-----5:R-:W-:Y:S01]  /*115b0*/  ISETP.LT.AND P2, PT, R198.reuse, UR23, !P1 ;  /* 0x00000017c6007c0c */ /* 0x060fe2000cf41270 */
[----:B------:R5:W-:Y:S01]  /*115c0*/  @P3 STG.E desc[UR18][R6.64], R152 ;  /* 0x0000009806003986 */ /* 0x000be2000c101912 */
[----:B---3--:R-:W-:Y:S01]  /*115d0*/  ISETP.LT.AND P1, PT, R199, UR20, !P1 ;  /* 0x00000014c7007c0c */ /* 0x008fe2000cf21270 */
[----:B------:R-:W-:Y:S01]  /*115e0*/  VIADD R13, R13, UR14 ;  /* 0x0000000e0d0d7c36 */ /* 0x000fe20008000000 */
[----:B------:R-:W3:Y:S01]  /*115f0*/  LDCU UR38, c[0x0][0x398] ;  /* 0x00007300ff2677ac */ /* 0x000ee20008000800 */
[----:B------:R2:W-:Y:S01]  /*11600*/  @P5 STG.E desc[UR18][R10.64], R24 ;  /* 0x000000180a005986 */ /* 0x0005e2000c101912 */
[----:B------:R-:W-:Y:S01]  /*11610*/  ISETP.LT.AND P5, PT, R198, UR10, !P0 ;  /* 0x0000000ac6007c0c */ /* 0x000fe2000c7a1270 */
[C---:B------:R-:W-:Y:S01]  /*11620*/  VIADD R15, R13.reuse, UR14 ;  /* 0x0000000e0d0f7c36 */ /* 0x040fe20008000000 */
[----:B------:R-:W3:Y:S01]  /*11630*/  LDCU UR12, c[0x0][0x398] ;  /* 0x00007300ff0c77ac */ /* 0x000ee20008000800 */
[----:B-1----:R-:W-:Y:S01]  /*11640*/  IMAD.WIDE R4, R13, 0x4, R2 ;  /* 0x000000040d047825 */ /* 0x002fe200078e0202 */
[----:B------:R-:W-:Y:S01]  /*11650*/  ISETP.LT.AND P0, PT, R199, UR39, !P0 ;  /* 0x00000027c7007c0c */ /* 0x000fe2000c701270 */
[----:B------:R-:W1:Y:S02]  /*11660*/  LDCU UR46, c[0x0][0x39c] ;  /* 0x00007380ff2e77ac */ /* 0x000e640008000800 */
[----:B-----5:R-:W-:Y:S01]  /*11670*/  IMAD.WIDE R6, R13, 0x4, R196 ;  /* 0x000000040d067825 */ /* 0x020fe200078e02c4 */
[----:B------:R5:W-:Y:S01]  /*11680*/  @P2 STG.E desc[UR18][R4.64], R153 ;  /* 0x0000009904002986 */ /* 0x000be2000c101912 */
[----:B------:R-:W1:Y:S02]  /*11690*/  LDCU UR44, c[0x0][0x39c] ;  /* 0x00007380ff2c77ac */ /* 0x000e640008000800 */
[C---:B------:R-:W-:Y:S01]  /*116a0*/  IMAD.WIDE R8, R15.reuse, 0x4, R2 ;  /* 0x000000040f087825 */ /* 0x040fe200078e0202 */
[----:B------:R1:W-:Y:S01]  /*116b0*/  @P1 STG.E desc[UR18][R6.64], R25 ;  /* 0x0000001906001986 */ /* 0x0003e2000c101912 */
[----:B------:R-:W1:Y:S02]  /*116c0*/  LDCU UR52, c[0x0][0x39c] ;  /* 0x00007380ff3477ac */ /* 0x000e640008000800 */
[----:B--2---:R-:W-:Y:S01]  /*116d0*/  VIADD R10, R0, 0x5a ;  /* 0x0000005a000a7836 */ /* 0x004fe20000000000 */
[----:B------:R2:W-:Y:S01]  /*116e0*/  @P5 STG.E desc[UR18][R8.64], R154 ;  /* 0x0000009a08005986 */ /* 0x0005e2000c101912 */
[----:B------:R-:W-:Y:S01]  /*116f0*/  ISETP.LT.AND P5, PT, R198, UR6, !P4 ;  /* 0x00000006c6007c0c */ /* 0x000fe2000e7a1270 */
[----:B------:R-:W2:Y:S01]  /*11700*/  LDCU UR30, c[0x0][0x398] ;  /* 0x00007300ff1e77ac */ /* 0x000ea20008000800 */
[C---:B-----5:R-:W-:Y:S01]  /*11710*/  IMAD.WIDE R4, R15.reuse, 0x4, R196 ;  /* 0x000000040f047825 */ /* 0x060fe200078e02c4 */
[----:B------:R-:W-:Y:S01]  /*11720*/  ISETP.GE.AND P2, PT, R10, UR45, PT ;  /* 0x0000002d0a007c0c */ /* 0x000fe2000bf46270 */
[----:B------:R-:W5:Y:S02]  /*11730*/  LDCU UR33, c[0x0][0x398] ;  /* 0x00007300ff2177ac */ /* 0x000f640008000800 */
[----:B------:R-:W-:Y:S01]  /*11740*/  VIADD R10, R0, 0x5b ;  /* 0x0000005b000a7836 */ /* 0x000fe20000000000 */
[----:B------:R-:W5:Y:S01]  /*11750*/  LDCU UR40, c[0x0][0x398] ;  /* 0x00007300ff2877ac */ /* 0x000f620008000800 */
[----:B------:R-:W-:Y:S01]  /*11760*/  VIADD R15, R15, UR14 ;  /* 0x0000000e0f0f7c36 */ /* 0x000fe20008000000 */
[----:B----4-:R-:W-:Y:S01]  /*11770*/  ISETP.LT.AND P4, PT, R199, UR35, !P4 ;  /* 0x00000023c7007c0c */ /* 0x010fe2000e781270 */
[----:B------:R4:W-:Y:S01]  /*11780*/  @P0 STG.E desc[UR18][R4.64], R26 ;  /* 0x0000001a04000986 */ /* 0x0009e2000c101912 */
[----:B---3--:R-:W-:Y:S01]  /*11790*/  ISETP.LT.AND P0, PT, R198, UR38, !P6 ;  /* 0x00000026c6007c0c */ /* 0x008fe2000f701270 */
[----:B-1----:R-:W-:Y:S01]  /*117a0*/  IMAD.WIDE R6, R15, 0x4, R2 ;  /* 0x000000040f067825 */ /* 0x002fe200078e0202 */
[----:B------:R-:W-:Y:S01]  /*117b0*/  ISETP.LT.AND P6, PT, R199, UR12, !P6 ;  /* 0x0000000cc7007c0c */ /* 0x000fe2000f7c1270 */
[----:B------:R-:W1:Y:S01]  /*117c0*/  LDCU UR26, c[0x0][0x398] ;  /* 0x00007300ff1a77ac */ /* 0x000e620008000800 */
[----:B------:R-:W-:Y:S01]  /*117d0*/  ISETP.GE.AND P1, PT, R10, UR46, PT ;  /* 0x0000002e0a007c0c */ /* 0x000fe2000bf26270 */
[----:B------:R-:W-:-:S02]  /*117e0*/  VIADD R10, R0, 0x5c ;  /* 0x0000005c000a7836 */ /* 0x000fc40000000000 */
[----:B------:R-:W-:Y:S01]  /*117f0*/  VIADD R12, R0, 0x59 ;  /* 0x00000059000c7836 */ /* 0x000fe20000000000 */
[----:B------:R-:W3:Y:S01]  /*11800*/  LDCU UR16, c[0x0][0x398] ;  /* 0x00007300ff1077ac */ /* 0x000ee20008000800 */
[C---:B------:R-:W-:Y:S01]  /*11810*/  VIADD R13, R15.reuse, UR14 ;  /* 0x0000000e0f0d7c36 */ /* 0x040fe20008000000 */
[----:B------:R1:W-:Y:S01]  /*11820*/  @P5 STG.E desc[UR18][R6.64], R155 ;  /* 0x0000009b06005986 */ /* 0x0003e2000c101912 */
[----:B--2---:R-:W-:Y:S01]  /*11830*/  IMAD.WIDE R8, R15, 0x4, R196 ;  /* 0x000000040f087825 */ /* 0x004fe200078e02c4 */
[----:B------:R-:W-:Y:S01]  /*11840*/  ISETP.GE.AND P5, PT, R10, UR44, PT ;  /* 0x0000002c0a007c0c */ /* 0x000fe2000bfa6270 */
[----:B------:R-:W2:Y:S01]  /*11850*/  LDCU UR8, c[0x0][0x39c] ;  /* 0x00007380ff0877ac */ /* 0x000ea20008000800 */
[----:B------:R-:W-:Y:S01]  /*11860*/  ISETP.GE.AND P3, PT, R12, UR52, PT ;  /* 0x000000340c007c0c */ /* 0x000fe2000bf66270 */
[C---:B----4-:R-:W-:Y:S01]  /*11870*/  IMAD.WIDE R4, R13.reuse, 0x4, R2 ;  /* 0x000000040d047825 */ /* 0x050fe200078e0202 */
[----:B------:R-:W-:Y:S01]  /*11880*/  @P4 STG.E desc[UR18][R8.64], R27 ;  /* 0x0000001b08004986 */ /* 0x000fe2000c101912 */
[----:B------:R-:W4:Y:S02]  /*11890*/  LDCU UR28, c[0x0][0x398] ;  /* 0x00007300ff1c77ac */ /* 0x000f240008000800 */
[----:B------:R-:W-:Y:S01]  /*118a0*/  IMAD.WIDE R10, R13, 0x4, R196 ;  /* 0x000000040d0a7825 */ /* 0x000fe200078e02c4 */
[C---:B------:R-:W-:Y:S01]  /*118b0*/  ISETP.LT.AND P4, PT, R198.reuse, UR30, !P3 ;  /* 0x0000001ec6007c0c */ /* 0x040fe2000df81270 */
[----:B------:R2:W-:Y:S01]  /*118c0*/  @P0 STG.E desc[UR18][R4.64], R156 ;  /* 0x0000009c04000986 */ /* 0x0005e2000c101912 */
[----:B-----5:R-:W-:Y:S01]  /*118d0*/  ISETP.LT.AND P3, PT, R199, UR33, !P3 ;  /* 0x00000021c7007c0c */ /* 0x020fe2000df61270 */
[----:B------:R-:W-:Y:S01]  /*118e0*/  VIADD R13, R13, UR14 ;  /* 0x0000000e0d0d7c36 */ /* 0x000fe20008000000 */
[----:B------:R-:W5:Y:S01]  /*118f0*/  LDCU UR37, c[0x0][0x398] ;  /* 0x00007300ff2577ac */ /* 0x000f620008000800 */
[----:B------:R3:W-:Y:S01]  /*11900*/  @P6 STG.E desc[UR18][R10.64], R28 ;  /* 0x0000001c0a006986 */ /* 0x0007e2000c101912 */
[----:B------:R-:W-:Y:S01]  /*11910*/  ISETP.LT.AND P6, PT, R198, UR40, !P2 ;  /* 0x00000028c6007c0c */ /* 0x000fe2000d7c1270 */
[C---:B------:R-:W-:Y:S01]  /*11920*/  VIADD R15, R13.reuse, UR14 ;  /* 0x0000000e0d0f7c36 */ /* 0x040fe20008000000 */
[----:B------:R-:W4:Y:S01]  /*11930*/  LDCU UR48, c[0x0][0x398] ;  /* 0x00007300ff3077ac */ /* 0x000f220008000800 */
[----:B-1----:R-:W-:Y:S01]  /*11940*/  IMAD.WIDE R6, R13, 0x4, R2 ;  /* 0x000000040d067825 */ /* 0x002fe200078e0202 */
[----:B------:R-:W-:Y:S01]  /*11950*/  ISETP.LT.AND P2, PT, R199, UR26, !P2 ;  /* 0x0000001ac7007c0c */ /* 0x000fe2000d741270 */
[----:B------:R-:W1:Y:S02]  /*11960*/  LDCU UR22, c[0x0][0x39c] ;  /* 0x00007380ff1677ac */ /* 0x000e640008000800 */
[----:B--2---:R-:W-:Y:S01]  /*11970*/  IMAD.WIDE R4, R13, 0x4, R196 ;  /* 0x000000040d047825 */ /* 0x004fe200078e02c4 */
[----:B------:R2:W-:Y:S01]  /*11980*/  @P4 STG.E desc[UR18][R6.64], R157 ;  /* 0x0000009d06004986 */ /* 0x0005e2000c101912 */
[----:B------:R-:W1:Y:S02]  /*11990*/  LDCU UR23, c[0x0][0x39c] ;  /* 0x00007380ff1777ac */ /* 0x000e640008000800 */
[C---:B------:R-:W-:Y:S01]  /*119a0*/  IMAD.WIDE R8, R15.reuse, 0x4, R2 ;  /* 0x000000040f087825 */ /* 0x040fe200078e0202 */
[----:B------:R1:W-:Y:S01]  /*119b0*/  @P3 STG.E desc[UR18][R4.64], R29 ;  /* 0x0000001d04003986 */ /* 0x0003e2000c101912 */
[----:B------:R-:W1:Y:S02]  /*119c0*/  LDCU UR4, c[0x0][0x39c] ;  /* 0x00007380ff0477ac */ /* 0x000e640008000800 */
[----:B---3--:R-:W-:Y:S01]  /*119d0*/  VIADD R10, R0, 0x5e ;  /* 0x0000005e000a7836 */ /* 0x008fe20000000000 */
[----:B------:R3:W-:Y:S01]  /*119e0*/  @P6 STG.E desc[UR18][R8.64], R158 ;  /* 0x0000009e08006986 */ /* 0x0007e2000c101912 */
[----:B------:R-:W-:Y:S01]  /*119f0*/  ISETP.LT.AND P6, PT, R198, UR16, !P1 ;  /* 0x00000010c6007c0c */ /* 0x000fe2000cfc1270 */
[----:B------:R-:W3:Y:S01]  /*11a00*/  LDCU UR36, c[0x0][0x398] ;  /* 0x00007300ff2477ac */ /* 0x000ee20008000800 */
[C---:B--2---:R-:W-:Y:S01]  /*11a10*/  IMAD.WIDE R6, R15.reuse, 0x4, R196 ;  /* 0x000000040f067825 */ /* 0x044fe200078e02c4 */
[----:B------:R-:W-:Y:S01]  /*11a20*/  ISETP.GE.AND P4, PT, R10, UR8, PT ;  /* 0x000000080a007c0c */ /* 0x000fe2000bf86270 */
[----:B------:R-:W2:Y:S01]  /*11a30*/  LDCU UR42, c[0x0][0x398] ;  /* 0x00007300ff2a77ac */ /* 0x000ea20008000800 */
[----:B------:R-:W-:Y:S01]  /*11a40*/  IADD3 R10, PT, PT, R0, 0x5f, RZ ;  /* 0x0000005f000a7810 */ /* 0x000fe20007ffe0ff */
[----:B------:R-:W-:Y:S01]  /*11a50*/  VIADD R15, R15, UR14 ;  /* 0x0000000e0f0f7c36 */ /* 0x000fe20008000000 */
[----:B------:R-:W2:Y:S01]  /*11a60*/  LDCU UR24, c[0x0][0x398] ;  /* 0x00007300ff1877ac */ /* 0x000ea20008000800 */
[----:B----4-:R-:W-:Y:S01]  /*11a70*/  ISETP.LT.AND P1, PT, R199, UR28, !P1 ;  /* 0x0000001cc7007c0c */ /* 0x010fe2000cf21270 */
[----:B------:R4:W-:Y:S01]  /*11a80*/  @P2 STG.E desc[UR18][R6.64], R30 ;  /* 0x0000001e06002986 */ /* 0x0009e2000c101912 */
[----:B-----5:R-:W-:Y:S01]  /*11a90*/  ISETP.LT.AND P2, PT, R198, UR37, !P5 ;  /* 0x00000025c6007c0c */ /* 0x020fe2000ef41270 */
[----:B-1----:R-:W-:Y:S01]  /*11aa0*/  IMAD.WIDE R4, R15, 0x4, R2 ;  /* 0x000000040f047825 */ /* 0x002fe200078e0202 */
[----:B------:R-:W-:Y:S01]  /*11ab0*/  ISETP.LT.AND P5, PT, R199, UR48, !P5 ;  /* 0x00000030c7007c0c */ /* 0x000fe2000efa1270 */
[----:B------:R-:W1:Y:S01]  /*11ac0*/  LDCU UR32, c[0x0][0x398] ;  /* 0x00007300ff2077ac */ /* 0x000e620008000800 */
[----:B------:R-:W-:Y:S01]  /*11ad0*/  ISETP.GE.AND P3, PT, R10, UR22, PT ;  /* 0x000000160a007c0c */ /* 0x000fe2000bf66270 */
[----:B------:R-:W-:-:S02]  /*11ae0*/  VIADD R10, R0, 0x60 ;  /* 0x00000060000a7836 */ /* 0x000fc40000000000 */
[----:B------:R-:W-:Y:S01]  /*11af0*/  VIADD R12, R0, 0x5d ;  /* 0x0000005d000c7836 */ /* 0x000fe20000000000 */
[----:B------:R-:W5:Y:S01]  /*11b00*/  LDCU UR34, c[0x0][0x398] ;  /* 0x00007300ff2277ac */ /* 0x000f620008000800 */
[C---:B------:R-:W-:Y:S01]  /*11b10*/  VIADD R13, R15.reuse, UR14 ;  /* 0x0000000e0f0d7c36 */ /* 0x040fe20008000000 */
[----:B------:R1:W-:Y:S01]  /*11b20*/  @P6 STG.E desc[UR18][R4.64], R159 ;  /* 0x0000009f04006986 */ /* 0x0003e2000c101912 */
[----:B---3--:R-:W-:Y:S01]  /*11b30*/  IMAD.WIDE R8, R15, 0x4, R196 ;  /* 0x000000040f087825 */ /* 0x008fe200078e02c4 */
[----:B------:R-:W-:Y:S01]  /*11b40*/  ISETP.GE.AND P6, PT, R10, UR23, PT ;  /* 0x000000170a007c0c */ /* 0x000fe2000bfc6270 */
[----:B------:R-:W3:Y:S01]  /*11b50*/  LDCU UR6, c[0x0][0x39c] ;  /* 0x00007380ff0677ac */ /* 0x000ee20008000800 */
[----:B------:R-:W-:Y:S01]  /*11b60*/  ISETP.GE.AND P0, PT, R12, UR4, PT ;  /* 0x000000040c007c0c */ /* 0x000fe2000bf06270 */
[C---:B----4-:R-:W-:Y:S01]  /*11b70*/  IMAD.WIDE R6, R13.reuse, 0x4, R2 ;  /* 0x000000040d067825 */ /* 0x050fe200078e0202 */
[----:B------:R-:W-:Y:S01]  /*11b80*/  @P1 STG.E desc[UR18][R8.64], R31 ;  /* 0x0000001f08001986 */ /* 0x000fe2000c101912 */
[----:B------:R-:W4:Y:S02]  /*11b90*/  LDCU UR41, c[0x0][0x398] ;  /* 0x00007300ff2977ac */ /* 0x000f240008000800 */
[----:B------:R-:W-:Y:S01]  /*11ba0*/  IMAD.WIDE R10, R13, 0x4, R196 ;  /* 0x000000040d0a7825 */ /* 0x000fe200078e02c4 */
[C---:B------:R-:W-:Y:S01]  /*11bb0*/  ISETP.LT.AND P1, PT, R198.reuse, UR36, !P0 ;  /* 0x00000024c6007c0c */ /* 0x040fe2000c721270 */
[----:B------:R3:W-:Y:S01]  /*11bc0*/  @P2 STG.E desc[UR18][R6.64], R160 ;  /* 0x000000a006002986 */ /* 0x0007e2000c101912 */
[----:B--2---:R-:W-:Y:S01]  /*11bd0*/  ISETP.LT.AND P2, PT, R199, UR42, !P0 ;  /* 0x0000002ac7007c0c */ /* 0x004fe2000c741270 */
[----:B------:R-:W-:Y:S01]  /*11be0*/  VIADD R13, R13, UR14 ;  /* 0x0000000e0d0d7c36 */ /* 0x000fe20008000000 */
[----:B------:R-:W2:Y:S01]  /*11bf0*/  LDCU UR20, c[0x0][0x398] ;  /* 0x00007300ff1477ac */ /* 0x000ea20008000800 */
[----:B------:R4:W-:Y:S01]  /*11c00*/  @P5 STG.E desc[UR18][R10.64], R32 ;  /* 0x000000200a005986 */ /* 0x0009e2000c101912 */
[----:B------:R-:W-:Y:S01]  /*11c10*/  ISETP.LT.AND P5, PT, R198, UR24, !P4 ;  /* 0x00000018c6007c0c */ /* 0x000fe2000e7a1270 */
[C---:B------:R-:W-:Y:S01]  /*11c20*/  VIADD R15, R13.reuse, UR14 ;  /* 0x0000000e0d0f7c36 */ /* 0x040fe20008000000 */
[----:B------:R-:W2:Y:S01]  /*11c30*/  LDCU UR43, c[0x0][0x398] ;  /* 0x00007300ff2b77ac */ /* 0x000ea20008000800 */
[----:B-1----:R-:W-:Y:S01]  /*11c40*/  IMAD.WIDE R4, R13, 0x4, R2 ;  /* 0x000000040d047825 */ /* 0x002fe200078e0202 */
[----:B------:R-:W-:Y:S01]  /*11c50*/  ISETP.LT.AND P4, PT, R199, UR32, !P4 ;  /* 0x00000020c7007c0c */ /* 0x000fe2000e781270 */
[----:B------:R-:W1:Y:S02]  /*11c60*/  LDCU UR12, c[0x0][0x39c] ;  /* 0x00007380ff0c77ac */ /* 0x000e640008000800 */
[----:B---3--:R-:W-:Y:S01]  /*11c70*/  IMAD.WIDE R6, R13, 0x4, R196 ;  /* 0x000000040d067825 */ /* 0x008fe200078e02c4 */
[----:B------:R3:W-:Y:S01]  /*11c80*/  @P1 STG.E desc[UR18][R4.64], R161 ;  /* 0x000000a104001986 */ /* 0x0007e2000c101912 */
[----:B------:R-:W1:Y:S02]  /*11c90*/  LDCU UR4, c[0x0][0x39c] ;  /* 0x00007380ff0477ac */ /* 0x000e640008000800 */
[C---:B------:R-:W-:Y:S01]  /*11ca0*/  IMAD.WIDE R8, R15.reuse, 0x4, R2 ;  /* 0x000000040f087825 */ /* 0x040fe200078e0202 */
[----:B------:R1:W-:Y:S01]  /*11cb0*/  @P2 STG.E desc[UR18][R6.64], R33 ;  /* 0x0000002106002986 */ /* 0x0003e2000c101912 */
[----:B------:R-:W1:Y:S02]  /*11cc0*/  LDCU UR10, c[0x0][0x39c] ;  /* 0x00007380ff0a77ac */ /* 0x000e640008000800 */
[----:B----4-:R-:W-:Y:S01]  /*11cd0*/  VIADD R10, R0, 0x62 ;  /* 0x00000062000a7836 */ /* 0x010fe20000000000 */
[----:B------:R4:W-:Y:S01]  /*11ce0*/  @P5 STG.E desc[UR18][R8.64], R162 ;  /* 0x000000a208005986 */ /* 0x0009e2000c101912 */
[----:B-----5:R-:W-:Y:S01]  /*11cf0*/  ISETP.LT.AND P5, PT, R198, UR34, !P3 ;  /* 0x00000022c6007c0c */ /* 0x020fe2000dfa1270 */
[----:B------:R-:W5:Y:S01]  /*11d00*/  LDCU UR39, c[0x0][0x398] ;  /* 0x00007300ff2777ac */ /* 0x000f620008000800 */
[C---:B---3--:R-:W-:Y:S01]  /*11d10*/  IMAD.WIDE R4, R15.reuse, 0x4, R196 ;  /* 0x000000040f047825 */ /* 0x048fe200078e02c4 */
[----:B------:R-:W-:Y:S01]  /*11d20*/  ISETP.GE.AND P1, PT, R10, UR6, PT ;  /* 0x000000060a007c0c */ /* 0x000fe2000bf26270 */
[----:B------:R-:W3:Y:S02]  /*11d30*/  LDCU UR45, c[0x0][0x398] ;  /* 0x00007300ff2d77ac */ /* 0x000ee40008000800 */
[----:B------:R-:W-:Y:S01]  /*11d40*/  VIADD R10, R0, 0x63 ;  /* 0x00000063000a7836 */ /* 0x000fe20000000000 */
[----:B------:R-:W3:Y:S01]  /*11d50*/  LDCU UR35, c[0x0][0x398] ;  /* 0x00007300ff2377ac */ /* 0x000ee20008000800 */
[----:B------:R-:W-:Y:S01]  /*11d60*/  VIADD R15, R15, UR14 ;  /* 0x0000000e0f0f7c36 */ /* 0x000fe20008000000 */
[----:B------:R-:W-:Y:S01]  /*11d70*/  ISETP.LT.AND P3, PT, R199, UR41, !P3 ;  /* 0x00000029c7007c0c */ /* 0x000fe2000df61270 */
[----:B------:R3:W-:Y:S01]  /*11d80*/  @P4 STG.E desc[UR18][R4.64], R34 ;  /* 0x0000002204004986 */ /* 0x0007e2000c101912 */
[----:B--2---:R-:W-:Y:S01]  /*11d90*/  ISETP.LT.AND P4, PT, R198, UR20, !P6 ;  /* 0x00000014c6007c0c */ /* 0x004fe2000f781270 */
[----:B-1----:R-:W-:Y:S01]  /*11da0*/  IMAD.WIDE R6, R15, 0x4, R2 ;  /* 0x000000040f067825 */ /* 0x002fe200078e0202 */
[----:B------:R-:W-:Y:S01]  /*11db0*/  ISETP.LT.AND P6, PT, R199, UR43, !P6 ;  /* 0x0000002bc7007c0c */ /* 0x000fe2000f7c1270 */
[----:B------:R-:W1:Y:S01]  /*11dc0*/  LDCU UR30, c[0x0][0x398] ;  /* 0x00007300ff1e77ac */ /* 0x000e620008000800 */
[----:B------:R-:W-:Y:S01]  /*11dd0*/  ISETP.GE.AND P2, PT, R10, UR12, PT ;  /* 0x0000000c0a007c0c */ /* 0x000fe2000bf46270 */
[----:B------:R-:W-:-:S02]  /*11de0*/  VIADD R10, R0, 0x64 ;  /* 0x00000064000a7836 */ /* 0x000fc40000000000 */
[----:B------:R-:W-:Y:S01]  /*11df0*/  VIADD R12, R0, 0x61 ;  /* 0x00000061000c7836 */ /* 0x000fe20000000000 */
[----:B------:R-:W2:Y:S01]  /*11e00*/  LDCU UR33, c[0x0][0x398] ;  /* 0x00007300ff2177ac */ /* 0x000ea20008000800 */
[C---:B------:R-:W-:Y:S01]  /*11e10*/  VIADD R13, R15.reuse, UR14 ;  /* 0x0000000e0f0d7c36 */ /* 0x040fe20008000000 */
[----:B------:R1:W-:Y:S01]  /*11e20*/  @P5 STG.E desc[UR18][R6.64], R163 ;  /* 0x000000a306005986 */ /* 0x0003e2000c101912 */
[----:B----4-:R-:W-:Y:S01]  /*11e30*/  IMAD.WIDE R8, R15, 0x4, R196 ;  /* 0x000000040f087825 */ /* 0x010fe200078e02c4 */
[----:B------:R-:W-:Y:S01]  /*11e40*/  ISETP.GE.AND P5, PT, R10, UR4, PT ;  /* 0x000000040a007c0c */ /* 0x000fe2000bfa6270 */
[----:B------:R-:W4:Y:S01]  /*11e50*/  LDCU UR16, c[0x0][0x39c] ;  /* 0x00007380ff1077ac */ /* 0x000f220008000800 */
[----:B------:R-:W-:Y:S01]  /*11e60*/  ISETP.GE.AND P0, PT, R12, UR10, PT ;  /* 0x0000000a0c007c0c */ /* 0x000fe2000bf06270 */
[C---:B---3--:R-:W-:Y:S01]  /*11e70*/  IMAD.WIDE R4, R13.reuse, 0x4, R2 ;  /* 0x000000040d047825 */ /* 0x048fe200078e0202 */
[----:B------:R-:W-:Y:S01]  /*11e80*/  @P3 STG.E desc[UR18][R8.64], R35 ;  /* 0x0000002308003986 */ /* 0x000fe2000c101912 */
[----:B------:R-:W3:Y:S02]  /*11e90*/  LDCU UR38, c[0x0][0x398] ;  /* 0x00007300ff2677ac */ /* 0x000ee40008000800 */
[----:B------:R-:W-:Y:S01]  /*11ea0*/  IMAD.WIDE R10, R13, 0x4, R196 ;  /* 0x000000040d0a7825 */ /* 0x000fe200078e02c4 */
[C---:B-----5:R-:W-:Y:S01]  /*11eb0*/  ISETP.LT.AND P3, PT, R198.reuse, UR39, !P0 ;  /* 0x00000027c6007c0c */ /* 0x060fe2000c761270 */
[----:B------:R5:W-:Y:S01]  /*11ec0*/  @P4 STG.E desc[UR18][R4.64], R164 ;  /* 0x000000a404004986 */ /* 0x000be2000c101912 */
[----:B------:R-:W-:Y:S01]  /*11ed0*/  ISETP.LT.AND P0, PT, R199, UR45, !P0 ;  /* 0x0000002dc7007c0c */ /* 0x000fe2000c701270 */
[----:B------:R-:W-:Y:S01]  /*11ee0*/  VIADD R13, R13, UR14 ;  /* 0x0000000e0d0d7c36 */ /* 0x000fe20008000000 */
[----:B------:R-:W2:Y:S01]  /*11ef0*/  LDCU UR26, c[0x0][0x398] ;  /* 0x00007300ff1a77ac */ /* 0x000ea20008000800 */
[----:B------:R3:W-:Y:S01]  /*11f00*/  @P6 STG.E desc[UR18][R10.64], R36 ;  /* 0x000000240a006986 */ /* 0x0007e2000c101912 */
[----:B------:R-:W-:Y:S01]  /*11f10*/  ISETP.LT.AND P6, PT, R198, UR35, !P1 ;  /* 0x00000023c6007c0c */ /* 0x000fe2000cfc1270 */
[C---:B------:R-:W-:Y:S01]  /*11f20*/  VIADD R15, R13.reuse, UR14 ;  /* 0x0000000e0d0f7c36 */ /* 0x040fe20008000000 */
[----:B------:R-:W4:Y:S01]  /*11f30*/  LDCU UR22, c[0x0][0x398] ;  /* 0x00007300ff1677ac */ /* 0x000f220008000800 */
        /* <DEDUP_REMOVED lines=9> */
[----:B---3--:R-:W-:Y:S01]  /*11fd0*/  VIADD R10, R0, 0x66 ;  /* 0x00000066000a7836 */ /* 0x008fe20000000000 */
[----:B------:R3:W-:Y:S01]  /*11fe0*/  @P6 STG.E desc[UR18][R8.64], R166 ;  /* 0x000000a608006986 */ /* 0x0007e2000c101912 */
[----:B--2---:R-:W-:Y:S01]  /*11ff0*/  ISETP.LT.AND P6, PT, R198, UR33, !P2 ;  /* 0x00000021c6007c0c */ /* 0x004fe2000d7c1270 */
[----:B------:R-:W2:Y:S01]  /*12000*/  LDCU UR23, c[0x0][0x398] ;  /* 0x00007300ff1777ac */ /* 0x000ea20008000800 */
[C---:B-----5:R-:W-:Y:S01]  /*12010*/  IMAD.WIDE R6, R15.reuse, 0x4, R196 ;  /* 0x000000040f067825 */ /* 0x060fe200078e02c4 */
[----:B----4-:R-:W-:Y:S01]  /*12020*/  ISETP.GE.AND P3, PT, R10, UR16, PT ;  /* 0x000000100a007c0c */ /* 0x010fe2000bf66270 */
[----:B------:R-:W4:Y:S01]  /*12030*/  LDCU UR28, c[0x0][0x398] ;  /* 0x00007300ff1c77ac */ /* 0x000f220008000800 */
[----:B------:R-:W-:Y:S01]  /*12040*/  IADD3 R10, PT, PT, R0, 0x67, RZ ;  /* 0x00000067000a7810 */ /* 0x000fe20007ffe0ff */
[----:B------:R-:W-:Y:S01]  /*12050*/  VIADD R15, R15, UR14 ;  /* 0x0000000e0f0f7c36 */ /* 0x000fe20008000000 */
[----:B------:R-:W5:Y:S01]  /*12060*/  LDCU UR24, c[0x0][0x398] ;  /* 0x00007300ff1877ac */ /* 0x000f620008000800 */
        /* <DEDUP_REMOVED lines=12> */
[----:B---3--:R-:W-:Y:S01]  /*12130*/  IMAD.WIDE R8, R15, 0x4, R196 ;  /* 0x000000040f087825 */ /* 0x008fe200078e02c4 */
[----:B------:R-:W-:Y:S01]  /*12140*/  ISETP.GE.AND P6, PT, R10, UR10, PT ;  /* 0x0000000a0a007c0c */ /* 0x000fe2000bfc6270 */
[----:B------:R-:W3:Y:S01]  /*12150*/  LDCU UR12, c[0x0][0x398] ;  /* 0x00007300ff0c77ac */ /* 0x000ee20008000800 */
[----:B------:R-:W-:Y:S01]  /*12160*/  ISETP.GE.AND P4, PT, R12, UR8, PT ;  /* 0x000000080c007c0c */ /* 0x000fe2000bf86270 */
[C---:B--2---:R-:W-:Y:S01]  /*12170*/  IMAD.WIDE R6, R13.reuse, 0x4, R2 ;  /* 0x000000040d067825 */ /* 0x044fe200078e0202 */
[----:B------:R-:W-:Y:S01]  /*12180*/  @P2 STG.E desc[UR18][R8.64], R39 ;  /* 0x0000002708002986 */ /* 0x000fe2000c101912 */
[----:B------:R-:W2:Y:S02]  /*12190*/  LDCU UR8, c[0x0][0x39c] ;  /* 0x00007380ff0877ac */ /* 0x000ea40008000800 */
[----:B------:R-:W-:Y:S01]  /*121a0*/  IMAD.WIDE R10, R13, 0x4, R196 ;  /* 0x000000040d0a7825 */ /* 0x000fe200078e02c4 */
[C---:B------:R-:W-:Y:S01]  /*121b0*/  ISETP.LT.AND P2, PT, R198.reuse, UR23, !P4 ;  /* 0x00000017c6007c0c */ /* 0x040fe2000e741270 */
[----:B------:R3:W-:Y:S01]  /*121c0*/  @P1 STG.E desc[UR18][R6.64], R168 ;  /* 0x000000a806001986 */ /* 0x0007e2000c101912 */
[----:B----4-:R-:W-:Y:S01]  /*121d0*/  ISETP.LT.AND P4, PT, R199, UR28, !P4 ;  /* 0x0000001cc7007c0c */ /* 0x010fe2000e781270 */
[----:B------:R-:W-:Y:S01]  /*121e0*/  VIADD R13, R13, UR14 ;  /* 0x0000000e0d0d7c36 */ /* 0x000fe20008000000 */
[----:B------:R-:W4:Y:S01]  /*121f0*/  LDCU UR20, c[0x0][0x398] ;  /* 0x00007300ff1477ac */ /* 0x000f220008000800 */
[----:B------:R2:W-:Y:S01]  /*12200*/  @P5 STG.E desc[UR18][R10.64], R40 ;  /* 0x000000280a005986 */ /* 0x0005e2000c101912 */
[----:B-----5:R-:W-:Y:S01]  /*12210*/  ISETP.LT.AND P5, PT, R198, UR24, !P3 ;  /* 0x00000018c6007c0c */ /* 0x020fe2000dfa1270 */
[C---:B------:R-:W-:Y:S01]  /*12220*/  VIADD R15, R13.reuse, UR14 ;  /* 0x0000000e0d0f7c36 */ /* 0x040fe20008000000 */
[----:B------:R-:W5:Y:S01]  /*12230*/  LDCU UR34, c[0x0][0x398] ;  /* 0x00007300ff2277ac */ /* 0x000f620008000800 */
[----:B-1----:R-:W-:Y:S01]  /*12240*/  IMAD.WIDE R4, R13, 0x4, R2 ;  /* 0x000000040d047825 */ /* 0x002fe200078e0202 */
[----:B------:R-:W-:Y:S01]  /*12250*/  ISETP.LT.AND P3, PT, R199, UR36, !P3 ;  /* 0x00000024c7007c0c */ /* 0x000fe2000df61270 */
[----:B------:R-:W1:Y:S02]  /*12260*/  LDCU UR6, c[0x0][0x39c] ;  /* 0x00007380ff0677ac */ /* 0x000e640008000800 */
[----:B---3--:R-:W-:Y:S01]  /*12270*/  IMAD.WIDE R6, R13, 0x4, R196 ;  /* 0x000000040d067825 */ /* 0x008fe200078e02c4 */
[----:B------:R-:W3:Y:S03]  /*12280*/  LDCU UR4, c[0x0][0x39c] ;  /* 0x00007380ff0477ac */ /* 0x000ee60008000800 */
[C---:B------:R-:W-:Y:S01]  /*12290*/  IMAD.WIDE R8, R15.reuse, 0x4, R2 ;  /* 0x000000040f087825 */ /* 0x040fe200078e0202 */
[----:B------:R1:W-:Y:S01]  /*122a0*/  @P2 STG.E desc[UR18][R4.64], R169 ;  /* 0x000000a904002986 */ /* 0x0003e2000c101912 */
[----:B------:R-:W3:Y:S02]  /*122b0*/  LDCU UR10, c[0x0][0x39c] ;  /* 0x00007380ff0a77ac */ /* 0x000ee40008000800 */
[----:B--2---:R-:W-:Y:S01]  /*122c0*/  VIADD R10, R0, 0x6a ;  /* 0x0000006a000a7836 */ /* 0x004fe20000000000 */
[----:B------:R2:W-:Y:S01]  /*122d0*/  @P4 STG.E desc[UR18][R6.64], R41 ;  /* 0x0000002906004986 */ /* 0x0005e2000c101912 */
[----:B------:R-:W3:Y:S03]  /*122e0*/  LDCU UR35, c[0x0][0x398] ;  /* 0x00007300ff2377ac */ /* 0x000ee60008000800 */
[----:B------:R2:W-:Y:S01]  /*122f0*/  @P5 STG.E desc[UR18][R8.64], R170 ;  /* 0x000000aa08005986 */ /* 0x0005e2000c101912 */
[----:B------:R-:W-:Y:S01]  /*12300*/  ISETP.LT.AND P5, PT, R198, UR32, !P0 ;  /* 0x00000020c6007c0c */ /* 0x000fe2000c7a1270 */
[----:B------:R-:W3:Y:S01]  /*12310*/  LDCU UR37, c[0x0][0x398] ;  /* 0x00007300ff2577ac */ /* 0x000ee20008000800 */
[----:B-1----:R-:W-:Y:S01]  /*12320*/  IMAD.WIDE R4, R15, 0x4, R196 ;  /* 0x000000040f047825 */ /* 0x002fe200078e02c4 */
[----:B------:R-:W-:Y:S01]  /*12330*/  ISETP.GE.AND P2, PT, R10, UR8, PT ;  /* 0x000000080a007c0c */ /* 0x000fe2000bf46270 */
[----:B------:R-:W1:Y:S02]  /*12340*/  LDCU UR16, c[0x0][0x398] ;  /* 0x00007300ff1077ac */ /* 0x000e640008000800 */
[C---:B------:R-:W-:Y:S01]  /*12350*/  VIADD R10, R0.reuse, 0x6b ;  /* 0x0000006b000a7836 */ /* 0x040fe20000000000 */
[----:B------:R-:W-:Y:S01]  /*12360*/  ISETP.LT.AND P0, PT, R199, UR12, !P0 ;  /* 0x0000000cc7007c0c */ /* 0x000fe2000c701270 */
[----:B------:R-:W-:Y:S01]  /*12370*/  VIADD R15, R15, UR14 ;  /* 0x0000000e0f0f7c36 */ /* 0x000fe20008000000 */
[----:B------:R1:W-:Y:S01]  /*12380*/  @P3 STG.E desc[UR18][R4.64], R42 ;  /* 0x0000002a04003986 */ /* 0x0003e2000c101912 */
[----:B------:R-:W-:Y:S01]  /*12390*/  VIADD R12, R0, 0x69 ;  /* 0x00000069000c7836 */ /* 0x000fe20000000000 */
[----:B----4-:R-:W-:Y:S01]  /*123a0*/  ISETP.LT.AND P3, PT, R198, UR20, !P6 ;  /* 0x00000014c6007c0c */ /* 0x010fe2000f761270 */
[----:B--2---:R-:W-:Y:S01]  /*123b0*/  IMAD.WIDE R6, R15, 0x4, R2 ;  /* 0x000000040f067825 */ /* 0x004fe200078e0202 */
[----:B-----5:R-:W-:Y:S01]  /*123c0*/  ISETP.LT.AND P6, PT, R199, UR34, !P6 ;  /* 0x00000022c7007c0c */ /* 0x020fe2000f7c1270 */
[----:B------:R-:W2:Y:S01]  /*123d0*/  LDCU UR30, c[0x0][0x398] ;  /* 0x00007300ff1e77ac */ /* 0x000ea20008000800 */
[----:B------:R-:W-:Y:S01]  /*123e0*/  ISETP.GE.AND P4, PT, R10, UR6, PT ;  /* 0x000000060a007c0c */ /* 0x000fe2000bf86270 */
[----:B------:R-:W-:Y:S01]  /*123f0*/  VIADD R10, R0, 0x6c ;  /* 0x0000006c000a7836 */ /* 0x000fe20000000000 */
[----:B---3--:R-:W-:Y:S01]  /*12400*/  ISETP.GE.AND P1, PT, R12, UR4, PT ;  /* 0x000000040c007c0c */ /* 0x008fe2000bf26270 */
[C---:B------:R-:W-:Y:S01]  /*12410*/  VIADD R13, R15.reuse, UR14 ;  /* 0x0000000e0f0d7c36 */ /* 0x040fe20008000000 */
[----:B------:R-:W3:Y:S01]  /*12420*/  LDCU UR4, c[0x0][0x39c] ;  /* 0x00007380ff0477ac */ /* 0x000ee20008000800 */
[----:B------:R-:W-:Y:S01]  /*12430*/  IMAD.WIDE R8, R15, 0x4, R196 ;  /* 0x000000040f087825 */ /* 0x000fe200078e02c4 */
[----:B------:R4:W-:Y:S01]  /*12440*/  @P5 STG.E desc[UR18][R6.64], R171 ;  /* 0x000000ab06005986 */ /* 0x0009e2000c101912 */
[----:B------:R-:W-:Y:S01]  /*12450*/  ISETP.GE.AND P5, PT, R10, UR10, PT ;  /* 0x0000000a0a007c0c */ /* 0x000fe2000bfa6270 */
[----:B------:R-:W5:Y:S01]  /*12460*/  LDCU UR22, c[0x0][0x398] ;  /* 0x00007300ff1677ac */ /* 0x000f620008000800 */
[C---:B-1----:R-:W-:Y:S01]  /*12470*/  IMAD.WIDE R4, R13.reuse, 0x4, R2 ;  /* 0x000000040d047825 */ /* 0x042fe200078e0202 */
[----:B------:R-:W-:Y:S01]  /*12480*/  @P0 STG.E desc[UR18][R8.64], R43 ;  /* 0x0000002b08000986 */ /* 0x000fe2000c101912 */
[----:B------:R-:W1:Y:S02]  /*12490*/  LDCU UR6, c[0x0][0x39c] ;  /* 0x00007380ff0677ac */ /* 0x000e640008000800 */
[----:B------:R-:W-:Y:S01]  /*124a0*/  IMAD.WIDE R10, R13, 0x4, R196 ;  /* 0x000000040d0a7825 */ /* 0x000fe200078e02c4 */
[C---:B------:R-:W-:Y:S01]  /*124b0*/  ISETP.LT.AND P0, PT, R198.reuse, UR35, !P1 ;  /* 0x00000023c6007c0c */ /* 0x040fe2000cf01270 */
[----:B------:R1:W-:Y:S01]  /*124c0*/  @P3 STG.E desc[UR18][R4.64], R172 ;  /* 0x000000ac04003986 */ /* 0x0003e2000c101912 */
[----:B------:R-:W-:Y:S01]  /*124d0*/  ISETP.LT.AND P3, PT, R199, UR37, !P1 ;  /* 0x00000025c7007c0c */ /* 0x000fe2000cf61270 */
[----:B------:R-:W-:Y:S01]  /*124e0*/  VIADD R13, R13, UR14 ;  /* 0x0000000e0d0d7c36 */ /* 0x000fe20008000000 */
[----:B------:R-:W5:Y:S01]  /*124f0*/  LDCU UR23, c[0x0][0x398] ;  /* 0x00007300ff1777ac */ /* 0x000f620008000800 */
[----:B------:R2:W-:Y:S01]  /*12500*/  @P6 STG.E desc[UR18][R10.64], R44 ;  /* 0x0000002c0a006986 */ /* 0x0005e2000c101912 */
[----:B------:R-:W-:Y:S01]  /*12510*/  ISETP.LT.AND P6, PT, R198, UR16, !P2 ;  /* 0x00000010c6007c0c */ /* 0x000fe2000d7c1270 */
[----:B------:R-:W-:Y:S01]  /*12520*/  VIADD R12, R0, 0x6d ;  /* 0x0000006d000c7836 */ /* 0x000fe20000000000 */
[----:B------:R-:W5:Y:S01]  /*12530*/  LDCU UR8, c[0x0][0x39c] ;  /* 0x00007380ff0877ac */ /* 0x000f620008000800 */
[----:B------:R-:W-:-:S02]  /*12540*/  VIADD R15, R13, UR14 ;  /* 0x0000000e0d0f7c36 */ /* 0x000fc40008000000 */
[C---:B----4-:R-:W-:Y:S01]  /*12550*/  IMAD.WIDE R6, R13.reuse, 0x4, R2 ;  /* 0x000000040d067825 */ /* 0x050fe200078e0202 */
[----:B------:R-:W4:Y:S01]  /*12560*/  LDCU UR24, c[0x0][0x398] ;  /* 0x00007300ff1877ac */ /* 0x000f220008000800 */
[----:B---3--:R-:W-:Y:S02]  /*12570*/  ISETP.GE.AND P1, PT, R12, UR4, PT ;  /* 0x000000040c007c0c */ /* 0x008fe4000bf26270 */
[----:B-1----:R-:W-:Y:S01]  /*12580*/  IMAD.WIDE R4, R13, 0x4, R196 ;  /* 0x000000040d047825 */ /* 0x002fe200078e02c4 */
[----:B------:R-:W1:Y:S01]  /*12590*/  LDCU UR26, c[0x0][0x398] ;  /* 0x00007300ff1a77ac */ /* 0x000e620008000800 */
[----:B--2---:R-:W-:Y:S02]  /*125a0*/  ISETP.LT.AND P2, PT, R199, UR30, !P2 ;  /* 0x0000001ec7007c0c */ /* 0x004fe4000d741270 */
[----:B------:R-:W-:Y:S01]  /*125b0*/  IMAD.WIDE R8, R15, 0x4, R2 ;  /* 0x000000040f087825 */ /* 0x000fe200078e0202 */
[----:B------:R-:W2:Y:S01]  /*125c0*/  LDCU UR4, c[0x0][0x39c] ;  /* 0x00007380ff0477ac */ /* 0x000ea20008000800 */
[----:B------:R3:W-:Y:S02]  /*125d0*/  @P0 STG.E desc[UR18][R6.64], R173 ;  /* 0x000000ad06000986 */ /* 0x0007e4000c101912 */
[----:B------:R-:W-:Y:S01]  /*125e0*/  VIADD R10, R0, 0x6e ;  /* 0x0000006e000a7836 */ /* 0x000fe20000000000 */
[----:B------:R-:W1:Y:S01]  /*125f0*/  LDCU UR28, c[0x0][0x398] ;  /* 0x00007300ff1c77ac */ /* 0x000e620008000800 */
[----:B------:R2:W-:Y:S01]  /*12600*/  @P3 STG.E desc[UR18][R4.64], R45 ;  /* 0x0000002d04003986 */ /* 0x0005e2000c101912 */
[----:B------:R-:W1:Y:S03]  /*12610*/  LDCU UR32, c[0x0][0x398] ;  /* 0x00007300ff2077ac */ /* 0x000e660008000800 */
[----:B------:R1:W-:Y:S01]  /*12620*/  @P6 STG.E desc[UR18][R8.64], R174 ;  /* 0x000000ae08006986 */ /* 0x0003e2000c101912 */
[----:B-----5:R-:W-:-:S02]  /*12630*/  ISETP.LT.AND P6, PT, R198, UR22, !P4 ;  /* 0x00000016c6007c0c */ /* 0x020fc4000e7c1270 */
[----:B------:R-:W-:Y:S01]  /*12640*/  ISETP.GE.AND P0, PT, R10, UR6, PT ;  /* 0x000000060a007c0c */ /* 0x000fe2000bf06270 */
[----:B---3--:R-:W-:Y:S01]  /*12650*/  IMAD.WIDE R6, R15, 0x4, R196 ;  /* 0x000000040f067825 */ /* 0x008fe200078e02c4 */
[----:B------:R-:W-:Y:S01]  /*12660*/  IADD3 R10, PT, PT, R0, 0x6f, RZ ;  /* 0x0000006f000a7810 */ /* 0x000fe20007ffe0ff */
[----:B------:R-:W3:Y:S01]  /*12670*/  LDCU UR10, c[0x0][0x398] ;  /* 0x00007300ff0a77ac */ /* 0x000ee20008000800 */
[----:B------:R-:W-:Y:S01]  /*12680*/  ISETP.LT.AND P4, PT, R199, UR23, !P4 ;  /* 0x00000017c7007c0c */ /* 0x000fe2000e781270 */
[----:B------:R-:W-:Y:S01]  /*12690*/  VIADD R15, R15, UR14 ;  /* 0x0000000e0f0f7c36 */ /* 0x000fe20008000000 */
[----:B------:R-:W-:Y:S01]  /*126a0*/  ISETP.GE.AND P3, PT, R10, UR8, PT ;  /* 0x000000080a007c0c */ /* 0x000fe2000bf66270 */
[----:B------:R5:W-:Y:S01]  /*126b0*/  @P2 STG.E desc[UR18][R6.64], R46 ;  /* 0x0000002e06002986 */ /* 0x000be2000c101912 */
[----:B----4-:R-:W-:Y:S01]  /*126c0*/  ISETP.LT.AND P2, PT, R198, UR24, !P5 ;  /* 0x00000018c6007c0c */ /* 0x010fe2000ef41270 */
[----:B--2---:R-:W-:Y:S01]  /*126d0*/  IMAD.WIDE R4, R15, 0x4, R2 ;  /* 0x000000040f047825 */ /* 0x004fe200078e0202 */
[----:B-1----:R-:W-:Y:S01]  /*126e0*/  ISETP.LT.AND P5, PT, R199, UR26, !P5 ;  /* 0x0000001ac7007c0c */ /* 0x002fe2000efa1270 */
[----:B------:R-:W1:Y:S02]  /*126f0*/  LDCU UR12, c[0x0][0x398] ;  /* 0x00007300ff0c77ac */ /* 0x000e640008000800 */
[----:B------:R-:W-:Y:S01]  /*12700*/  VIADD R10, R0, 0x70 ;  /* 0x00000070000a7836 */ /* 0x000fe20000000000 */
[----:B------:R2:W-:Y:S01]  /*12710*/  @P6 STG.E desc[UR18][R4.64], R175 ;  /* 0x000000af04006986 */ /* 0x0005e2000c101912 */
[C---:B------:R-:W-:Y:S01]  /*12720*/  VIADD R13, R15.reuse, UR14 ;  /* 0x0000000e0f0d7c36 */ /* 0x040fe20008000000 */
[----:B------:R-:W4:Y:S01]  /*12730*/  LDCU UR16, c[0x0][0x398] ;  /* 0x00007300ff1077ac */ /* 0x000f220008000800 */
[----:B------:R-:W-:Y:S01]  /*12740*/  IMAD.WIDE R8, R15, 0x4, R196 ;  /* 0x000000040f087825 */ /* 0x000fe200078e02c4 */
[----:B------:R-:W-:Y:S01]  /*12750*/  ISETP.GE.AND P6, PT, R10, UR4, PT ;  /* 0x000000040a007c0c */ /* 0x000fe2000bfc6270 */
[----:B------:R-:W1:Y:S02]  /*12760*/  LDCU UR4, c[0x0][0x39c] ;  /* 0x00007380ff0477ac */ /* 0x000e640008000800 */
[C---:B-----5:R-:W-:Y:S01]  /*12770*/  IMAD.WIDE R6, R13.reuse, 0x4, R2 ;  /* 0x000000040d067825 */ /* 0x060fe200078e0202 */
[----:B------:R-:W-:Y:S01]  /*12780*/  @P4 STG.E desc[UR18][R8.64], R47 ;  /* 0x0000002f08004986 */ /* 0x000fe2000c101912 */
[C---:B------:R-:W-:Y:S01]  /*12790*/  ISETP.LT.AND P4, PT, R198.reuse, UR28, !P1 ;  /* 0x0000001cc6007c0c */ /* 0x040fe2000cf81270 */
[----:B------:R-:W5:Y:S01]  /*127a0*/  LDCU UR6, c[0x0][0x39c] ;  /* 0x00007380ff0677ac */ /* 0x000f620008000800 */
[----:B------:R-:W-:Y:S01]  /*127b0*/  IMAD.WIDE R10, R13, 0x4, R196 ;  /* 0x000000040d0a7825 */ /* 0x000fe200078e02c4 */
[----:B------:R-:W-:Y:S01]  /*127c0*/  @P2 STG.E desc[UR18][R6.64], R176 ;  /* 0x000000b006002986 */ /* 0x000fe2000c101912 */
[----:B------:R-:W-:Y:S01]  /*127d0*/  ISETP.LT.AND P1, PT, R199, UR32, !P1 ;  /* 0x00000020c7007c0c */ /* 0x000fe2000cf21270 */
[----:B------:R-:W4:Y:S01]  /*127e0*/  LDCU UR20, c[0x0][0x398] ;  /* 0x00007300ff1477ac */ /* 0x000f220008000800 */
[----:B------:R-:W-:Y:S01]  /*127f0*/  VIADD R13, R13, UR14 ;  /* 0x0000000e0d0d7c36 */ /* 0x000fe20008000000 */
[----:B------:R5:W-:Y:S01]  /*12800*/  @P5 STG.E desc[UR18][R10.64], R48 ;  /* 0x000000300a005986 */ /* 0x000be2000c101912 */
[----:B---3--:R-:W-:Y:S01]  /*12810*/  ISETP.LT.AND P5, PT, R198, UR10, !P0 ;  /* 0x0000000ac6007c0c */ /* 0x008fe2000c7a1270 */
[----:B------:R-:W3:Y:S01]  /*12820*/  LDCU UR30, c[0x0][0x398] ;  /* 0x00007300ff1e77ac */ /* 0x000ee20008000800 */
[C---:B--2---:R-:W-:Y:S01]  /*12830*/  IMAD.WIDE R4, R13.reuse, 0x4, R2 ;  /* 0x000000040d047825 */ /* 0x044fe200078e0202 */
[----:B------:R-:W2:Y:S03]  /*12840*/  LDCU UR22, c[0x0][0x398] ;  /* 0x00007300ff1677ac */ /* 0x000ea60008000800 */
[----:B------:R-:W-:Y:S01]  /*12850*/  VIADD R15, R13, UR14 ;  /* 0x0000000e0d0f7c36 */ /* 0x000fe20008000000 */
[----:B-1----:R-:W-:Y:S01]  /*12860*/  ISETP.LT.AND P0, PT, R199, UR12, !P0 ;  /* 0x0000000cc7007c0c */ /* 0x002fe2000c701270 */
[----:B------:R-:W1:Y:S01]  /*12870*/  LDCU UR8, c[0x0][0x39c] ;  /* 0x00007380ff0877ac */ /* 0x000e620008000800 */
[----:B-----5:R-:W-:Y:S01]  /*12880*/  VIADD R10, R0, 0x72 ;  /* 0x00000072000a7836 */ /* 0x020fe20000000000 */
[----:B------:R5:W-:Y:S01]  /*12890*/  @P4 STG.E desc[UR18][R4.64], R177 ;  /* 0x000000b104004986 */ /* 0x000be2000c101912 */
[----:B------:R-:W-:Y:S01]  /*128a0*/  IMAD.WIDE R6, R13, 0x4, R196 ;  /* 0x000000040d067825 */ /* 0x000fe200078e02c4 */
[----:B------:R-:W1:Y:S02]  /*128b0*/  LDCU UR23, c[0x0][0x398] ;  /* 0x00007300ff1777ac */ /* 0x000e640008000800 */
[----:B------:R-:W-:Y:S01]  /*128c0*/  ISETP.GE.AND P4, PT, R10, UR4, PT ;  /* 0x000000040a007c0c */ /* 0x000fe2000bf86270 */
[C---:B------:R-:W-:Y:S01]  /*128d0*/  IMAD.WIDE R8, R15.reuse, 0x4, R2 ;  /* 0x000000040f087825 */ /* 0x040fe200078e0202 */
[----:B------:R-:W1:Y:S01]  /*128e0*/  LDCU UR4, c[0x0][0x39c] ;  /* 0x00007380ff0477ac */ /* 0x000e620008000800 */
[----:B------:R1:W-:Y:S02]  /*128f0*/  @P1 STG.E desc[UR18][R6.64], R49 ;  /* 0x0000003106001986 */ /* 0x0003e4000c101912 */
[----:B------:R-:W-:Y:S01]  /*12900*/  VIADD R12, R0, 0x71 ;  /* 0x00000071000c7836 */ /* 0x000fe20000000000 */
[----:B------:R-:W1:Y:S01]  /*12910*/  LDCU UR10, c[0x0][0x398] ;  /* 0x00007300ff0a77ac */ /* 0x000e620008000800 */
[----:B------:R1:W-:Y:S01]  /*12920*/  @P5 STG.E desc[UR18][R8.64], R178 ;  /* 0x000000b208005986 */ /* 0x0003e2000c101912 */
[----:B----4-:R-:W-:Y:S01]  /*12930*/  ISETP.LT.AND P5, PT, R198, UR16, !P3 ;  /* 0x00000010c6007c0c */ /* 0x010fe2000dfa1270 */
[----:B-----5:R-:W-:Y:S01]  /*12940*/  IMAD.WIDE R4, R15, 0x4, R196 ;  /* 0x000000040f047825 */ /* 0x020fe200078e02c4 */
[----:B------:R-:W-:Y:S01]  /*12950*/  ISETP.GE.AND P2, PT, R12, UR6, PT ;  /* 0x000000060c007c0c */ /* 0x000fe2000bf46270 */
[----:B------:R-:W4:Y:S02]  /*12960*/  LDCU UR6, c[0x0][0x398] ;  /* 0x00007300ff0677ac */ /* 0x000f240008000800 */
[----:B------:R-:W-:Y:S01]  /*12970*/  VIADD R10, R0, 0x73 ;  /* 0x00000073000a7836 */ /* 0x000fe20000000000 */
[----:B------:R-:W-:Y:S01]  /*12980*/  ISETP.LT.AND P3, PT, R199, UR20, !P3 ;  /* 0x00000014c7007c0c */ /* 0x000fe2000df61270 */
[----:B------:R-:W-:Y:S01]  /*12990*/  VIADD R15, R15, UR14 ;  /* 0x0000000e0f0f7c36 */ /* 0x000fe20008000000 */
[----:B------:R5:W-:Y:S01]  /*129a0*/  @P0 STG.E desc[UR18][R4.64], R50 ;  /* 0x0000003204000986 */ /* 0x000be2000c101912 */
[----:B---3--:R-:W-:Y:S01]  /*129b0*/  ISETP.LT.AND P0, PT, R198, UR30, !P6 ;  /* 0x0000001ec6007c0c */ /* 0x008fe2000f701270 */
[----:B------:R-:W3:Y:S01]  /*129c0*/  LDCU UR12, c[0x0][0x398] ;  /* 0x00007300ff0c77ac */ /* 0x000ee20008000800 */
[----:B--2---:R-:W-:Y:S01]  /*129d0*/  ISETP.LT.AND P6, PT, R199, UR22, !P6 ;  /* 0x00000016c7007c0c */ /* 0x004fe2000f7c1270 */
[----:B-1----:R-:W-:Y:S01]  /*129e0*/  IMAD.WIDE R6, R15, 0x4, R2 ;  /* 0x000000040f067825 */ /* 0x002fe200078e0202 */
[----:B------:R-:W-:Y:S01]  /*129f0*/  ISETP.GE.AND P1, PT, R10, UR8, PT ;  /* 0x000000080a007c0c */ /* 0x000fe2000bf26270 */
[----:B------:R-:W1:Y:S02]  /*12a00*/  LDCU UR8, c[0x0][0x398] ;  /* 0x00007300ff0877ac */ /* 0x000e640008000800 */
[----:B------:R-:W-:-:S02]  /*12a10*/  VIADD R10, R0, 0x74 ;  /* 0x00000074000a7836 */ /* 0x000fc40000000000 */
[C---:B------:R-:W-:Y:S01]  /*12a20*/  VIADD R13, R15.reuse, UR14 ;  /* 0x0000000e0f0d7c36 */ /* 0x040fe20008000000 */
[----:B------:R2:W-:Y:S01]  /*12a30*/  @P5 STG.E desc[UR18][R6.64], R179 ;  /* 0x000000b306005986 */ /* 0x0005e2000c101912 */
[----:B------:R-:W-:Y:S01]  /*12a40*/  IMAD.WIDE R8, R15, 0x4, R196 ;  /* 0x000000040f087825 */ /* 0x000fe200078e02c4 */
[----:B------:R-:W-:Y:S01]  /*12a50*/  ISETP.GE.AND P5, PT, R10, UR4, PT ;  /* 0x000000040a007c0c */ /* 0x000fe2000bfa6270 */
[----:B------:R-:W1:Y:S02]  /*12a60*/  LDCU UR16, c[0x0][0x398] ;  /* 0x00007300ff1077ac */ /* 0x000e640008000800 */
[C---:B-----5:R-:W-:Y:S01]  /*12a70*/  IMAD.WIDE R4, R13.reuse, 0x4, R2 ;  /* 0x000000040d047825 */ /* 0x060fe200078e0202 */
[----:B------:R-:W-:Y:S01]  /*12a80*/  @P3 STG.E desc[UR18][R8.64], R51 ;  /* 0x0000003308003986 */ /* 0x000fe2000c101912 */
[----:B------:R-:W5:Y:S02]  /*12a90*/  LDCU UR20, c[0x0][0x398] ;  /* 0x00007300ff1477ac */ /* 0x000f640008000800 */
[----:B------:R-:W-:Y:S01]  /*12aa0*/  IMAD.WIDE R10, R13, 0x4, R196 ;  /* 0x000000040d0a7825 */ /* 0x000fe200078e02c4 */
[C---:B------:R-:W-:Y:S01]  /*12ab0*/  ISETP.LT.AND P3, PT, R198.reuse, UR23, !P2 ;  /* 0x00000017c6007c0c */ /* 0x040fe2000d761270 */
[----:B------:R1:W-:Y:S01]  /*12ac0*/  @P0 STG.E desc[UR18][R4.64], R180 ;  /* 0x000000b404000986 */ /* 0x0003e2000c101912 */
[----:B------:R-:W-:Y:S01]  /*12ad0*/  ISETP.LT.AND P2, PT, R199, UR10, !P2 ;  /* 0x0000000ac7007c0c */ /* 0x000fe2000d741270 */
[----:B------:R-:W-:Y:S01]  /*12ae0*/  VIADD R13, R13, UR14 ;  /* 0x0000000e0d0d7c36 */ /* 0x000fe20008000000 */
[----:B------:R-:W5:Y:S01]  /*12af0*/  LDCU UR4, c[0x0][0x398] ;  /* 0x00007300ff0477ac */ /* 0x000f620008000800 */
[----:B------:R5:W-:Y:S01]  /*12b00*/  @P6 STG.E desc[UR18][R10.64], R52 ;  /* 0x000000340a006986 */ /* 0x000be2000c101912 */
[----:B----4-:R-:W-:Y:S01]  /*12b10*/  ISETP.LT.AND P6, PT, R198, UR6, !P4 ;  /* 0x00000006c6007c0c */ /* 0x010fe2000e7c1270 */
[----:B------:R-:W-:Y:S01]  /*12b20*/  VIADD R15, R13, UR14 ;  /* 0x0000000e0d0f7c36 */ /* 0x000fe20008000000 */
[----:B---3--:R-:W-:Y:S01]  /*12b30*/  ISETP.LT.AND P4, PT, R199, UR12, !P4 ;  /* 0x0000000cc7007c0c */ /* 0x008fe2000e781270 */
[C---:B--2---:R-:W-:Y:S01]  /*12b40*/  IMAD.WIDE R6, R13.reuse, 0x4, R2 ;  /* 0x000000040d067825 */ /* 0x044fe200078e0202 */
[----:B------:R-:W2:Y:S03]  /*12b50*/  LDCU UR22, c[0x0][0x398] ;  /* 0x00007300ff1677ac */ /* 0x000ea60008000800 */
[----:B-1----:R-:W-:Y:S01]  /*12b60*/  IMAD.WIDE R4, R13, 0x4, R196 ;  /* 0x000000040d047825 */ /* 0x002fe200078e02c4 */
[----:B------:R1:W-:Y:S01]  /*12b70*/  @P3 STG.E desc[UR18][R6.64], R181 ;  /* 0x000000b506003986 */ /* 0x0003e2000c101912 */
[----:B------:R-:W3:Y:S02]  /*12b80*/  LDCU UR6, c[0x0][0x398] ;  /* 0x00007300ff0677ac */ /* 0x000ee40008000800 */
[C---:B------:R-:W-:Y:S01]  /*12b90*/  IMAD.WIDE R8, R15.reuse, 0x4, R2 ;  /* 0x000000040f087825 */ /* 0x040fe200078e0202 */
[----:B------:R4:W-:Y:S01]  /*12ba0*/  @P2 STG.E desc[UR18][R4.64], R53 ;  /* 0x0000003504002986 */ /* 0x0009e2000c101912 */
[----:B------:R-:W2:Y:S02]  /*12bb0*/  LDCU UR10, c[0x0][0x398] ;  /* 0x00007300ff0a77ac */ /* 0x000ea40008000800 */
[C---:B------:R-:W-:Y:S01]  /*12bc0*/  VIADD R12, R0.reuse, 0x75 ;  /* 0x00000075000c7836 */ /* 0x040fe20000000000 */
[----:B------:R2:W-:Y:S01]  /*12bd0*/  @P6 STG.E desc[UR18][R8.64], R182 ;  /* 0x000000b608006986 */ /* 0x0005e2000c101912 */
[----:B-----5:R-:W-:Y:S01]  /*12be0*/  VIADD R10, R0, 0x76 ;  /* 0x00000076000a7836 */ /* 0x020fe20000000000 */
[----:B------:R-:W-:Y:S01]  /*12bf0*/  ISETP.LT.AND P6, PT, R198, UR8, !P1 ;  /* 0x00000008c6007c0c */ /* 0x000fe2000cfc1270 */
[----:B------:R-:W5:Y:S01]  /*12c00*/  LDCU UR12, c[0x0][0x398] ;  /* 0x00007300ff0c77ac */ /* 0x000f620008000800 */
[C---:B-1----:R-:W-:Y:S01]  /*12c10*/  IMAD.WIDE R6, R15.reuse, 0x4, R196 ;  /* 0x000000040f067825 */ /* 0x042fe200078e02c4 */
[----:B------:R-:W-:Y:S01]  /*12c20*/  ISETP.GE.AND P0, PT, R12, UR5, PT ;  /* 0x000000050c007c0c */ /* 0x000fe2000bf06270 */
[----:B------:R-:W1:Y:S01]  /*12c30*/  LDCU UR5, c[0x0][0x398] ;  /* 0x00007300ff0577ac */ /* 0x000e620008000800 */
[----:B------:R-:W-:Y:S01]  /*12c40*/  ISETP.GE.AND P3, PT, R10, UR31, PT ;  /* 0x0000001f0a007c0c */ /* 0x000fe2000bf66270 */
[----:B------:R-:W-:Y:S01]  /*12c50*/  VIADD R15, R15, UR14 ;  /* 0x0000000e0f0f7c36 */ /* 0x000fe20008000000 */
[----:B------:R-:W-:Y:S01]  /*12c60*/  IADD3 R10, PT, PT, R0, 0x77, RZ ;  /* 0x00000077000a7810 */ /* 0x000fe20007ffe0ff */
[----:B------:R1:W-:Y:S01]  /*12c70*/  @P4 STG.E desc[UR18][R6.64], R54 ;  /* 0x0000003606004986 */ /* 0x0003e2000c101912 */
[----:B------:R-:W-:Y:S01]  /*12c80*/  ISETP.LT.AND P1, PT, R199, UR16, !P1 ;  /* 0x00000010c7007c0c */ /* 0x000fe2000cf21270 */
[----:B----4-:R-:W-:Y:S01]  /*12c90*/  IMAD.WIDE R4, R15, 0x4, R2 ;  /* 0x000000040f047825 */ /* 0x010fe200078e0202 */
[----:B------:R-:W-:Y:S01]  /*12ca0*/  ISETP.LT.AND P4, PT, R198, UR4, !P5 ;  /* 0x00000004c6007c0c */ /* 0x000fe2000ef81270 */
[----:B------:R-:W4:Y:S01]  /*12cb0*/  LDCU UR8, c[0x0][0x398] ;  /* 0x00007300ff0877ac */ /* 0x000f220008000800 */
[----:B------:R-:W-:Y:S01]  /*12cc0*/  ISETP.LT.AND P5, PT, R199, UR20, !P5 ;  /* 0x00000014c7007c0c */ /* 0x000fe2000efa1270 */
[C---:B------:R-:W-:Y:S01]  /*12cd0*/  VIADD R13, R15.reuse, UR14 ;  /* 0x0000000e0f0d7c36 */ /* 0x040fe20008000000 */
[----:B------:R-:W-:Y:S01]  /*12ce0*/  ISETP.GE.AND P2, PT, R10, UR11, PT ;  /* 0x0000000b0a007c0c */ /* 0x000fe2000bf46270 */
[----:B------:R-:W-:Y:S01]  /*12cf0*/  VIADD R10, R0, 0x78 ;  /* 0x00000078000a7836 */ /* 0x000fe20000000000 */
[----:B------:R3:W-:Y:S01]  /*12d00*/  @P6 STG.E desc[UR18][R4.64], R183 ;  /* 0x000000b704006986 */ /* 0x0007e2000c101912 */
[----:B--2---:R-:W-:Y:S01]  /*12d10*/  IMAD.WIDE R8, R15, 0x4, R196 ;  /* 0x000000040f087825 */ /* 0x004fe200078e02c4 */
[----:B------:R-:W2:Y:S02]  /*12d20*/  LDCU UR11, c[0x0][0x398] ;  /* 0x00007300ff0b77ac */ /* 0x000ea40008000800 */
[----:B------:R-:W-:Y:S01]  /*12d30*/  ISETP.GE.AND P6, PT, R10, UR29, PT ;  /* 0x0000001d0a007c0c */ /* 0x000fe2000bfc6270 */
[C---:B-1----:R-:W-:Y:S01]  /*12d40*/  IMAD.WIDE R6, R13.reuse, 0x4, R2 ;  /* 0x000000040d067825 */ /* 0x042fe200078e0202 */
[----:B------:R-:W-:Y:S01]  /*12d50*/  @P1 STG.E desc[UR18][R8.64], R55 ;  /* 0x0000003708001986 */ /* 0x000fe2000c101912 */
[----:B------:R-:W1:Y:S02]  /*12d60*/  LDCU UR4, c[0x0][0x398] ;  /* 0x00007300ff0477ac */ /* 0x000e640008000800 */
[----:B------:R-:W-:Y:S01]  /*12d70*/  IMAD.WIDE R10, R13, 0x4, R196 ;  /* 0x000000040d0a7825 */ /* 0x000fe200078e02c4 */
[C---:B------:R-:W-:Y:S01]  /*12d80*/  ISETP.LT.AND P1, PT, R198.reuse, UR22, !P0 ;  /* 0x00000016c6007c0c */ /* 0x040fe2000c721270 */
[----:B------:R2:W-:Y:S01]  /*12d90*/  @P4 STG.E desc[UR18][R6.64], R184 ;  /* 0x000000b806004986 */ /* 0x0005e2000c101912 */
[----:B---3--:R-:W-:Y:S01]  /*12da0*/  ISETP.LT.AND P4, PT, R199, UR6, !P0 ;  /* 0x00000006c7007c0c */ /* 0x008fe2000c781270 */
[----:B------:R-:W-:Y:S01]  /*12db0*/  VIADD R13, R13, UR14 ;  /* 0x0000000e0d0d7c36 */ /* 0x000fe20008000000 */
[----:B------:R-:W3:Y:S01]  /*12dc0*/  LDCU UR16, c[0x0][0x398] ;  /* 0x00007300ff1077ac */ /* 0x000ee20008000800 */
[----:B------:R1:W-:Y:S01]  /*12dd0*/  @P5 STG.E desc[UR18][R10.64], R56 ;  /* 0x000000380a005986 */ /* 0x0003e2000c101912 */
[C---:B------:R-:W-:Y:S01]  /*12de0*/  ISETP.LT.AND P5, PT, R198.reuse, UR5, !P3 ;  /* 0x00000005c6007c0c */ /* 0x040fe2000dfa1270 */
[C---:B------:R-:W-:Y:S01]  /*12df0*/  VIADD R15, R13.reuse, UR14 ;  /* 0x0000000e0d0f7c36 */ /* 0x040fe20008000000 */
[----:B------:R-:W3:Y:S01]  /*12e00*/  LDCU UR20, c[0x0][0x398] ;  /* 0x00007300ff1477ac */ /* 0x000ee20008000800 */
[----:B------:R-:W-:Y:S01]  /*12e10*/  IMAD.WIDE R4, R13, 0x4, R2 ;  /* 0x000000040d047825 */ /* 0x000fe200078e0202 */
[----:B------:R-:W-:Y:S01]  /*12e20*/  ISETP.LT.AND P3, PT, R199, UR10, !P3 ;  /* 0x0000000ac7007c0c */ /* 0x000fe2000df61270 */
[----:B------:R-:W3:Y:S02]  /*12e30*/  LDCU UR5, c[0x0][0x398] ;  /* 0x00007300ff0577ac */ /* 0x000ee40008000800 */
[----:B--2---:R-:W-:Y:S01]  /*12e40*/  IMAD.WIDE R6, R13, 0x4, R196 ;  /* 0x000000040d067825 */ /* 0x004fe200078e02c4 */
[----:B------:R2:W-:Y:S01]  /*12e50*/  @P1 STG.E desc[UR18][R4.64], R185 ;  /* 0x000000b904001986 */ /* 0x0005e2000c101912 */
[----:B------:R-:W3:Y:S02]  /*12e60*/  LDCU UR6, c[0x0][0x398] ;  /* 0x00007300ff0677ac */ /* 0x000ee40008000800 */
[----:B------:R-:W-:Y:S01]  /*12e70*/  IMAD.WIDE R8, R15, 0x4, R2 ;  /* 0x000000040f087825 */ /* 0x000fe200078e0202 */
[----:B------:R3:W-:Y:S01]  /*12e80*/  @P4 STG.E desc[UR18][R6.64], R57 ;  /* 0x0000003906004986 */ /* 0x0007e2000c101912 */
[----:B-----5:R-:W-:Y:S01]  /*12e90*/  ISETP.LT.AND P4, PT, R198, UR12, !P2 ;  /* 0x0000000cc6007c0c */ /* 0x020fe2000d781270 */
[----:B------:R-:W5:Y:S01]  /*12ea0*/  LDCU UR10, c[0x0][0x398] ;  /* 0x00007300ff0a77ac */ /* 0x000f620008000800 */
[C---:B-1----:R-:W-:Y:S01]  /*12eb0*/  VIADD R10, R0.reuse, 0x7a ;  /* 0x0000007a000a7836 */ /* 0x042fe20000000000 */
[----:B------:R1:W-:Y:S01]  /*12ec0*/  @P5 STG.E desc[UR18][R8.64], R186 ;  /* 0x000000ba08005986 */ /* 0x0003e2000c101912 */
[----:B----4-:R-:W-:Y:S01]  /*12ed0*/  ISETP.LT.AND P2, PT, R199, UR8, !P2 ;  /* 0x00000008c7007c0c */ /* 0x010fe2000d741270 */
[----:B------:R-:W-:Y:S01]  /*12ee0*/  VIADD R12, R0, 0x79 ;  /* 0x00000079000c7836 */ /* 0x000fe20000000000 */
[----:B------:R-:W-:Y:S01]  /*12ef0*/  ISETP.LT.AND P5, PT, R198, UR11, !P6 ;  /* 0x0000000bc6007c0c */ /* 0x000fe2000f7a1270 */
[C---:B--2---:R-:W-:Y:S01]  /*12f00*/  IMAD.WIDE R4, R15.reuse, 0x4, R196 ;  /* 0x000000040f047825 */ /* 0x044fe200078e02c4 */
[----:B------:R-:W-:Y:S01]  /*12f10*/  ISETP.GE.AND P1, PT, R10, UR9, PT ;  /* 0x000000090a007c0c */ /* 0x000fe2000bf26270 */
[----:B------:R-:W2:Y:S02]  /*12f20*/  LDCU UR9, c[0x0][0x398] ;  /* 0x00007300ff0977ac */ /* 0x000ea40008000800 */
[----:B------:R-:W-:-:S02]  /*12f30*/  VIADD R15, R15, UR14 ;  /* 0x0000000e0f0f7c36 */ /* 0x000fc40008000000 */
[----:B------:R-:W-:Y:S01]  /*12f40*/  VIADD R10, R0, 0x7b ;  /* 0x0000007b000a7836 */ /* 0x000fe20000000000 */
[----:B------:R-:W-:Y:S01]  /*12f50*/  ISETP.GE.AND P0, PT, R12, UR27, PT ;  /* 0x0000001b0c007c0c */ /* 0x000fe2000bf06270 */
[C---:B------:R-:W-:Y:S01]  /*12f60*/  VIADD R13, R15.reuse, UR14 ;  /* 0x0000000e0f0d7c36 */ /* 0x040fe20008000000 */
[----:B------:R4:W-:Y:S01]  /*12f70*/  @P3 STG.E desc[UR18][R4.64], R58 ;  /* 0x0000003a04003986 */ /* 0x0009e2000c101912 */
[C---:B---3--:R-:W-:Y:S01]  /*12f80*/  IMAD.WIDE R6, R15.reuse, 0x4, R2 ;  /* 0x000000040f067825 */ /* 0x048fe200078e0202 */
[----:B------:R-:W-:Y:S01]  /*12f90*/  ISETP.GE.AND P3, PT, R10, UR21, PT ;  /* 0x000000150a007c0c */ /* 0x000fe2000bf66270 */
[----:B------:R-:W3:Y:S02]  /*12fa0*/  LDCU UR8, c[0x0][0x398] ;  /* 0x00007300ff0877ac */ /* 0x000ee40008000800 */
[----:B-1----:R-:W-:Y:S01]  /*12fb0*/  IMAD.WIDE R8, R15, 0x4, R196 ;  /* 0x000000040f087825 */ /* 0x002fe200078e02c4 */
[----:B------:R-:W-:Y:S01]  /*12fc0*/  ISETP.LT.AND P6, PT, R199, UR4, !P6 ;  /* 0x00000004c7007c0c */ /* 0x000fe2000f7c1270 */
[----:B------:R1:W-:Y:S01]  /*12fd0*/  @P4 STG.E desc[UR18][R6.64], R187 ;  /* 0x000000bb06004986 */ /* 0x0003e2000c101912 */
[----:B------:R-:W2:Y:S01]  /*12fe0*/  LDCU UR11, c[0x0][0x398] ;  /* 0x00007300ff0b77ac */ /* 0x000ea20008000800 */
[----:B------:R-:W-:Y:S01]  /*12ff0*/  IMAD.WIDE R10, R13, 0x4, R2 ;  /* 0x000000040d0a7825 */ /* 0x000fe200078e0202 */
[C---:B------:R-:W-:Y:S01]  /*13000*/  ISETP.LT.AND P4, PT, R198.reuse, UR16, !P0 ;  /* 0x00000010c6007c0c */ /* 0x040fe2000c781270 */
[----:B------:R1:W-:Y:S01]  /*13010*/  @P2 STG.E desc[UR18][R8.64], R59 ;  /* 0x0000003b08002986 */ /* 0x0003e2000c101912 */
[----:B------:R-:W-:Y:S01]  /*13020*/  ISETP.LT.AND P2, PT, R199, UR20, !P0 ;  /* 0x00000014c7007c0c */ /* 0x000fe2000c741270 */
[C---:B----4-:R-:W-:Y:S01]  /*13030*/  IMAD.WIDE R4, R13.reuse, 0x4, R196 ;  /* 0x000000040d047825 */ /* 0x050fe200078e02c4 */
[----:B------:R-:W4:Y:S01]  /*13040*/  LDCU UR4, c[0x0][0x398] ;  /* 0x00007300ff0477ac */ /* 0x000f220008000800 */
[----:B------:R2:W-:Y:S01]  /*13050*/  @P5 STG.E desc[UR18][R10.64], R188 ;  /* 0x000000bc0a005986 */ /* 0x0005e2000c101912 */
[----:B------:R-:W-:Y:S01]  /*13060*/  ISETP.LT.AND P5, PT, R198, UR5, !P1 ;  /* 0x00000005c6007c0c */ /* 0x000fe2000cfa1270 */
[----:B------:R-:W-:Y:S01]  /*13070*/  VIADD R13, R13, UR14 ;  /* 0x0000000e0d0d7c36 */ /* 0x000fe20008000000 */
[----:B------:R-:W3:Y:S01]  /*13080*/  LDCU UR12, c[0x0][0x398] ;  /* 0x00007300ff0c77ac */ /* 0x000ee20008000800 */
[----:B------:R-:W-:-:S02]  /*13090*/  VIADD R12, R0, 0x7c ;  /* 0x0000007c000c7836 */ /* 0x000fc40000000000 */
[C---:B------:R-:W-:Y:S01]  /*130a0*/  VIADD R15, R13.reuse, UR14 ;  /* 0x0000000e0d0f7c36 */ /* 0x040fe20008000000 */
[----:B------:R3:W-:Y:S01]  /*130b0*/  @P6 STG.E desc[UR18][R4.64], R60 ;  /* 0x0000003c04006986 */ /* 0x0007e2000c101912 */
[C---:B-1----:R-:W-:Y:S01]  /*130c0*/  IMAD.WIDE R6, R13.reuse, 0x4, R2 ;  /* 0x000000040d067825 */ /* 0x042fe200078e0202 */
[----:B------:R-:W-:Y:S01]  /*130d0*/  ISETP.GE.AND P0, PT, R12, UR25, PT ;  /* 0x000000190c007c0c */ /* 0x000fe2000bf06270 */
[----:B------:R-:W1:Y:S02]  /*130e0*/  LDCU UR5, c[0x0][0x398] ;  /* 0x00007300ff0577ac */ /* 0x000e640008000800 */
[----:B------:R-:W-:Y:S02]  /*130f0*/  VIADD R12, R0, 0x7d ;  /* 0x0000007d000c7836 */ /* 0x000fe40000000000 */
[----:B------:R-:W-:Y:S01]  /*13100*/  IMAD.WIDE R8, R13, 0x4, R196 ;  /* 0x000000040d087825 */ /* 0x000fe200078e02c4 */
[----:B------:R1:W-:Y:S01]  /*13110*/  @P4 STG.E desc[UR18][R6.64], R189 ;  /* 0x000000bd06004986 */ /* 0x0003e2000c101912 */
[----:B------:R-:W1:Y:S02]  /*13120*/  LDCU UR16, c[0x0][0x398] ;  /* 0x00007300ff1077ac */ /* 0x000e640008000800 */
[----:B--2---:R-:W-:Y:S01]  /*13130*/  IMAD.WIDE R10, R15, 0x4, R2 ;  /* 0x000000040f0a7825 */ /* 0x004fe200078e0202 */
[C---:B------:R-:W-:Y:S01]  /*13140*/  ISETP.LT.AND P1, PT, R199.reuse, UR6, !P1 ;  /* 0x00000006c7007c0c */ /* 0x040fe2000cf21270 */
[----:B------:R2:W-:Y:S01]  /*13150*/  @P2 STG.E desc[UR18][R8.64], R61 ;  /* 0x0000003d08002986 */ /* 0x0005e2000c101912 */
[----:B------:R-:W-:Y:S01]  /*13160*/  ISETP.GE.AND P6, PT, R12, UR13, PT ;  /* 0x0000000d0c007c0c */ /* 0x000fe2000bfc6270 */
[----:B------:R-:W2:Y:S01]  /*13170*/  LDCU UR13, c[0x0][0x398] ;  /* 0x00007300ff0d77ac */ /* 0x000ea20008000800 */
[----:B-----5:R-:W-:Y:S01]  /*13180*/  ISETP.LT.AND P4, PT, R198, UR10, !P3 ;  /* 0x0000000ac6007c0c */ /* 0x020fe2000df81270 */
[----:B------:R5:W-:Y:S01]  /*13190*/  @P5 STG.E desc[UR18][R10.64], R190 ;  /* 0x000000be0a005986 */ /* 0x000be2000c101912 */
[----:B---3--:R-:W-:Y:S01]  /*131a0*/  VIADD R4, R0, 0x7e ;  /* 0x0000007e00047836 */ /* 0x008fe20000000000 */
[----:B------:R-:W-:Y:S01]  /*131b0*/  ISETP.LT.AND P3, PT, R199, UR9, !P3 ;  /* 0x00000009c7007c0c */ /* 0x000fe2000df61270 */
[----:B------:R-:W3:Y:S01]  /*131c0*/  LDCU UR6, c[0x0][0x398] ;  /* 0x00007300ff0677ac */ /* 0x000ee20008000800 */
[----:B------:R-:W-:-:S02]  /*131d0*/  IADD3 R13, PT, PT, R15, UR14, RZ ;  /* 0x0000000e0f0d7c10 */ /* 0x000fc4000fffe0ff */
[----:B------:R-:W-:Y:S02]  /*131e0*/  ISETP.LT.AND P5, PT, R198, UR8, !P0 ;  /* 0x00000008c6007c0c */ /* 0x000fe4000c7a1270 */
[----:B------:R-:W-:Y:S01]  /*131f0*/  ISETP.GE.AND P2, PT, R4, UR17, PT ;  /* 0x0000001104007c0c */ /* 0x000fe2000bf46270 */
[----:B------:R-:W-:Y:S02]  /*13200*/  VIADD R17, R13, UR14 ;  /* 0x0000000e0d117c36 */ /* 0x000fe40008000000 */
[----:B------:R-:W-:-:S04]  /*13210*/  IMAD.WIDE R4, R15, 0x4, R196 ;  /* 0x000000040f047825 */ /* 0x000fc800078e02c4 */
[C---:B-1----:R-:W-:Y:S01]  /*13220*/  IMAD.WIDE R6, R13.reuse, 0x4, R2 ;  /* 0x000000040d067825 */ /* 0x042fe200078e0202 */
[----:B------:R1:W-:Y:S03]  /*13230*/  @P1 STG.E desc[UR18][R4.64], R62 ;  /* 0x0000003e04001986 */ /* 0x0003e6000c101912 */
[----:B--2---:R-:W-:Y:S01]  /*13240*/  IMAD.WIDE R8, R13, 0x4, R196 ;  /* 0x000000040d087825 */ /* 0x004fe200078e02c4 */
[----:B------:R2:W-:Y:S03]  /*13250*/  @P4 STG.E desc[UR18][R6.64], R191 ;  /* 0x000000bf06004986 */ /* 0x0005e6000c101912 */
[----:B-----5:R-:W-:Y:S01]  /*13260*/  IMAD.WIDE R10, R17, 0x4, R2 ;  /* 0x00000004110a7825 */ /* 0x020fe200078e0202 */
[----:B------:R5:W-:Y:S03]  /*13270*/  @P3 STG.E desc[UR18][R8.64], R63 ;  /* 0x0000003f08003986 */ /* 0x000be6000c101912 */
[----:B------:R-:W-:Y:S01]  /*13280*/  VIADD R0, R0, 0x7f ;  /* 0x0000007f00007836 */ /* 0x000fe20000000000 */
[----:B------:R1:W-:Y:S01]  /*13290*/  @P5 STG.E desc[UR18][R10.64], R192 ;  /* 0x000000c00a005986 */ /* 0x0003e2000c101912 */
[----:B------:R-:W-:Y:S01]  /*132a0*/  ISETP.LT.AND P0, PT, R199, UR11, !P0 ;  /* 0x0000000bc7007c0c */ /* 0x000fe2000c701270 */
[----:B------:R-:W-:Y:S01]  /*132b0*/  VIADD R13, R17, UR14 ;  /* 0x0000000e110d7c36 */ /* 0x000fe20008000000 */
[----:B----4-:R-:W-:-:S02]  /*132c0*/  ISETP.LT.AND P5, PT, R198, UR4, !P6 ;  /* 0x00000004c6007c0c */ /* 0x010fc4000f7a1270 */
[----:B------:R-:W-:Y:S02]  /*132d0*/  ISETP.GE.AND P1, PT, R0, UR7, PT ;  /* 0x0000000700007c0c */ /* 0x000fe4000bf26270 */
[----:B------:R-:W-:Y:S02]  /*132e0*/  ISETP.LT.AND P6, PT, R199, UR12, !P6 ;  /* 0x0000000cc7007c0c */ /* 0x000fe4000f7c1270 */
[C---:B------:R-:W-:Y:S01]  /*132f0*/  ISETP.LT.AND P4, PT, R198.reuse, UR5, !P2 ;  /* 0x00000005c6007c0c */ /* 0x040fe2000d781270 */
[----:B------:R-:W-:Y:S01]  /*13300*/  VIADD R15, R13, UR14 ;  /* 0x0000000e0d0f7c36 */ /* 0x000fe20008000000 */
[C---:B------:R-:W-:Y:S02]  /*13310*/  ISETP.LT.AND P2, PT, R199.reuse, UR13, !P2 ;  /* 0x0000000dc7007c0c */ /* 0x040fe4000d741270 */
[----:B------:R-:W-:Y:S02]  /*13320*/  ISETP.LT.AND P3, PT, R198, UR16, !P1 ;  /* 0x00000010c6007c0c */ /* 0x000fe4000cf61270 */
[----:B---3--:R-:W-:Y:S01]  /*13330*/  ISETP.LT.AND P1, PT, R199, UR6, !P1 ;  /* 0x00000006c7007c0c */ /* 0x008fe2000cf21270 */
[----:B-1----:R-:W-:-:S04]  /*13340*/  IMAD.WIDE R4, R17, 0x4, R196 ;  /* 0x0000000411047825 */ /* 0x002fc800078e02c4 */
[----:B------:R-:W-:Y:S02]  /*13350*/  VIADD R17, R15, UR14 ;  /* 0x0000000e0f117c36 */ /* 0x000fe40008000000 */
[C---:B--2---:R-:W-:Y:S01]  /*13360*/  IMAD.WIDE R6, R13.reuse, 0x4, R2 ;  /* 0x000000040d067825 */ /* 0x044fe200078e0202 */
[----:B------:R1:W-:Y:S03]  /*13370*/  @P0 STG.E desc[UR18][R4.64], R64 ;  /* 0x0000004004000986 */ /* 0x0003e6000c101912 */
[----:B-----5:R-:W-:Y:S01]  /*13380*/  IMAD.WIDE R8, R13, 0x4, R196 ;  /* 0x000000040d087825 */ /* 0x020fe200078e02c4 */
[----:B------:R1:W-:Y:S03]  /*13390*/  @P5 STG.E desc[UR18][R6.64], R193 ;  /* 0x000000c106005986 */ /* 0x0003e6000c101912 */
[C---:B------:R-:W-:Y:S01]  /*133a0*/  IMAD.WIDE R10, R15.reuse, 0x4, R2 ;  /* 0x000000040f0a7825 */ /* 0x040fe200078e0202 */
[----:B------:R1:W-:Y:S03]  /*133b0*/  @P6 STG.E desc[UR18][R8.64], R65 ;  /* 0x0000004108006986 */ /* 0x0003e6000c101912 */
[----:B------:R-:W-:Y:S01]  /*133c0*/  IMAD.WIDE R12, R15, 0x4, R196 ;  /* 0x000000040f0c7825 */ /* 0x000fe200078e02c4 */
[----:B------:R1:W-:Y:S03]  /*133d0*/  @P4 STG.E desc[UR18][R10.64], R194 ;  /* 0x000000c20a004986 */ /* 0x0003e6000c101912 */
[C---:B------:R-:W-:Y:S01]  /*133e0*/  IMAD.WIDE R2, R17.reuse, 0x4, R2 ;  /* 0x0000000411027825 */ /* 0x040fe200078e0202 */
[----:B------:R1:W-:Y:S03]  /*133f0*/  @P2 STG.E desc[UR18][R12.64], R66 ;  /* 0x000000420c002986 */ /* 0x0003e6000c101912 */
[----:B------:R-:W-:Y:S01]  /*13400*/  IMAD.WIDE R196, R17, 0x4, R196 ;  /* 0x0000000411c47825 */ /* 0x000fe200078e02c4 */
[----:B------:R1:W-:Y:S04]  /*13410*/  @P3 STG.E desc[UR18][R2.64], R195 ;  /* 0x000000c302003986 */ /* 0x0003e8000c101912 */
[----:B------:R1:W-:Y:S01]  /*13420*/  @P1 STG.E desc[UR18][R196.64], R67 ;  /* 0x00000043c4001986 */ /* 0x0003e2000c101912 */
[----:B------:R-:W-:Y:S06]  /*13430*/  BAR.SYNC.DEFER_BLOCKING 0x0 ;  /* 0x0000000000007b1d */ /* 0x000fec0000010000 */
[----:B------:R-:W-:Y:S05]  /*13440*/  BRA.U UP0, `(.L_x_14) ;  /* 0x0000000100a07547 */ /* 0x000fea000b800000 */
[----:B------:R-:W2:Y:S01]  /*13450*/  S2UR UR5, SR_CgaCtaId ;  /* 0x00000000000579c3 */ /* 0x000ea20000008800 */
[----:B------:R-:W-:Y:S01]  /*13460*/  NOP ;  /* 0x0000000000007918 */ /* 0x000fe20000000000 */
[----:B------:R-:W-:Y:S01]  /*13470*/  UMOV UR4, 0x50 ;  /* 0x0000005000047882 */ /* 0x000fe20000000000 */
[----:B------:R-:W-:Y:S02]  /*13480*/  IMAD.U32 R0, RZ, RZ, UR15 ;  /* 0x0000000fff007e24 */ /* 0x000fe4000f8e00ff */
[----:B-1----:R-:W-:Y:S02]  /*13490*/  IMAD.MOV.U32 R3, RZ, RZ, 0xffff ;  /* 0x0000ffffff037424 */ /* 0x002fe400078e00ff */
[----:B------:R-:W-:Y:S01]  /*134a0*/  IMAD.MOV.U32 R7, RZ, RZ, 0x1 ;  /* 0x00000001ff077424 */ /* 0x000fe200078e00ff */
[----:B------:R-:W-:-:S04]  /*134b0*/  LOP3.LUT R0, R0, 0xffff, RZ, 0xc0, !PT ;  /* 0x0000ffff00007812 */ /* 0x000fc800078ec0ff */
[----:B------:R-:W-:-:S05]  /*134c0*/  SHF.R.U32.HI R0, RZ, 0x5, R0 ;  /* 0x00000005ff007819 */ /* 0x000fca0000011600 */
[----:B------:R-:W-:Y:S01]  /*134d0*/  VIADD R2, R0, 0x10 ;  /* 0x0000001000027836 */ /* 0x000fe20000000000 */
[----:B------:R-:W-:Y:S01]  /*134e0*/  SHF.L.U32 R0, R3, R0, RZ ;  /* 0x0000000003007219 */ /* 0x000fe200000006ff */
[----:B--2---:R-:W-:-:S03]  /*134f0*/  ULEA UR6, UR5, UR4, 0x18 ;  /* 0x0000000405067291 */ /* 0x004fc6000f8ec0ff */
[----:B------:R-:W-:-:S04]  /*13500*/  SHF.L.U32 R3, R7, R2, RZ ;  /* 0x0000000207037219 */ /* 0x000fc800000006ff */
[----:B------:R-:W-:Y:S02]  /*13510*/  LOP3.LUT R0, R3, R0, RZ, 0xfc, !PT ;  /* 0x0000000003007212 */ /* 0x000fe400078efcff */
[----:B------:R-:W1:Y:S02]  /*13520*/  LDS R5, [UR6] ;  /* 0x00000006ff057984 */ /* 0x000e640008000800 */
[C---:B------:R-:W-:Y:S02]  /*13530*/  LOP3.LUT R2, R0.reuse, 0xffff, RZ, 0xc0, !PT ;  /* 0x0000ffff00027812 */ /* 0x040fe400078ec0ff */
[----:B-1----:R-:W-:-:S04]  /*13540*/  LOP3.LUT R3, R0, 0xffff, R5, 0x80, !PT ;  /* 0x0000ffff00037812 */ /* 0x002fc800078e8005 */
[----:B------:R-:W-:-:S13]  /*13550*/  ISETP.NE.AND P0, PT, R3, R2, PT ;  /* 0x000000020300720c */ /* 0x000fda0003f05270 */
[----:B------:R-:W-:Y:S05]  /*13560*/  @P0 BRA `(.L_x_15) ;  /* 0x0000000000500947 */ /* 0x000fea0003800000 */
[----:B------:R-:W-:Y:S02]  /*13570*/  SHF.R.U32.HI R5, RZ, 0x10, R5 ;  /* 0x00000010ff057819 */ /* 0x000fe40000011605 */
[----:B------:R-:W-:-:S04]  /*13580*/  SHF.R.U32.HI R2, RZ, 0x10, R0 ;  /* 0x00000010ff027819 */ /* 0x000fc80000011600 */
[----:B------:R-:W-:-:S04]  /*13590*/  LOP3.LUT R5, R5, R2, RZ, 0xc0, !PT ;  /* 0x0000000205057212 */ /* 0x000fc800078ec0ff */
[----:B------:R-:W-:-:S13]  /*135a0*/  ISETP.NE.AND P0, PT, R5, R2, PT ;  /* 0x000000020500720c */ /* 0x000fda0003f05270 */
[----:B------:R-:W-:Y:S05]  /*135b0*/  @P0 BRA `(.L_x_16) ;  /* 0x0000000000300947 */ /* 0x000fea0003800000 */
[----:B------:R-:W-:Y:S01]  /*135c0*/  R2UR UR4, R0 ;  /* 0x00000000000472ca */ /* 0x000fe200000e0000 */
[----:B------:R-:W-:Y:S01]  /*135d0*/  VOTEU.ANY UR5, UPT, PT ;  /* 0x0000000000057886 */ /* 0x000fe200038e0100 */
[----:B------:R-:W1:Y:S01]  /*135e0*/  S2R R0, SR_LANEID ;  /* 0x0000000000007919 */ /* 0x000e620000000000 */
[----:B------:R-:W-:-:S10]  /*135f0*/  UFLO.U32 UR5, UR5 ;  /* 0x00000005000572bd */ /* 0x000fd400080e0000 */
[----:B------:R-:W-:-:S06]  /*13600*/  ULOP3.LUT UR4, URZ, UR4, URZ, 0x33, !UPT ;  /* 0x00000004ff047292 */ /* 0x000fcc000f8e33ff */
[----:B------:R-:W-:-:S04]  /*13610*/  IMAD.U32 R2, RZ, RZ, UR4 ;  /* 0x00000004ff027e24 */ /* 0x000fc8000f8e00ff */
[----:B------:R-:W2:Y:S02]  /*13620*/  REDUX UR7, R2 ;  /* 0x00000000020773c4 */ /* 0x000ea40000000000 */
[----:B------:R3:W-:Y:S01]  /*13630*/  UTCATOMSWS.AND URZ, UR4 ;  /* 0x0000000400ff79e3 */ /* 0x0007e20008000000 */
[----:B-1----:R-:W-:Y:S01]  /*13640*/  ISETP.EQ.U32.AND P0, PT, R0, UR5, PT ;  /* 0x0000000500007c0c */ /* 0x002fe2000bf02070 */
[----:B--2---:R-:W-:-:S12]  /*13650*/  IMAD.U32 R0, RZ, RZ, UR7 ;  /* 0x00000007ff007e24 */ /* 0x004fd8000f8e00ff */
[----:B------:R3:W-:Y:S01]  /*13660*/  @P0 ATOMS.AND RZ, [UR6], R0 ;  /* 0x00000000ffff098c */ /* 0x0007e2000a800006 */
[----:B------:R-:W-:Y:S05]  /*13670*/  BRA `(.L_x_14) ;  /* 0x0000000000147947 */ /* 0x000fea0003800000 */
.L_x_16:
[----:B------:R-:W-:-:S07]  /*13680*/  MOV R2, 0x136a0 ;  /* 0x000136a000027802 */ /* 0x000fce0000000f00 */
[----:B------:R-:W-:Y:S05]  /*13690*/  CALL.REL.NOINC `($__internal_0_$__cuda_sm10x_tcgen05_guardrail_trap_col_being_dealloced_not_returned_by_alloc) ;  /* 0x00000000002c7944 */ /* 0x000fea0003c00000 */
[----:B------:R-:W-:Y:S05]  /*136a0*/  BRA `(.L_x_14) ;  /* 0x0000000000087947 */ /* 0x000fea0003800000 */
.L_x_15:
[----:B------:R-:W-:-:S07]  /*136b0*/  MOV R2, 0x136d0 ;  /* 0x000136d000027802 */ /* 0x000fce0000000f00 */
[----:B------:R-:W-:Y:S05]  /*136c0*/  CALL.REL.NOINC `($__internal_2_$__cuda_sm10x_tcgen05_guardrail_trap_unallocated_columns_being_dealloced) ;  /* 0x0000000000387944 */ /* 0x000fea0003c00000 */
.L_x_14:
[----:B------:R-:W-:Y:S01]  /*136d0*/  NOP ;  /* 0x0000000000007918 */ /* 0x000fe20000000000 */
[----:B---3--:R-:W-:Y:S05]  /*136e0*/  EXIT ;  /* 0x000000000000794d */ /* 0x008fea0003800000 */
.L_x_9:
[----:B------:R-:W1:Y:S02]  /*136f0*/  SYNCS.PHASECHK.TRANS64.TRYWAIT P3, [UR12], R4 ;  /* 0x00000004ff0075a7 */ /* 0x000e64000806110c */
[----:B-1----:R-:W-:Y:S05]  /*13700*/  @!P3 BRA `(.L_x_9) ;  /* 0xfffffffc00f8b947 */ /* 0x002fea000383ffff */
[----:B------:R-:W-:Y:S05]  /*13710*/  BRA `(.L_x_17) ;  /* 0xffffff7000787947 */ /* 0x000fea000383ffff */
.L_x_13:
[----:B------:R-:W5:Y:S02]  /*13720*/  SYNCS.PHASECHK.TRANS64.TRYWAIT P0, [UR12], R2 ;  /* 0x00000002ff0075a7 */ /* 0x000f64000800110c */
[----:B-----5:R-:W-:Y:S05]  /*13730*/  @!P0 BRA `(.L_x_13) ;  /* 0xfffffffc00f88947 */ /* 0x020fea000383ffff */
[----:B------:R-:W-:Y:S05]  /*13740*/  BRA `(.L_x_12) ;  /* 0xffffff98004c7947 */ /* 0x000fea000383ffff */
        .weak           $__internal_0_$__cuda_sm10x_tcgen05_guardrail_trap_col_being_dealloced_not_returned_by_alloc
        .type           $__internal_0_$__cuda_sm10x_tcgen05_guardrail_trap_col_being_dealloced_not_returned_by_alloc,@function
        .size           $__internal_0_$__cuda_sm10x_tcgen05_guardrail_trap_col_being_dealloced_not_returned_by_alloc,($__internal_1_$__cuda_sm10x_tcgen05_guardrail_trap_phase_invalid_during_alloc - $__internal_0_$__cuda_sm10x_tcgen05_guardrail_trap_col_being_dealloced_not_returned_by_alloc)
$__internal_0_$__cuda_sm10x_tcgen05_guardrail_trap_col_being_dealloced_not_returned_by_alloc:
[----:B------:R-:W-:Y:S05]  /*13750*/  BPT.TRAP 0x1 ;  /* 0x000000040000795c */ /* 0x000fea0000300000 */
[----:B------:R-:W-:-:S04]  /*13760*/  IMAD.MOV.U32 R3, RZ, RZ, 0x0 ;  /* 0x00000000ff037424 */ /* 0x000fc800078e00ff */
[----:B------:R-:W-:Y:S05]  /*13770*/  RET.REL.NODEC R2 `(matmul_kernel) ;  /* 0xfffffec802207950 */ /* 0x000fea0003c3ffff */
        .weak           $__internal_1_$__cuda_sm10x_tcgen05_guardrail_trap_phase_invalid_during_alloc
        .type           $__internal_1_$__cuda_sm10x_tcgen05_guardrail_trap_phase_invalid_during_alloc,@function
        .size           $__internal_1_$__cuda_sm10x_tcgen05_guardrail_trap_phase_invalid_during_alloc,($__internal_2_$__cuda_sm10x_tcgen05_guardrail_trap_unallocated_columns_being_dealloced - $__internal_1_$__cuda_sm10x_tcgen05_guardrail_trap_phase_invalid_during_alloc)
$__internal_1_$__cuda_sm10x_tcgen05_guardrail_trap_phase_invalid_during_alloc:
[----:B------:R-:W-:Y:S05]  /*13780*/  BPT.TRAP 0x1 ;  /* 0x000000040000795c */ /* 0x000fea0000300000 */
[----:B------:R-:W-:-:S04]  /*13790*/  IMAD.MOV.U32 R3, RZ, RZ, 0x0 ;  /* 0x00000000ff037424 */ /* 0x000fc800078e00ff */
[----:B------:R-:W-:Y:S05]  /*137a0*/  RET.REL.NODEC R2 `(matmul_kernel) ;  /* 0xfffffec802147950 */ /* 0x000fea0003c3ffff */
        .weak           $__internal_2_$__cuda_sm10x_tcgen05_guardrail_trap_unallocated_columns_being_dealloced
        .type           $__internal_2_$__cuda_sm10x_tcgen05_guardrail_trap_unallocated_columns_being_dealloced,@function
        .size           $__internal_2_$__cuda_sm10x_tcgen05_guardrail_trap_unallocated_columns_being_dealloced,(.L_x_21 - $__internal_2_$__cuda_sm10x_tcgen05_guardrail_trap_unallocated_columns_being_dealloced)
$__internal_2_$__cuda_sm10x_tcgen05_guardrail_trap_unallocated_columns_being_dealloced:
[----:B------:R-:W-:Y:S05]  /*137b0*/  BPT.TRAP 0x1 ;  /* 0x000000040000795c */ /* 0x000fea0000300000 */
[----:B------:R-:W-:-:S04]  /*137c0*/  IMAD.MOV.U32 R3, RZ, RZ, 0x0 ;  /* 0x00000000ff037424 */ /* 0x000fc800078e00ff */
[----:B------:R-:W-:Y:S05]  /*137d0*/  RET.REL.NODEC R2 `(matmul_kernel) ;  /* 0xfffffec802087950 */ /* 0x000fea0003c3ffff */
.L_x_18:
[----:B------:R-:W-:-:S00]  /*137e0*/  BRA `(.L_x_18) ;  /* 0xfffffffc00fc7947 */ /* 0x000fc0000383ffff */
[----:B------:R-:W-:-:S00]  /*137f0*/  NOP ;  /* 0x0000000000007918 */ /* 0x000fc00000000000 */
        /* <DEDUP_REMOVED lines=8> */
.L_x_21:


//--------------------- .nv.shared.matmul_kernel  --------------------------
	.section	.nv.shared.matmul_kernel,"aw",@nobits
	.sectionflags	@""
	.align	16
	.zero		1024


//--------------------- .nv.shared.reserved.0     --------------------------
	.section	.nv.shared.reserved.0,"aw",@nobits
	.align	8
	.weak		__nv_reservedSMEM_offset_0_alias
	.size		__nv_reservedSMEM_offset_0_alias, 0, 64
	.other		__nv_reservedSMEM_offset_0_alias,@"STO_CUDA_RESERVED_SHARED STV_DEFAULT"
__nv_reservedSMEM_offset_0_alias:
	.zero		0
.nv.shared.reserved.0:
	.zero		64
	.weak		__nv_reservedSMEM_allocation_phase
	.type		__nv_reservedSMEM_allocation_phase,@object
	.size		__nv_reservedSMEM_allocation_phase,(.L_0 - __nv_reservedSMEM_allocation_phase)
__nv_reservedSMEM_allocation_phase:
	.zero		1
.L_0:
	.zero		7
	.weak		__nv_reservedSMEM_devtool_atexit_pc
	.type		__nv_reservedSMEM_devtool_atexit_pc,@object
	.size		__nv_reservedSMEM_devtool_atexit_pc,(__nv_reservedSMEM_allocation_mask - __nv_reservedSMEM_devtool_atexit_pc)
__nv_reservedSMEM_devtool_atexit_pc:
	.zero		8
	.weak		__nv_reservedSMEM_allocation_mask
	.type		__nv_reservedSMEM_allocation_mask,@object
	.size		__nv_reservedSMEM_allocation_mask,(.L_2 - __nv_reservedSMEM_allocation_mask)
__nv_reservedSMEM_allocation_mask:
	.zero		4
.L_2:


//--------------------- .nv.constant0.matmul_kernel --------------------------
	.section	.nv.constant0.matmul_kernel,"a",@progbits
	.sectionflags	@""
	.align	4
.nv.constant0.matmul_kernel:
	.zero		976


//--------------------- SYMBOLS --------------------------

	.type		.nv.reservedSmem.offset0,@object
	.size		.nv.reservedSmem.offset0,0x4
	.type		.nv.reservedSmem.cap,@object
	.size		.nv.reservedSmem.cap,0x4
